//
// Generated by NVIDIA NVVM Compiler
//
// Compiler Build ID: CL-36424714
// Cuda compilation tools, release 13.0, V13.0.88
// Based on NVVM 20.0.0
//

.version 9.0
.target sm_100
.address_size 64

	// .globl	_Z13Find_TrianglePyS_S_yy
// _ZZ13Find_TrianglePyS_S_yyE5start has been demoted
// _ZZ13Find_TrianglePyS_S_yyE3end has been demoted
// _ZZ13Find_TrianglePyS_S_yyE3neb has been demoted
// _ZZ13Find_TrianglePyS_S_yyE5s_sum has been demoted
// _ZZN3cub18CUB_300001_SM_10006detail10radix_sort30DeviceSegmentedRadixSortKernelINS1_5radix10policy_hubIyNS0_8NullTypeEiE10Policy1000ELb0ELNS0_9SortOrderE0EyS6_PySA_iNS1_21identity_decomposer_tEEEvPKT2_PSC_PKT3_PSG_T4_T5_iiiT7_E12temp_storage has been demoted
// _ZZN3cub18CUB_300001_SM_10006detail10radix_sort30DeviceSegmentedRadixSortKernelINS1_5radix10policy_hubIyNS0_8NullTypeEiE10Policy1000ELb1ELNS0_9SortOrderE0EyS6_PySA_iNS1_21identity_decomposer_tEEEvPKT2_PSC_PKT3_PSG_T4_T5_iiiT7_E12temp_storage has been demoted
// _ZZN3cub18CUB_300001_SM_10006detail6reduce28DeviceReduceSingleTileKernelINS2_10policy_hubIyyN4cuda3std3__44plusIvEEE10Policy1000EPySC_yS9_yyNS7_10__identityEEEvT0_T1_T2_T3_T4_T6_E12temp_storage has been demoted
// _ZZN3cub18CUB_300001_SM_10006detail6reduce18DeviceReduceKernelINS2_10policy_hubIyyN4cuda3std3__44plusIvEEE10Policy1000EPyyS9_yNS7_10__identityEEEvT0_PT3_T1_NS0_13GridEvenShareISH_EET2_T4_E12temp_storage has been demoted
// _ZZN3cub18CUB_300001_SM_10006detail6reduce28DeviceReduceSingleTileKernelINS2_10policy_hubIyyN4cuda3std3__44plusIvEEE10Policy1000EPySC_iS9_yyNS7_10__identityEEEvT0_T1_T2_T3_T4_T6_E12temp_storage has been demoted
.global .align 1 .b8 _ZN34_INTERNAL_1807fe05_4_k_cu_23b4b2cd4cuda3std3__45__cpo5beginE[1];
.global .align 1 .b8 _ZN34_INTERNAL_1807fe05_4_k_cu_23b4b2cd4cuda3std3__45__cpo3endE[1];
.global .align 1 .b8 _ZN34_INTERNAL_1807fe05_4_k_cu_23b4b2cd4cuda3std3__45__cpo6cbeginE[1];
.global .align 1 .b8 _ZN34_INTERNAL_1807fe05_4_k_cu_23b4b2cd4cuda3std3__45__cpo4cendE[1];
.global .align 1 .b8 _ZN34_INTERNAL_1807fe05_4_k_cu_23b4b2cd4cuda3std3__45__cpo6rbeginE[1];
.global .align 1 .b8 _ZN34_INTERNAL_1807fe05_4_k_cu_23b4b2cd4cuda3std3__45__cpo4rendE[1];
.global .align 1 .b8 _ZN34_INTERNAL_1807fe05_4_k_cu_23b4b2cd4cuda3std3__45__cpo7crbeginE[1];
.global .align 1 .b8 _ZN34_INTERNAL_1807fe05_4_k_cu_23b4b2cd4cuda3std3__45__cpo5crendE[1];
.global .align 1 .b8 _ZN34_INTERNAL_1807fe05_4_k_cu_23b4b2cd4cuda3std3__436_GLOBAL__N__1807fe05_4_k_cu_23b4b2cd6ignoreE[1];
.global .align 1 .b8 _ZN34_INTERNAL_1807fe05_4_k_cu_23b4b2cd4cuda3std3__419piecewise_constructE[1];
.global .align 1 .b8 _ZN34_INTERNAL_1807fe05_4_k_cu_23b4b2cd4cuda3std3__48in_placeE[1];
.global .align 1 .b8 _ZN34_INTERNAL_1807fe05_4_k_cu_23b4b2cd4cuda3std3__420unreachable_sentinelE[1];
.global .align 1 .b8 _ZN34_INTERNAL_1807fe05_4_k_cu_23b4b2cd4cuda3std3__47nulloptE[1];
.global .align 1 .b8 _ZN34_INTERNAL_1807fe05_4_k_cu_23b4b2cd4cuda3std3__48unexpectE[1];
.global .align 1 .b8 _ZN34_INTERNAL_1807fe05_4_k_cu_23b4b2cd4cuda3std6ranges3__45__cpo4swapE[1];
.global .align 1 .b8 _ZN34_INTERNAL_1807fe05_4_k_cu_23b4b2cd4cuda3std6ranges3__45__cpo9iter_moveE[1];
.global .align 1 .b8 _ZN34_INTERNAL_1807fe05_4_k_cu_23b4b2cd4cuda3std6ranges3__45__cpo5beginE[1];
.global .align 1 .b8 _ZN34_INTERNAL_1807fe05_4_k_cu_23b4b2cd4cuda3std6ranges3__45__cpo3endE[1];
.global .align 1 .b8 _ZN34_INTERNAL_1807fe05_4_k_cu_23b4b2cd4cuda3std6ranges3__45__cpo6cbeginE[1];
.global .align 1 .b8 _ZN34_INTERNAL_1807fe05_4_k_cu_23b4b2cd4cuda3std6ranges3__45__cpo4cendE[1];
.global .align 1 .b8 _ZN34_INTERNAL_1807fe05_4_k_cu_23b4b2cd4cuda3std6ranges3__45__cpo7advanceE[1];
.global .align 1 .b8 _ZN34_INTERNAL_1807fe05_4_k_cu_23b4b2cd4cuda3std6ranges3__45__cpo9iter_swapE[1];
.global .align 1 .b8 _ZN34_INTERNAL_1807fe05_4_k_cu_23b4b2cd4cuda3std6ranges3__45__cpo4nextE[1];
.global .align 1 .b8 _ZN34_INTERNAL_1807fe05_4_k_cu_23b4b2cd4cuda3std6ranges3__45__cpo4prevE[1];
.global .align 1 .b8 _ZN34_INTERNAL_1807fe05_4_k_cu_23b4b2cd4cuda3std6ranges3__45__cpo4dataE[1];
.global .align 1 .b8 _ZN34_INTERNAL_1807fe05_4_k_cu_23b4b2cd4cuda3std6ranges3__45__cpo5cdataE[1];
.global .align 1 .b8 _ZN34_INTERNAL_1807fe05_4_k_cu_23b4b2cd4cuda3std6ranges3__45__cpo4sizeE[1];
.global .align 1 .b8 _ZN34_INTERNAL_1807fe05_4_k_cu_23b4b2cd4cuda3std6ranges3__45__cpo5ssizeE[1];
.global .align 1 .b8 _ZN34_INTERNAL_1807fe05_4_k_cu_23b4b2cd4cuda3std6ranges3__45__cpo8distanceE[1];
.global .align 1 .b8 _ZN34_INTERNAL_1807fe05_4_k_cu_23b4b2cd6thrust24THRUST_300001_SM_1000_NS6system6detail10sequential3seqE[1];
.global .align 1 .b8 _ZN34_INTERNAL_1807fe05_4_k_cu_23b4b2cd6thrust24THRUST_300001_SM_1000_NS12placeholders2_1E[1];
.global .align 1 .b8 _ZN34_INTERNAL_1807fe05_4_k_cu_23b4b2cd6thrust24THRUST_300001_SM_1000_NS12placeholders2_2E[1];
.global .align 1 .b8 _ZN34_INTERNAL_1807fe05_4_k_cu_23b4b2cd6thrust24THRUST_300001_SM_1000_NS12placeholders2_3E[1];
.global .align 1 .b8 _ZN34_INTERNAL_1807fe05_4_k_cu_23b4b2cd6thrust24THRUST_300001_SM_1000_NS12placeholders2_4E[1];
.global .align 1 .b8 _ZN34_INTERNAL_1807fe05_4_k_cu_23b4b2cd6thrust24THRUST_300001_SM_1000_NS12placeholders2_5E[1];
.global .align 1 .b8 _ZN34_INTERNAL_1807fe05_4_k_cu_23b4b2cd6thrust24THRUST_300001_SM_1000_NS12placeholders2_6E[1];
.global .align 1 .b8 _ZN34_INTERNAL_1807fe05_4_k_cu_23b4b2cd6thrust24THRUST_300001_SM_1000_NS12placeholders2_7E[1];
.global .align 1 .b8 _ZN34_INTERNAL_1807fe05_4_k_cu_23b4b2cd6thrust24THRUST_300001_SM_1000_NS12placeholders2_8E[1];
.global .align 1 .b8 _ZN34_INTERNAL_1807fe05_4_k_cu_23b4b2cd6thrust24THRUST_300001_SM_1000_NS12placeholders2_9E[1];
.global .align 1 .b8 _ZN34_INTERNAL_1807fe05_4_k_cu_23b4b2cd6thrust24THRUST_300001_SM_1000_NS12placeholders3_10E[1];

.visible .entry _Z13Find_TrianglePyS_S_yy(
	.param .u64 .ptr .align 1 _Z13Find_TrianglePyS_S_yy_param_0,
	.param .u64 .ptr .align 1 _Z13Find_TrianglePyS_S_yy_param_1,
	.param .u64 .ptr .align 1 _Z13Find_TrianglePyS_S_yy_param_2,
	.param .u64 _Z13Find_TrianglePyS_S_yy_param_3,
	.param .u64 _Z13Find_TrianglePyS_S_yy_param_4
)
{
	.reg .pred 	%p<142>;
	.reg .b32 	%r<40>;
	.reg .b32 	%f<13>;
	.reg .b64 	%rd<706>;
	// demoted variable
	.shared .align 8 .u64 _ZZ13Find_TrianglePyS_S_yyE5start;
	// demoted variable
	.shared .align 8 .u64 _ZZ13Find_TrianglePyS_S_yyE3end;
	// demoted variable
	.shared .align 8 .b8 _ZZ13Find_TrianglePyS_S_yyE3neb[1024];
	// demoted variable
	.shared .align 8 .b8 _ZZ13Find_TrianglePyS_S_yyE5s_sum[1024];
	ld.param.u64 	%rd204, [_Z13Find_TrianglePyS_S_yy_param_0];
	ld.param.u64 	%rd202, [_Z13Find_TrianglePyS_S_yy_param_1];
	cvta.to.global.u64 	%rd1, %rd204;
	cvta.to.global.u64 	%rd2, %rd202;
	mov.u32 	%r1, %ctaid.x;
	mov.u32 	%r5, %tid.x;
	cvt.u64.u32 	%rd3, %r5;
	setp.ne.s32 	%p1, %r5, 0;
	@%p1 bra 	$L__BB0_2;
	mul.wide.u32 	%rd205, %r1, 8;
	add.s64 	%rd206, %rd2, %rd205;
	ld.global.u64 	%rd207, [%rd206];
	st.shared.u64 	[_ZZ13Find_TrianglePyS_S_yyE5start], %rd207;
	ld.global.u64 	%rd208, [%rd206+8];
	add.s64 	%rd209, %rd208, -1;
	st.shared.u64 	[_ZZ13Find_TrianglePyS_S_yyE3end], %rd209;
$L__BB0_2:
	bar.sync 	0;
	ld.shared.u64 	%rd210, [_ZZ13Find_TrianglePyS_S_yyE3end];
	ld.shared.u64 	%rd4, [_ZZ13Find_TrianglePyS_S_yyE5start];
	sub.s64 	%rd211, %rd210, %rd4;
	setp.gt.u64 	%p2, %rd211, 127;
	@%p2 bra 	$L__BB0_67;
	setp.lt.u64 	%p82, %rd211, %rd3;
	@%p82 bra 	$L__BB0_5;
	cvt.u32.u64 	%r20, %rd3;
	add.s64 	%rd315, %rd4, %rd3;
	shl.b64 	%rd316, %rd315, 3;
	add.s64 	%rd317, %rd1, %rd316;
	ld.global.u64 	%rd318, [%rd317];
	shl.b32 	%r21, %r20, 3;
	mov.u32 	%r22, _ZZ13Find_TrianglePyS_S_yyE3neb;
	add.s32 	%r23, %r22, %r21;
	st.shared.u64 	[%r23], %rd318;
$L__BB0_5:
	bar.sync 	0;
	ld.shared.u64 	%rd6, [_ZZ13Find_TrianglePyS_S_yyE3neb];
	mov.u32 	%r24, _ZZ13Find_TrianglePyS_S_yyE3neb;
	cvt.u32.u64 	%r25, %rd211;
	shl.b32 	%r26, %r25, 3;
	add.s32 	%r2, %r24, %r26;
	add.s64 	%rd7, %rd211, -1;
	mov.b64 	%rd702, 0;
	mov.u64 	%rd631, %rd702;
$L__BB0_6:
	mov.u64 	%rd9, %rd631;
	cvt.u32.u64 	%r27, %rd9;
	shl.b32 	%r28, %r27, 3;
	add.s32 	%r30, %r24, %r28;
	ld.shared.u64 	%rd320, [%r30];
	shl.b64 	%rd321, %rd320, 3;
	add.s64 	%rd322, %rd2, %rd321;
	ld.global.u64 	%rd10, [%rd322];
	ld.global.u64 	%rd323, [%rd322+8];
	not.b64 	%rd324, %rd10;
	add.s64 	%rd11, %rd323, %rd324;
	sub.s64 	%rd325, %rd323, %rd10;
	cvt.rn.f32.u64 	%f10, %rd325;
	mul.f32 	%f11, %f10, 0f3C000000;
	cvt.rpi.f32.f32 	%f12, %f11;
	cvt.rzi.u64.f32 	%rd12, %f12;
	setp.eq.s64 	%p83, %rd12, 0;
	@%p83 bra 	$L__BB0_66;
	setp.eq.s64 	%p84, %rd7, 0;
	@%p84 bra 	$L__BB0_16;
	mov.b64 	%rd651, 0;
$L__BB0_9:
	shl.b64 	%rd327, %rd651, 7;
	add.s64 	%rd68, %rd327, %rd3;
	setp.gt.u64 	%p85, %rd68, %rd11;
	@%p85 bra 	$L__BB0_65;
	add.s64 	%rd329, %rd68, %rd10;
	shl.b64 	%rd330, %rd329, 3;
	add.s64 	%rd331, %rd1, %rd330;
	ld.global.u64 	%rd69, [%rd331];
	setp.lt.u64 	%p86, %rd69, %rd6;
	mov.b64 	%rd328, 0;
	mov.u64 	%rd656, %rd328;
	@%p86 bra 	$L__BB0_64;
	ld.shared.u64 	%rd70, [%r2];
	setp.gt.u64 	%p87, %rd69, %rd70;
	@%p87 bra 	$L__BB0_64;
	setp.eq.s64 	%p88, %rd69, %rd6;
	setp.eq.s64 	%p89, %rd69, %rd70;
	or.pred  	%p90, %p88, %p89;
	mov.b64 	%rd656, 1;
	@%p90 bra 	$L__BB0_64;
	mov.b64 	%rd654, 1;
	mov.u64 	%rd655, %rd7;
$L__BB0_14:
	add.s64 	%rd335, %rd655, %rd654;
	shr.u64 	%rd73, %rd335, 1;
	cvt.u32.u64 	%r31, %rd73;
	shl.b32 	%r32, %r31, 3;
	add.s32 	%r34, %r24, %r32;
	ld.shared.u64 	%rd74, [%r34];
	setp.ge.u64 	%p91, %rd74, %rd69;
	@%p91 bra 	$L__BB0_60;
	add.s64 	%rd654, %rd73, 1;
	bra.uni 	$L__BB0_63;
$L__BB0_16:
	and.b64  	%rd13, %rd12, 3;
	setp.lt.u64 	%p96, %rd12, 4;
	mov.b64 	%rd644, 0;
	@%p96 bra 	$L__BB0_39;
	and.b64  	%rd644, %rd12, -4;
	mov.b64 	%rd633, 0;
$L__BB0_18:
	.pragma "nounroll";
	shl.b64 	%rd341, %rd633, 7;
	add.s64 	%rd17, %rd341, %rd3;
	setp.gt.u64 	%p97, %rd17, %rd11;
	add.s64 	%rd342, %rd17, %rd10;
	shl.b64 	%rd343, %rd342, 3;
	add.s64 	%rd18, %rd1, %rd343;
	@%p97 bra 	$L__BB0_23;
	ld.global.u64 	%rd19, [%rd18];
	setp.lt.u64 	%p98, %rd19, %rd6;
	mov.b64 	%rd634, 0;
	@%p98 bra 	$L__BB0_22;
	ld.shared.u64 	%rd20, [%r2];
	setp.gt.u64 	%p99, %rd19, %rd20;
	@%p99 bra 	$L__BB0_22;
	setp.eq.s64 	%p100, %rd19, %rd6;
	setp.eq.s64 	%p101, %rd19, %rd20;
	or.pred  	%p102, %p100, %p101;
	selp.u64 	%rd634, 1, 0, %p102;
$L__BB0_22:
	add.s64 	%rd702, %rd634, %rd702;
$L__BB0_23:
	add.s64 	%rd346, %rd17, 128;
	setp.gt.u64 	%p103, %rd346, %rd11;
	@%p103 bra 	$L__BB0_28;
	ld.global.u64 	%rd25, [%rd18+1024];
	setp.lt.u64 	%p104, %rd25, %rd6;
	mov.b64 	%rd636, 0;
	@%p104 bra 	$L__BB0_27;
	ld.shared.u64 	%rd26, [%r2];
	setp.gt.u64 	%p105, %rd25, %rd26;
	@%p105 bra 	$L__BB0_27;
	setp.eq.s64 	%p106, %rd25, %rd6;
	setp.eq.s64 	%p107, %rd25, %rd26;
	or.pred  	%p108, %p106, %p107;
	selp.u64 	%rd636, 1, 0, %p108;
$L__BB0_27:
	add.s64 	%rd702, %rd636, %rd702;
$L__BB0_28:
	add.s64 	%rd349, %rd17, 256;
	setp.gt.u64 	%p109, %rd349, %rd11;
	@%p109 bra 	$L__BB0_33;
	ld.global.u64 	%rd31, [%rd18+2048];
	setp.lt.u64 	%p110, %rd31, %rd6;
	mov.b64 	%rd638, 0;
	@%p110 bra 	$L__BB0_32;
	ld.shared.u64 	%rd32, [%r2];
	setp.gt.u64 	%p111, %rd31, %rd32;
	@%p111 bra 	$L__BB0_32;
	setp.eq.s64 	%p112, %rd31, %rd6;
	setp.eq.s64 	%p113, %rd31, %rd32;
	or.pred  	%p114, %p112, %p113;
	selp.u64 	%rd638, 1, 0, %p114;
$L__BB0_32:
	add.s64 	%rd702, %rd638, %rd702;
$L__BB0_33:
	add.s64 	%rd352, %rd17, 384;
	setp.gt.u64 	%p115, %rd352, %rd11;
	@%p115 bra 	$L__BB0_38;
	ld.global.u64 	%rd37, [%rd18+3072];
	setp.lt.u64 	%p116, %rd37, %rd6;
	mov.b64 	%rd640, 0;
	@%p116 bra 	$L__BB0_37;
	ld.shared.u64 	%rd38, [%r2];
	setp.gt.u64 	%p117, %rd37, %rd38;
	@%p117 bra 	$L__BB0_37;
	setp.eq.s64 	%p118, %rd37, %rd6;
	setp.eq.s64 	%p119, %rd37, %rd38;
	or.pred  	%p120, %p118, %p119;
	selp.u64 	%rd640, 1, 0, %p120;
$L__BB0_37:
	add.s64 	%rd702, %rd640, %rd702;
$L__BB0_38:
	add.s64 	%rd633, %rd633, 4;
	setp.ne.s64 	%p121, %rd633, %rd644;
	@%p121 bra 	$L__BB0_18;
$L__BB0_39:
	setp.eq.s64 	%p122, %rd13, 0;
	@%p122 bra 	$L__BB0_66;
	shl.b64 	%rd355, %rd644, 7;
	add.s64 	%rd47, %rd355, %rd3;
	setp.gt.u64 	%p123, %rd47, %rd11;
	add.s64 	%rd356, %rd47, %rd10;
	shl.b64 	%rd357, %rd356, 3;
	add.s64 	%rd48, %rd1, %rd357;
	@%p123 bra 	$L__BB0_46;
	ld.global.u64 	%rd49, [%rd48];
	setp.lt.u64 	%p124, %rd49, %rd6;
	mov.b64 	%rd645, 0;
	@%p124 bra 	$L__BB0_45;
	ld.shared.u64 	%rd50, [%r2];
	setp.gt.u64 	%p125, %rd49, %rd50;
	@%p125 bra 	$L__BB0_45;
	setp.eq.s64 	%p126, %rd49, %rd6;
	mov.b64 	%rd645, 1;
	@%p126 bra 	$L__BB0_45;
	setp.eq.s64 	%p127, %rd49, %rd50;
	selp.u64 	%rd645, 1, 0, %p127;
$L__BB0_45:
	add.s64 	%rd702, %rd645, %rd702;
$L__BB0_46:
	setp.eq.s64 	%p128, %rd13, 1;
	@%p128 bra 	$L__BB0_66;
	add.s64 	%rd361, %rd47, 128;
	setp.gt.u64 	%p129, %rd361, %rd11;
	@%p129 bra 	$L__BB0_53;
	ld.global.u64 	%rd55, [%rd48+1024];
	setp.lt.u64 	%p130, %rd55, %rd6;
	mov.b64 	%rd647, 0;
	@%p130 bra 	$L__BB0_52;
	ld.shared.u64 	%rd56, [%r2];
	setp.gt.u64 	%p131, %rd55, %rd56;
	@%p131 bra 	$L__BB0_52;
	setp.eq.s64 	%p132, %rd55, %rd6;
	mov.b64 	%rd647, 1;
	@%p132 bra 	$L__BB0_52;
	setp.eq.s64 	%p133, %rd55, %rd56;
	selp.u64 	%rd647, 1, 0, %p133;
$L__BB0_52:
	add.s64 	%rd702, %rd647, %rd702;
$L__BB0_53:
	setp.eq.s64 	%p134, %rd13, 2;
	@%p134 bra 	$L__BB0_66;
	add.s64 	%rd365, %rd47, 256;
	setp.gt.u64 	%p135, %rd365, %rd11;
	@%p135 bra 	$L__BB0_66;
	ld.global.u64 	%rd61, [%rd48+2048];
	setp.lt.u64 	%p136, %rd61, %rd6;
	mov.b64 	%rd649, 0;
	@%p136 bra 	$L__BB0_59;
	ld.shared.u64 	%rd62, [%r2];
	setp.gt.u64 	%p137, %rd61, %rd62;
	@%p137 bra 	$L__BB0_59;
	setp.eq.s64 	%p138, %rd61, %rd6;
	mov.b64 	%rd649, 1;
	@%p138 bra 	$L__BB0_59;
	setp.eq.s64 	%p139, %rd61, %rd62;
	selp.u64 	%rd649, 1, 0, %p139;
$L__BB0_59:
	add.s64 	%rd702, %rd649, %rd702;
	bra.uni 	$L__BB0_66;
$L__BB0_60:
	setp.le.u64 	%p92, %rd74, %rd69;
	@%p92 bra 	$L__BB0_62;
	add.s64 	%rd655, %rd73, -1;
	bra.uni 	$L__BB0_63;
$L__BB0_62:
	setp.eq.s64 	%p93, %rd74, %rd69;
	mov.b64 	%rd656, 1;
	@%p93 bra 	$L__BB0_64;
$L__BB0_63:
	setp.le.u64 	%p94, %rd654, %rd655;
	mov.u64 	%rd656, %rd328;
	@%p94 bra 	$L__BB0_14;
$L__BB0_64:
	add.s64 	%rd702, %rd656, %rd702;
$L__BB0_65:
	add.s64 	%rd651, %rd651, 1;
	setp.ne.s64 	%p95, %rd651, %rd12;
	@%p95 bra 	$L__BB0_9;
$L__BB0_66:
	add.s64 	%rd631, %rd9, 1;
	setp.eq.s64 	%p140, %rd9, %rd211;
	@%p140 bra 	$L__BB0_155;
	bra.uni 	$L__BB0_6;
$L__BB0_67:
	add.s64 	%rd213, %rd211, 1;
	cvt.rn.f32.u64 	%f1, %rd213;
	mul.f32 	%f2, %f1, 0f3C000000;
	cvt.rpi.f32.f32 	%f3, %f2;
	cvt.rzi.u64.f32 	%rd85, %f3;
	setp.eq.s64 	%p3, %rd85, 0;
	mov.b64 	%rd702, 0;
	@%p3 bra 	$L__BB0_155;
	mov.b64 	%rd659, 0;
	cvt.u32.u64 	%r6, %rd3;
	shl.b32 	%r7, %r6, 3;
	mov.u32 	%r8, _ZZ13Find_TrianglePyS_S_yyE3neb;
	add.s32 	%r3, %r8, %r7;
	mov.u64 	%rd702, %rd659;
	mov.u64 	%rd703, %rd211;
$L__BB0_69:
	shl.b64 	%rd215, %rd659, 7;
	add.s64 	%rd89, %rd215, %rd3;
	setp.lt.u64 	%p4, %rd703, 128;
	@%p4 bra 	$L__BB0_89;
	setp.gt.u64 	%p65, %rd89, %rd211;
	@%p65 bra 	$L__BB0_72;
	ld.shared.u64 	%rd287, [_ZZ13Find_TrianglePyS_S_yyE5start];
	add.s64 	%rd288, %rd287, %rd89;
	shl.b64 	%rd289, %rd288, 3;
	add.s64 	%rd290, %rd1, %rd289;
	ld.global.u64 	%rd291, [%rd290];
	st.shared.u64 	[%r3], %rd291;
$L__BB0_72:
	bar.sync 	0;
	ld.shared.u64 	%rd662, [_ZZ13Find_TrianglePyS_S_yyE5start];
	ld.shared.u64 	%rd292, [_ZZ13Find_TrianglePyS_S_yyE3end];
	setp.gt.u64 	%p66, %rd662, %rd292;
	@%p66 bra 	$L__BB0_88;
$L__BB0_73:
	ld.param.u64 	%rd628, [_Z13Find_TrianglePyS_S_yy_param_1];
	shl.b64 	%rd293, %rd662, 3;
	add.s64 	%rd294, %rd1, %rd293;
	ld.global.u64 	%rd295, [%rd294];
	cvta.to.global.u64 	%rd296, %rd628;
	shl.b64 	%rd297, %rd295, 3;
	add.s64 	%rd298, %rd296, %rd297;
	ld.global.u64 	%rd93, [%rd298];
	ld.global.u64 	%rd94, [%rd298+8];
	sub.s64 	%rd299, %rd94, %rd93;
	cvt.rn.f32.u64 	%f7, %rd299;
	mul.f32 	%f8, %f7, 0f3C000000;
	cvt.rpi.f32.f32 	%f9, %f8;
	cvt.rzi.u64.f32 	%rd95, %f9;
	setp.eq.s64 	%p67, %rd95, 0;
	@%p67 bra 	$L__BB0_87;
	ld.shared.u64 	%rd96, [_ZZ13Find_TrianglePyS_S_yyE3neb];
	ld.shared.u64 	%rd97, [_ZZ13Find_TrianglePyS_S_yyE3neb+1016];
	not.b64 	%rd301, %rd93;
	add.s64 	%rd98, %rd94, %rd301;
	mov.b64 	%rd664, 0;
$L__BB0_75:
	shl.b64 	%rd302, %rd664, 7;
	add.s64 	%rd101, %rd302, %rd3;
	setp.gt.u64 	%p68, %rd101, %rd98;
	@%p68 bra 	$L__BB0_86;
	add.s64 	%rd304, %rd101, %rd93;
	shl.b64 	%rd305, %rd304, 3;
	add.s64 	%rd306, %rd1, %rd305;
	ld.global.u64 	%rd307, [%rd306];
	setp.lt.u64 	%p69, %rd307, %rd96;
	setp.gt.u64 	%p70, %rd307, %rd97;
	or.pred  	%p71, %p69, %p70;
	mov.b64 	%rd303, 0;
	mov.u64 	%rd670, %rd303;
	@%p71 bra 	$L__BB0_85;
	setp.eq.s64 	%p72, %rd307, %rd96;
	setp.eq.s64 	%p73, %rd307, %rd97;
	or.pred  	%p74, %p72, %p73;
	mov.b64 	%rd670, 1;
	@%p74 bra 	$L__BB0_85;
	mov.b64 	%rd668, 1;
	mov.b64 	%rd669, 126;
$L__BB0_79:
	add.s64 	%rd311, %rd669, %rd668;
	shr.u64 	%rd105, %rd311, 1;
	cvt.u32.u64 	%r16, %rd105;
	shl.b32 	%r17, %r16, 3;
	add.s32 	%r19, %r8, %r17;
	ld.shared.u64 	%rd106, [%r19];
	setp.ge.u64 	%p75, %rd106, %rd307;
	@%p75 bra 	$L__BB0_81;
	add.s64 	%rd668, %rd105, 1;
	bra.uni 	$L__BB0_84;
$L__BB0_81:
	setp.le.u64 	%p76, %rd106, %rd307;
	@%p76 bra 	$L__BB0_83;
	add.s64 	%rd669, %rd105, -1;
	bra.uni 	$L__BB0_84;
$L__BB0_83:
	setp.eq.s64 	%p77, %rd106, %rd307;
	mov.b64 	%rd670, 1;
	@%p77 bra 	$L__BB0_85;
$L__BB0_84:
	setp.le.u64 	%p78, %rd668, %rd669;
	mov.u64 	%rd670, %rd303;
	@%p78 bra 	$L__BB0_79;
$L__BB0_85:
	add.s64 	%rd702, %rd670, %rd702;
$L__BB0_86:
	add.s64 	%rd664, %rd664, 1;
	setp.ne.s64 	%p79, %rd664, %rd95;
	@%p79 bra 	$L__BB0_75;
$L__BB0_87:
	bar.sync 	0;
	add.s64 	%rd662, %rd662, 1;
	ld.shared.u64 	%rd314, [_ZZ13Find_TrianglePyS_S_yyE3end];
	setp.le.u64 	%p80, %rd662, %rd314;
	@%p80 bra 	$L__BB0_73;
$L__BB0_88:
	bar.sync 	0;
	add.s64 	%rd703, %rd703, -128;
	bra.uni 	$L__BB0_154;
$L__BB0_89:
	setp.gt.u64 	%p5, %rd89, %rd211;
	@%p5 bra 	$L__BB0_91;
	ld.shared.u64 	%rd216, [_ZZ13Find_TrianglePyS_S_yyE5start];
	add.s64 	%rd217, %rd216, %rd89;
	shl.b64 	%rd218, %rd217, 3;
	add.s64 	%rd219, %rd1, %rd218;
	ld.global.u64 	%rd220, [%rd219];
	st.shared.u64 	[%r3], %rd220;
$L__BB0_91:
	bar.sync 	0;
	ld.shared.u64 	%rd674, [_ZZ13Find_TrianglePyS_S_yyE5start];
	ld.shared.u64 	%rd221, [_ZZ13Find_TrianglePyS_S_yyE3end];
	setp.gt.u64 	%p6, %rd674, %rd221;
	@%p6 bra 	$L__BB0_154;
	cvt.u32.u64 	%r9, %rd703;
	shl.b32 	%r10, %r9, 3;
	add.s32 	%r4, %r8, %r10;
$L__BB0_93:
	ld.param.u64 	%rd627, [_Z13Find_TrianglePyS_S_yy_param_1];
	shl.b64 	%rd222, %rd674, 3;
	add.s64 	%rd223, %rd1, %rd222;
	ld.global.u64 	%rd224, [%rd223];
	cvta.to.global.u64 	%rd225, %rd627;
	shl.b64 	%rd226, %rd224, 3;
	add.s64 	%rd227, %rd225, %rd226;
	ld.global.u64 	%rd122, [%rd227];
	ld.global.u64 	%rd228, [%rd227+8];
	not.b64 	%rd229, %rd122;
	add.s64 	%rd123, %rd228, %rd229;
	sub.s64 	%rd230, %rd228, %rd122;
	cvt.rn.f32.u64 	%f4, %rd230;
	mul.f32 	%f5, %f4, 0f3C000000;
	cvt.rpi.f32.f32 	%f6, %f5;
	cvt.rzi.u64.f32 	%rd124, %f6;
	setp.eq.s64 	%p7, %rd124, 0;
	@%p7 bra 	$L__BB0_153;
	setp.eq.s64 	%p8, %rd703, 1;
	ld.shared.u64 	%rd125, [_ZZ13Find_TrianglePyS_S_yyE3neb];
	@%p8 bra 	$L__BB0_103;
	mov.b64 	%rd694, 0;
$L__BB0_96:
	shl.b64 	%rd232, %rd694, 7;
	add.s64 	%rd180, %rd232, %rd3;
	setp.gt.u64 	%p9, %rd180, %rd123;
	@%p9 bra 	$L__BB0_152;
	add.s64 	%rd234, %rd180, %rd122;
	shl.b64 	%rd235, %rd234, 3;
	add.s64 	%rd236, %rd1, %rd235;
	ld.global.u64 	%rd181, [%rd236];
	setp.lt.u64 	%p10, %rd181, %rd125;
	mov.b64 	%rd233, 0;
	mov.u64 	%rd700, %rd233;
	@%p10 bra 	$L__BB0_151;
	ld.shared.u64 	%rd182, [%r4];
	setp.gt.u64 	%p11, %rd181, %rd182;
	@%p11 bra 	$L__BB0_151;
	setp.eq.s64 	%p12, %rd181, %rd125;
	setp.eq.s64 	%p13, %rd181, %rd182;
	or.pred  	%p14, %p12, %p13;
	mov.b64 	%rd700, 1;
	@%p14 bra 	$L__BB0_151;
	add.s64 	%rd699, %rd703, -1;
	mov.b64 	%rd698, 1;
$L__BB0_101:
	add.s64 	%rd240, %rd699, %rd698;
	shr.u64 	%rd186, %rd240, 1;
	cvt.u32.u64 	%r12, %rd186;
	shl.b32 	%r13, %r12, 3;
	add.s32 	%r15, %r8, %r13;
	ld.shared.u64 	%rd187, [%r15];
	setp.ge.u64 	%p15, %rd187, %rd181;
	@%p15 bra 	$L__BB0_147;
	add.s64 	%rd698, %rd186, 1;
	bra.uni 	$L__BB0_150;
$L__BB0_103:
	and.b64  	%rd126, %rd124, 3;
	setp.lt.u64 	%p20, %rd124, 4;
	mov.b64 	%rd687, 0;
	@%p20 bra 	$L__BB0_126;
	and.b64  	%rd687, %rd124, -4;
	mov.b64 	%rd676, 0;
$L__BB0_105:
	.pragma "nounroll";
	shl.b64 	%rd246, %rd676, 7;
	add.s64 	%rd130, %rd246, %rd3;
	setp.gt.u64 	%p21, %rd130, %rd123;
	@%p21 bra 	$L__BB0_110;
	add.s64 	%rd248, %rd130, %rd122;
	shl.b64 	%rd249, %rd248, 3;
	add.s64 	%rd250, %rd1, %rd249;
	ld.global.u64 	%rd131, [%rd250];
	setp.lt.u64 	%p22, %rd131, %rd125;
	mov.b64 	%rd678, 0;
	@%p22 bra 	$L__BB0_109;
	ld.shared.u64 	%rd132, [%r4];
	setp.gt.u64 	%p23, %rd131, %rd132;
	@%p23 bra 	$L__BB0_109;
	setp.eq.s64 	%p24, %rd131, %rd125;
	setp.eq.s64 	%p25, %rd131, %rd132;
	or.pred  	%p26, %p24, %p25;
	selp.u64 	%rd678, 1, 0, %p26;
$L__BB0_109:
	add.s64 	%rd702, %rd678, %rd702;
$L__BB0_110:
	add.s64 	%rd252, %rd130, 128;
	setp.gt.u64 	%p27, %rd252, %rd123;
	@%p27 bra 	$L__BB0_115;
	add.s64 	%rd254, %rd130, %rd122;
	shl.b64 	%rd255, %rd254, 3;
	add.s64 	%rd256, %rd1, %rd255;
	ld.global.u64 	%rd137, [%rd256+1024];
	setp.lt.u64 	%p28, %rd137, %rd125;
	mov.b64 	%rd680, 0;
	@%p28 bra 	$L__BB0_114;
	ld.shared.u64 	%rd138, [%r4];
	setp.gt.u64 	%p29, %rd137, %rd138;
	@%p29 bra 	$L__BB0_114;
	setp.eq.s64 	%p30, %rd137, %rd125;
	setp.eq.s64 	%p31, %rd137, %rd138;
	or.pred  	%p32, %p30, %p31;
	selp.u64 	%rd680, 1, 0, %p32;
$L__BB0_114:
	add.s64 	%rd702, %rd680, %rd702;
$L__BB0_115:
	add.s64 	%rd258, %rd130, 256;
	setp.gt.u64 	%p33, %rd258, %rd123;
	@%p33 bra 	$L__BB0_120;
	add.s64 	%rd260, %rd130, %rd122;
	shl.b64 	%rd261, %rd260, 3;
	add.s64 	%rd262, %rd1, %rd261;
	ld.global.u64 	%rd143, [%rd262+2048];
	setp.lt.u64 	%p34, %rd143, %rd125;
	mov.b64 	%rd682, 0;
	@%p34 bra 	$L__BB0_119;
	ld.shared.u64 	%rd144, [%r4];
	setp.gt.u64 	%p35, %rd143, %rd144;
	@%p35 bra 	$L__BB0_119;
	setp.eq.s64 	%p36, %rd143, %rd125;
	setp.eq.s64 	%p37, %rd143, %rd144;
	or.pred  	%p38, %p36, %p37;
	selp.u64 	%rd682, 1, 0, %p38;
$L__BB0_119:
	add.s64 	%rd702, %rd682, %rd702;
$L__BB0_120:
	add.s64 	%rd264, %rd130, 384;
	setp.gt.u64 	%p39, %rd264, %rd123;
	@%p39 bra 	$L__BB0_125;
	shl.b64 	%rd266, %rd676, 7;
	add.s64 	%rd267, %rd266, %rd3;
	add.s64 	%rd268, %rd267, %rd122;
	shl.b64 	%rd269, %rd268, 3;
	add.s64 	%rd270, %rd1, %rd269;
	ld.global.u64 	%rd149, [%rd270+3072];
	setp.lt.u64 	%p40, %rd149, %rd125;
	mov.b64 	%rd684, 0;
	@%p40 bra 	$L__BB0_124;
	ld.shared.u64 	%rd150, [%r4];
	setp.gt.u64 	%p41, %rd149, %rd150;
	@%p41 bra 	$L__BB0_124;
	setp.eq.s64 	%p42, %rd149, %rd125;
	setp.eq.s64 	%p43, %rd149, %rd150;
	or.pred  	%p44, %p42, %p43;
	selp.u64 	%rd684, 1, 0, %p44;
$L__BB0_124:
	add.s64 	%rd702, %rd684, %rd702;
$L__BB0_125:
	add.s64 	%rd676, %rd676, 4;
	setp.ne.s64 	%p45, %rd676, %rd687;
	@%p45 bra 	$L__BB0_105;
$L__BB0_126:
	setp.eq.s64 	%p46, %rd126, 0;
	@%p46 bra 	$L__BB0_153;
	shl.b64 	%rd272, %rd687, 7;
	add.s64 	%rd159, %rd272, %rd3;
	setp.gt.u64 	%p47, %rd159, %rd123;
	add.s64 	%rd273, %rd159, %rd122;
	shl.b64 	%rd274, %rd273, 3;
	add.s64 	%rd160, %rd1, %rd274;
	@%p47 bra 	$L__BB0_133;
	ld.global.u64 	%rd161, [%rd160];
	setp.lt.u64 	%p48, %rd161, %rd125;
	mov.b64 	%rd689, 0;
	@%p48 bra 	$L__BB0_132;
	ld.shared.u64 	%rd162, [%r4];
	setp.gt.u64 	%p49, %rd161, %rd162;
	@%p49 bra 	$L__BB0_132;
	setp.eq.s64 	%p50, %rd161, %rd125;
	mov.b64 	%rd689, 1;
	@%p50 bra 	$L__BB0_132;
	setp.eq.s64 	%p51, %rd161, %rd162;
	selp.u64 	%rd689, 1, 0, %p51;
$L__BB0_132:
	add.s64 	%rd702, %rd689, %rd702;
$L__BB0_133:
	setp.eq.s64 	%p52, %rd126, 1;
	@%p52 bra 	$L__BB0_153;
	add.s64 	%rd278, %rd159, 128;
	setp.gt.u64 	%p53, %rd278, %rd123;
	@%p53 bra 	$L__BB0_140;
	ld.global.u64 	%rd167, [%rd160+1024];
	setp.lt.u64 	%p54, %rd167, %rd125;
	mov.b64 	%rd691, 0;
	@%p54 bra 	$L__BB0_139;
	ld.shared.u64 	%rd168, [%r4];
	setp.gt.u64 	%p55, %rd167, %rd168;
	@%p55 bra 	$L__BB0_139;
	setp.eq.s64 	%p56, %rd167, %rd125;
	mov.b64 	%rd691, 1;
	@%p56 bra 	$L__BB0_139;
	setp.eq.s64 	%p57, %rd167, %rd168;
	selp.u64 	%rd691, 1, 0, %p57;
$L__BB0_139:
	add.s64 	%rd702, %rd691, %rd702;
$L__BB0_140:
	setp.eq.s64 	%p58, %rd126, 2;
	@%p58 bra 	$L__BB0_153;
	add.s64 	%rd282, %rd159, 256;
	setp.gt.u64 	%p59, %rd282, %rd123;
	@%p59 bra 	$L__BB0_153;
	ld.global.u64 	%rd173, [%rd160+2048];
	setp.lt.u64 	%p60, %rd173, %rd125;
	mov.b64 	%rd693, 0;
	@%p60 bra 	$L__BB0_146;
	ld.shared.u64 	%rd174, [%r4];
	setp.gt.u64 	%p61, %rd173, %rd174;
	@%p61 bra 	$L__BB0_146;
	setp.eq.s64 	%p62, %rd173, %rd125;
	mov.b64 	%rd693, 1;
	@%p62 bra 	$L__BB0_146;
	setp.eq.s64 	%p63, %rd173, %rd174;
	selp.u64 	%rd693, 1, 0, %p63;
$L__BB0_146:
	add.s64 	%rd702, %rd693, %rd702;
	bra.uni 	$L__BB0_153;
$L__BB0_147:
	setp.le.u64 	%p16, %rd187, %rd181;
	@%p16 bra 	$L__BB0_149;
	add.s64 	%rd699, %rd186, -1;
	bra.uni 	$L__BB0_150;
$L__BB0_149:
	setp.eq.s64 	%p17, %rd187, %rd181;
	mov.b64 	%rd700, 1;
	@%p17 bra 	$L__BB0_151;
$L__BB0_150:
	setp.le.u64 	%p18, %rd698, %rd699;
	mov.u64 	%rd700, %rd233;
	@%p18 bra 	$L__BB0_101;
$L__BB0_151:
	add.s64 	%rd702, %rd700, %rd702;
$L__BB0_152:
	add.s64 	%rd694, %rd694, 1;
	setp.ne.s64 	%p19, %rd694, %rd124;
	@%p19 bra 	$L__BB0_96;
$L__BB0_153:
	bar.sync 	0;
	add.s64 	%rd674, %rd674, 1;
	ld.shared.u64 	%rd286, [_ZZ13Find_TrianglePyS_S_yyE3end];
	setp.le.u64 	%p64, %rd674, %rd286;
	@%p64 bra 	$L__BB0_93;
$L__BB0_154:
	add.s64 	%rd659, %rd659, 1;
	setp.ne.s64 	%p81, %rd659, %rd85;
	@%p81 bra 	$L__BB0_69;
$L__BB0_155:
	cvt.u32.u64 	%r35, %rd3;
	setp.ne.s32 	%p141, %r35, 0;
	shl.b32 	%r36, %r35, 3;
	mov.u32 	%r37, _ZZ13Find_TrianglePyS_S_yyE5s_sum;
	add.s32 	%r38, %r37, %r36;
	st.shared.u64 	[%r38], %rd702;
	bar.sync 	0;
	@%p141 bra 	$L__BB0_157;
	ld.param.u64 	%rd629, [_Z13Find_TrianglePyS_S_yy_param_2];
	mov.u32 	%r39, %ctaid.x;
	ld.shared.u64 	%rd369, [_ZZ13Find_TrianglePyS_S_yyE5s_sum];
	ld.shared.u64 	%rd370, [_ZZ13Find_TrianglePyS_S_yyE5s_sum+8];
	add.s64 	%rd371, %rd370, %rd369;
	ld.shared.u64 	%rd372, [_ZZ13Find_TrianglePyS_S_yyE5s_sum+16];
	add.s64 	%rd373, %rd372, %rd371;
	ld.shared.u64 	%rd374, [_ZZ13Find_TrianglePyS_S_yyE5s_sum+24];
	add.s64 	%rd375, %rd374, %rd373;
	ld.shared.u64 	%rd376, [_ZZ13Find_TrianglePyS_S_yyE5s_sum+32];
	add.s64 	%rd377, %rd376, %rd375;
	ld.shared.u64 	%rd378, [_ZZ13Find_TrianglePyS_S_yyE5s_sum+40];
	add.s64 	%rd379, %rd378, %rd377;
	ld.shared.u64 	%rd380, [_ZZ13Find_TrianglePyS_S_yyE5s_sum+48];
	add.s64 	%rd381, %rd380, %rd379;
	ld.shared.u64 	%rd382, [_ZZ13Find_TrianglePyS_S_yyE5s_sum+56];
	add.s64 	%rd383, %rd382, %rd381;
	ld.shared.u64 	%rd384, [_ZZ13Find_TrianglePyS_S_yyE5s_sum+64];
	add.s64 	%rd385, %rd384, %rd383;
	ld.shared.u64 	%rd386, [_ZZ13Find_TrianglePyS_S_yyE5s_sum+72];
	add.s64 	%rd387, %rd386, %rd385;
	ld.shared.u64 	%rd388, [_ZZ13Find_TrianglePyS_S_yyE5s_sum+80];
	add.s64 	%rd389, %rd388, %rd387;
	ld.shared.u64 	%rd390, [_ZZ13Find_TrianglePyS_S_yyE5s_sum+88];
	add.s64 	%rd391, %rd390, %rd389;
	ld.shared.u64 	%rd392, [_ZZ13Find_TrianglePyS_S_yyE5s_sum+96];
	add.s64 	%rd393, %rd392, %rd391;
	ld.shared.u64 	%rd394, [_ZZ13Find_TrianglePyS_S_yyE5s_sum+104];
	add.s64 	%rd395, %rd394, %rd393;
	ld.shared.u64 	%rd396, [_ZZ13Find_TrianglePyS_S_yyE5s_sum+112];
	add.s64 	%rd397, %rd396, %rd395;
	ld.shared.u64 	%rd398, [_ZZ13Find_TrianglePyS_S_yyE5s_sum+120];
	add.s64 	%rd399, %rd398, %rd397;
	ld.shared.u64 	%rd400, [_ZZ13Find_TrianglePyS_S_yyE5s_sum+128];
	add.s64 	%rd401, %rd400, %rd399;
	ld.shared.u64 	%rd402, [_ZZ13Find_TrianglePyS_S_yyE5s_sum+136];
	add.s64 	%rd403, %rd402, %rd401;
	ld.shared.u64 	%rd404, [_ZZ13Find_TrianglePyS_S_yyE5s_sum+144];
	add.s64 	%rd405, %rd404, %rd403;
	ld.shared.u64 	%rd406, [_ZZ13Find_TrianglePyS_S_yyE5s_sum+152];
	add.s64 	%rd407, %rd406, %rd405;
	ld.shared.u64 	%rd408, [_ZZ13Find_TrianglePyS_S_yyE5s_sum+160];
	add.s64 	%rd409, %rd408, %rd407;
	ld.shared.u64 	%rd410, [_ZZ13Find_TrianglePyS_S_yyE5s_sum+168];
	add.s64 	%rd411, %rd410, %rd409;
	ld.shared.u64 	%rd412, [_ZZ13Find_TrianglePyS_S_yyE5s_sum+176];
	add.s64 	%rd413, %rd412, %rd411;
	ld.shared.u64 	%rd414, [_ZZ13Find_TrianglePyS_S_yyE5s_sum+184];
	add.s64 	%rd415, %rd414, %rd413;
	ld.shared.u64 	%rd416, [_ZZ13Find_TrianglePyS_S_yyE5s_sum+192];
	add.s64 	%rd417, %rd416, %rd415;
	ld.shared.u64 	%rd418, [_ZZ13Find_TrianglePyS_S_yyE5s_sum+200];
	add.s64 	%rd419, %rd418, %rd417;
	ld.shared.u64 	%rd420, [_ZZ13Find_TrianglePyS_S_yyE5s_sum+208];
	add.s64 	%rd421, %rd420, %rd419;
	ld.shared.u64 	%rd422, [_ZZ13Find_TrianglePyS_S_yyE5s_sum+216];
	add.s64 	%rd423, %rd422, %rd421;
	ld.shared.u64 	%rd424, [_ZZ13Find_TrianglePyS_S_yyE5s_sum+224];
	add.s64 	%rd425, %rd424, %rd423;
	ld.shared.u64 	%rd426, [_ZZ13Find_TrianglePyS_S_yyE5s_sum+232];
	add.s64 	%rd427, %rd426, %rd425;
	ld.shared.u64 	%rd428, [_ZZ13Find_TrianglePyS_S_yyE5s_sum+240];
	add.s64 	%rd429, %rd428, %rd427;
	ld.shared.u64 	%rd430, [_ZZ13Find_TrianglePyS_S_yyE5s_sum+248];
	add.s64 	%rd431, %rd430, %rd429;
	ld.shared.u64 	%rd432, [_ZZ13Find_TrianglePyS_S_yyE5s_sum+256];
	add.s64 	%rd433, %rd432, %rd431;
	ld.shared.u64 	%rd434, [_ZZ13Find_TrianglePyS_S_yyE5s_sum+264];
	add.s64 	%rd435, %rd434, %rd433;
	ld.shared.u64 	%rd436, [_ZZ13Find_TrianglePyS_S_yyE5s_sum+272];
	add.s64 	%rd437, %rd436, %rd435;
	ld.shared.u64 	%rd438, [_ZZ13Find_TrianglePyS_S_yyE5s_sum+280];
	add.s64 	%rd439, %rd438, %rd437;
	ld.shared.u64 	%rd440, [_ZZ13Find_TrianglePyS_S_yyE5s_sum+288];
	add.s64 	%rd441, %rd440, %rd439;
	ld.shared.u64 	%rd442, [_ZZ13Find_TrianglePyS_S_yyE5s_sum+296];
	add.s64 	%rd443, %rd442, %rd441;
	ld.shared.u64 	%rd444, [_ZZ13Find_TrianglePyS_S_yyE5s_sum+304];
	add.s64 	%rd445, %rd444, %rd443;
	ld.shared.u64 	%rd446, [_ZZ13Find_TrianglePyS_S_yyE5s_sum+312];
	add.s64 	%rd447, %rd446, %rd445;
	ld.shared.u64 	%rd448, [_ZZ13Find_TrianglePyS_S_yyE5s_sum+320];
	add.s64 	%rd449, %rd448, %rd447;
	ld.shared.u64 	%rd450, [_ZZ13Find_TrianglePyS_S_yyE5s_sum+328];
	add.s64 	%rd451, %rd450, %rd449;
	ld.shared.u64 	%rd452, [_ZZ13Find_TrianglePyS_S_yyE5s_sum+336];
	add.s64 	%rd453, %rd452, %rd451;
	ld.shared.u64 	%rd454, [_ZZ13Find_TrianglePyS_S_yyE5s_sum+344];
	add.s64 	%rd455, %rd454, %rd453;
	ld.shared.u64 	%rd456, [_ZZ13Find_TrianglePyS_S_yyE5s_sum+352];
	add.s64 	%rd457, %rd456, %rd455;
	ld.shared.u64 	%rd458, [_ZZ13Find_TrianglePyS_S_yyE5s_sum+360];
	add.s64 	%rd459, %rd458, %rd457;
	ld.shared.u64 	%rd460, [_ZZ13Find_TrianglePyS_S_yyE5s_sum+368];
	add.s64 	%rd461, %rd460, %rd459;
	ld.shared.u64 	%rd462, [_ZZ13Find_TrianglePyS_S_yyE5s_sum+376];
	add.s64 	%rd463, %rd462, %rd461;
	ld.shared.u64 	%rd464, [_ZZ13Find_TrianglePyS_S_yyE5s_sum+384];
	add.s64 	%rd465, %rd464, %rd463;
	ld.shared.u64 	%rd466, [_ZZ13Find_TrianglePyS_S_yyE5s_sum+392];
	add.s64 	%rd467, %rd466, %rd465;
	ld.shared.u64 	%rd468, [_ZZ13Find_TrianglePyS_S_yyE5s_sum+400];
	add.s64 	%rd469, %rd468, %rd467;
	ld.shared.u64 	%rd470, [_ZZ13Find_TrianglePyS_S_yyE5s_sum+408];
	add.s64 	%rd471, %rd470, %rd469;
	ld.shared.u64 	%rd472, [_ZZ13Find_TrianglePyS_S_yyE5s_sum+416];
	add.s64 	%rd473, %rd472, %rd471;
	ld.shared.u64 	%rd474, [_ZZ13Find_TrianglePyS_S_yyE5s_sum+424];
	add.s64 	%rd475, %rd474, %rd473;
	ld.shared.u64 	%rd476, [_ZZ13Find_TrianglePyS_S_yyE5s_sum+432];
	add.s64 	%rd477, %rd476, %rd475;
	ld.shared.u64 	%rd478, [_ZZ13Find_TrianglePyS_S_yyE5s_sum+440];
	add.s64 	%rd479, %rd478, %rd477;
	ld.shared.u64 	%rd480, [_ZZ13Find_TrianglePyS_S_yyE5s_sum+448];
	add.s64 	%rd481, %rd480, %rd479;
	ld.shared.u64 	%rd482, [_ZZ13Find_TrianglePyS_S_yyE5s_sum+456];
	add.s64 	%rd483, %rd482, %rd481;
	ld.shared.u64 	%rd484, [_ZZ13Find_TrianglePyS_S_yyE5s_sum+464];
	add.s64 	%rd485, %rd484, %rd483;
	ld.shared.u64 	%rd486, [_ZZ13Find_TrianglePyS_S_yyE5s_sum+472];
	add.s64 	%rd487, %rd486, %rd485;
	ld.shared.u64 	%rd488, [_ZZ13Find_TrianglePyS_S_yyE5s_sum+480];
	add.s64 	%rd489, %rd488, %rd487;
	ld.shared.u64 	%rd490, [_ZZ13Find_TrianglePyS_S_yyE5s_sum+488];
	add.s64 	%rd491, %rd490, %rd489;
	ld.shared.u64 	%rd492, [_ZZ13Find_TrianglePyS_S_yyE5s_sum+496];
	add.s64 	%rd493, %rd492, %rd491;
	ld.shared.u64 	%rd494, [_ZZ13Find_TrianglePyS_S_yyE5s_sum+504];
	add.s64 	%rd495, %rd494, %rd493;
	ld.shared.u64 	%rd496, [_ZZ13Find_TrianglePyS_S_yyE5s_sum+512];
	add.s64 	%rd497, %rd496, %rd495;
	ld.shared.u64 	%rd498, [_ZZ13Find_TrianglePyS_S_yyE5s_sum+520];
	add.s64 	%rd499, %rd498, %rd497;
	ld.shared.u64 	%rd500, [_ZZ13Find_TrianglePyS_S_yyE5s_sum+528];
	add.s64 	%rd501, %rd500, %rd499;
	ld.shared.u64 	%rd502, [_ZZ13Find_TrianglePyS_S_yyE5s_sum+536];
	add.s64 	%rd503, %rd502, %rd501;
	ld.shared.u64 	%rd504, [_ZZ13Find_TrianglePyS_S_yyE5s_sum+544];
	add.s64 	%rd505, %rd504, %rd503;
	ld.shared.u64 	%rd506, [_ZZ13Find_TrianglePyS_S_yyE5s_sum+552];
	add.s64 	%rd507, %rd506, %rd505;
	ld.shared.u64 	%rd508, [_ZZ13Find_TrianglePyS_S_yyE5s_sum+560];
	add.s64 	%rd509, %rd508, %rd507;
	ld.shared.u64 	%rd510, [_ZZ13Find_TrianglePyS_S_yyE5s_sum+568];
	add.s64 	%rd511, %rd510, %rd509;
	ld.shared.u64 	%rd512, [_ZZ13Find_TrianglePyS_S_yyE5s_sum+576];
	add.s64 	%rd513, %rd512, %rd511;
	ld.shared.u64 	%rd514, [_ZZ13Find_TrianglePyS_S_yyE5s_sum+584];
	add.s64 	%rd515, %rd514, %rd513;
	ld.shared.u64 	%rd516, [_ZZ13Find_TrianglePyS_S_yyE5s_sum+592];
	add.s64 	%rd517, %rd516, %rd515;
	ld.shared.u64 	%rd518, [_ZZ13Find_TrianglePyS_S_yyE5s_sum+600];
	add.s64 	%rd519, %rd518, %rd517;
	ld.shared.u64 	%rd520, [_ZZ13Find_TrianglePyS_S_yyE5s_sum+608];
	add.s64 	%rd521, %rd520, %rd519;
	ld.shared.u64 	%rd522, [_ZZ13Find_TrianglePyS_S_yyE5s_sum+616];
	add.s64 	%rd523, %rd522, %rd521;
	ld.shared.u64 	%rd524, [_ZZ13Find_TrianglePyS_S_yyE5s_sum+624];
	add.s64 	%rd525, %rd524, %rd523;
	ld.shared.u64 	%rd526, [_ZZ13Find_TrianglePyS_S_yyE5s_sum+632];
	add.s64 	%rd527, %rd526, %rd525;
	ld.shared.u64 	%rd528, [_ZZ13Find_TrianglePyS_S_yyE5s_sum+640];
	add.s64 	%rd529, %rd528, %rd527;
	ld.shared.u64 	%rd530, [_ZZ13Find_TrianglePyS_S_yyE5s_sum+648];
	add.s64 	%rd531, %rd530, %rd529;
	ld.shared.u64 	%rd532, [_ZZ13Find_TrianglePyS_S_yyE5s_sum+656];
	add.s64 	%rd533, %rd532, %rd531;
	ld.shared.u64 	%rd534, [_ZZ13Find_TrianglePyS_S_yyE5s_sum+664];
	add.s64 	%rd535, %rd534, %rd533;
	ld.shared.u64 	%rd536, [_ZZ13Find_TrianglePyS_S_yyE5s_sum+672];
	add.s64 	%rd537, %rd536, %rd535;
	ld.shared.u64 	%rd538, [_ZZ13Find_TrianglePyS_S_yyE5s_sum+680];
	add.s64 	%rd539, %rd538, %rd537;
	ld.shared.u64 	%rd540, [_ZZ13Find_TrianglePyS_S_yyE5s_sum+688];
	add.s64 	%rd541, %rd540, %rd539;
	ld.shared.u64 	%rd542, [_ZZ13Find_TrianglePyS_S_yyE5s_sum+696];
	add.s64 	%rd543, %rd542, %rd541;
	ld.shared.u64 	%rd544, [_ZZ13Find_TrianglePyS_S_yyE5s_sum+704];
	add.s64 	%rd545, %rd544, %rd543;
	ld.shared.u64 	%rd546, [_ZZ13Find_TrianglePyS_S_yyE5s_sum+712];
	add.s64 	%rd547, %rd546, %rd545;
	ld.shared.u64 	%rd548, [_ZZ13Find_TrianglePyS_S_yyE5s_sum+720];
	add.s64 	%rd549, %rd548, %rd547;
	ld.shared.u64 	%rd550, [_ZZ13Find_TrianglePyS_S_yyE5s_sum+728];
	add.s64 	%rd551, %rd550, %rd549;
	ld.shared.u64 	%rd552, [_ZZ13Find_TrianglePyS_S_yyE5s_sum+736];
	add.s64 	%rd553, %rd552, %rd551;
	ld.shared.u64 	%rd554, [_ZZ13Find_TrianglePyS_S_yyE5s_sum+744];
	add.s64 	%rd555, %rd554, %rd553;
	ld.shared.u64 	%rd556, [_ZZ13Find_TrianglePyS_S_yyE5s_sum+752];
	add.s64 	%rd557, %rd556, %rd555;
	ld.shared.u64 	%rd558, [_ZZ13Find_TrianglePyS_S_yyE5s_sum+760];
	add.s64 	%rd559, %rd558, %rd557;
	ld.shared.u64 	%rd560, [_ZZ13Find_TrianglePyS_S_yyE5s_sum+768];
	add.s64 	%rd561, %rd560, %rd559;
	ld.shared.u64 	%rd562, [_ZZ13Find_TrianglePyS_S_yyE5s_sum+776];
	add.s64 	%rd563, %rd562, %rd561;
	ld.shared.u64 	%rd564, [_ZZ13Find_TrianglePyS_S_yyE5s_sum+784];
	add.s64 	%rd565, %rd564, %rd563;
	ld.shared.u64 	%rd566, [_ZZ13Find_TrianglePyS_S_yyE5s_sum+792];
	add.s64 	%rd567, %rd566, %rd565;
	ld.shared.u64 	%rd568, [_ZZ13Find_TrianglePyS_S_yyE5s_sum+800];
	add.s64 	%rd569, %rd568, %rd567;
	ld.shared.u64 	%rd570, [_ZZ13Find_TrianglePyS_S_yyE5s_sum+808];
	add.s64 	%rd571, %rd570, %rd569;
	ld.shared.u64 	%rd572, [_ZZ13Find_TrianglePyS_S_yyE5s_sum+816];
	add.s64 	%rd573, %rd572, %rd571;
	ld.shared.u64 	%rd574, [_ZZ13Find_TrianglePyS_S_yyE5s_sum+824];
	add.s64 	%rd575, %rd574, %rd573;
	ld.shared.u64 	%rd576, [_ZZ13Find_TrianglePyS_S_yyE5s_sum+832];
	add.s64 	%rd577, %rd576, %rd575;
	ld.shared.u64 	%rd578, [_ZZ13Find_TrianglePyS_S_yyE5s_sum+840];
	add.s64 	%rd579, %rd578, %rd577;
	ld.shared.u64 	%rd580, [_ZZ13Find_TrianglePyS_S_yyE5s_sum+848];
	add.s64 	%rd581, %rd580, %rd579;
	ld.shared.u64 	%rd582, [_ZZ13Find_TrianglePyS_S_yyE5s_sum+856];
	add.s64 	%rd583, %rd582, %rd581;
	ld.shared.u64 	%rd584, [_ZZ13Find_TrianglePyS_S_yyE5s_sum+864];
	add.s64 	%rd585, %rd584, %rd583;
	ld.shared.u64 	%rd586, [_ZZ13Find_TrianglePyS_S_yyE5s_sum+872];
	add.s64 	%rd587, %rd586, %rd585;
	ld.shared.u64 	%rd588, [_ZZ13Find_TrianglePyS_S_yyE5s_sum+880];
	add.s64 	%rd589, %rd588, %rd587;
	ld.shared.u64 	%rd590, [_ZZ13Find_TrianglePyS_S_yyE5s_sum+888];
	add.s64 	%rd591, %rd590, %rd589;
	ld.shared.u64 	%rd592, [_ZZ13Find_TrianglePyS_S_yyE5s_sum+896];
	add.s64 	%rd593, %rd592, %rd591;
	ld.shared.u64 	%rd594, [_ZZ13Find_TrianglePyS_S_yyE5s_sum+904];
	add.s64 	%rd595, %rd594, %rd593;
	ld.shared.u64 	%rd596, [_ZZ13Find_TrianglePyS_S_yyE5s_sum+912];
	add.s64 	%rd597, %rd596, %rd595;
	ld.shared.u64 	%rd598, [_ZZ13Find_TrianglePyS_S_yyE5s_sum+920];
	add.s64 	%rd599, %rd598, %rd597;
	ld.shared.u64 	%rd600, [_ZZ13Find_TrianglePyS_S_yyE5s_sum+928];
	add.s64 	%rd601, %rd600, %rd599;
	ld.shared.u64 	%rd602, [_ZZ13Find_TrianglePyS_S_yyE5s_sum+936];
	add.s64 	%rd603, %rd602, %rd601;
	ld.shared.u64 	%rd604, [_ZZ13Find_TrianglePyS_S_yyE5s_sum+944];
	add.s64 	%rd605, %rd604, %rd603;
	ld.shared.u64 	%rd606, [_ZZ13Find_TrianglePyS_S_yyE5s_sum+952];
	add.s64 	%rd607, %rd606, %rd605;
	ld.shared.u64 	%rd608, [_ZZ13Find_TrianglePyS_S_yyE5s_sum+960];
	add.s64 	%rd609, %rd608, %rd607;
	ld.shared.u64 	%rd610, [_ZZ13Find_TrianglePyS_S_yyE5s_sum+968];
	add.s64 	%rd611, %rd610, %rd609;
	ld.shared.u64 	%rd612, [_ZZ13Find_TrianglePyS_S_yyE5s_sum+976];
	add.s64 	%rd613, %rd612, %rd611;
	ld.shared.u64 	%rd614, [_ZZ13Find_TrianglePyS_S_yyE5s_sum+984];
	add.s64 	%rd615, %rd614, %rd613;
	ld.shared.u64 	%rd616, [_ZZ13Find_TrianglePyS_S_yyE5s_sum+992];
	add.s64 	%rd617, %rd616, %rd615;
	ld.shared.u64 	%rd618, [_ZZ13Find_TrianglePyS_S_yyE5s_sum+1000];
	add.s64 	%rd619, %rd618, %rd617;
	ld.shared.u64 	%rd620, [_ZZ13Find_TrianglePyS_S_yyE5s_sum+1008];
	add.s64 	%rd621, %rd620, %rd619;
	ld.shared.u64 	%rd622, [_ZZ13Find_TrianglePyS_S_yyE5s_sum+1016];
	add.s64 	%rd623, %rd622, %rd621;
	bar.sync 	0;
	cvta.to.global.u64 	%rd624, %rd629;
	mul.wide.u32 	%rd625, %r39, 8;
	add.s64 	%rd626, %rd624, %rd625;
	st.global.u64 	[%rd626], %rd623;
$L__BB0_157:
	ret;

}
	// .globl	_ZN3cub18CUB_300001_SM_10006detail11EmptyKernelIvEEvv
.visible .entry _ZN3cub18CUB_300001_SM_10006detail11EmptyKernelIvEEvv()
{


	ret;

}
	// .globl	_ZN3cub18CUB_300001_SM_10006detail10radix_sort30DeviceSegmentedRadixSortKernelINS1_5radix10policy_hubIyNS0_8NullTypeEiE10Policy1000ELb0ELNS0_9SortOrderE0EyS6_PySA_iNS1_21identity_decomposer_tEEEvPKT2_PSC_PKT3_PSG_T4_T5_iiiT7_
.visible .entry _ZN3cub18CUB_300001_SM_10006detail10radix_sort30DeviceSegmentedRadixSortKernelINS1_5radix10policy_hubIyNS0_8NullTypeEiE10Policy1000ELb0ELNS0_9SortOrderE0EyS6_PySA_iNS1_21identity_decomposer_tEEEvPKT2_PSC_PKT3_PSG_T4_T5_iiiT7_(
	.param .u64 .ptr .align 1 _ZN3cub18CUB_300001_SM_10006detail10radix_sort30DeviceSegmentedRadixSortKernelINS1_5radix10policy_hubIyNS0_8NullTypeEiE10Policy1000ELb0ELNS0_9SortOrderE0EyS6_PySA_iNS1_21identity_decomposer_tEEEvPKT2_PSC_PKT3_PSG_T4_T5_iiiT7__param_0,
	.param .u64 .ptr .align 1 _ZN3cub18CUB_300001_SM_10006detail10radix_sort30DeviceSegmentedRadixSortKernelINS1_5radix10policy_hubIyNS0_8NullTypeEiE10Policy1000ELb0ELNS0_9SortOrderE0EyS6_PySA_iNS1_21identity_decomposer_tEEEvPKT2_PSC_PKT3_PSG_T4_T5_iiiT7__param_1,
	.param .u64 .ptr .align 1 _ZN3cub18CUB_300001_SM_10006detail10radix_sort30DeviceSegmentedRadixSortKernelINS1_5radix10policy_hubIyNS0_8NullTypeEiE10Policy1000ELb0ELNS0_9SortOrderE0EyS6_PySA_iNS1_21identity_decomposer_tEEEvPKT2_PSC_PKT3_PSG_T4_T5_iiiT7__param_2,
	.param .u64 .ptr .align 1 _ZN3cub18CUB_300001_SM_10006detail10radix_sort30DeviceSegmentedRadixSortKernelINS1_5radix10policy_hubIyNS0_8NullTypeEiE10Policy1000ELb0ELNS0_9SortOrderE0EyS6_PySA_iNS1_21identity_decomposer_tEEEvPKT2_PSC_PKT3_PSG_T4_T5_iiiT7__param_3,
	.param .u64 .ptr .align 1 _ZN3cub18CUB_300001_SM_10006detail10radix_sort30DeviceSegmentedRadixSortKernelINS1_5radix10policy_hubIyNS0_8NullTypeEiE10Policy1000ELb0ELNS0_9SortOrderE0EyS6_PySA_iNS1_21identity_decomposer_tEEEvPKT2_PSC_PKT3_PSG_T4_T5_iiiT7__param_4,
	.param .u64 .ptr .align 1 _ZN3cub18CUB_300001_SM_10006detail10radix_sort30DeviceSegmentedRadixSortKernelINS1_5radix10policy_hubIyNS0_8NullTypeEiE10Policy1000ELb0ELNS0_9SortOrderE0EyS6_PySA_iNS1_21identity_decomposer_tEEEvPKT2_PSC_PKT3_PSG_T4_T5_iiiT7__param_5,
	.param .u32 _ZN3cub18CUB_300001_SM_10006detail10radix_sort30DeviceSegmentedRadixSortKernelINS1_5radix10policy_hubIyNS0_8NullTypeEiE10Policy1000ELb0ELNS0_9SortOrderE0EyS6_PySA_iNS1_21identity_decomposer_tEEEvPKT2_PSC_PKT3_PSG_T4_T5_iiiT7__param_6,
	.param .u32 _ZN3cub18CUB_300001_SM_10006detail10radix_sort30DeviceSegmentedRadixSortKernelINS1_5radix10policy_hubIyNS0_8NullTypeEiE10Policy1000ELb0ELNS0_9SortOrderE0EyS6_PySA_iNS1_21identity_decomposer_tEEEvPKT2_PSC_PKT3_PSG_T4_T5_iiiT7__param_7,
	.param .u32 _ZN3cub18CUB_300001_SM_10006detail10radix_sort30DeviceSegmentedRadixSortKernelINS1_5radix10policy_hubIyNS0_8NullTypeEiE10Policy1000ELb0ELNS0_9SortOrderE0EyS6_PySA_iNS1_21identity_decomposer_tEEEvPKT2_PSC_PKT3_PSG_T4_T5_iiiT7__param_8,
	.param .align 1 .b8 _ZN3cub18CUB_300001_SM_10006detail10radix_sort30DeviceSegmentedRadixSortKernelINS1_5radix10policy_hubIyNS0_8NullTypeEiE10Policy1000ELb0ELNS0_9SortOrderE0EyS6_PySA_iNS1_21identity_decomposer_tEEEvPKT2_PSC_PKT3_PSG_T4_T5_iiiT7__param_9[1]
)
.maxntid 192
{
	.reg .pred 	%p<139>;
	.reg .b16 	%rs<163>;
	.reg .b32 	%r<2297>;
	.reg .b64 	%rd<662>;
	// demoted variable
	.shared .align 16 .b8 _ZZN3cub18CUB_300001_SM_10006detail10radix_sort30DeviceSegmentedRadixSortKernelINS1_5radix10policy_hubIyNS0_8NullTypeEiE10Policy1000ELb0ELNS0_9SortOrderE0EyS6_PySA_iNS1_21identity_decomposer_tEEEvPKT2_PSC_PKT3_PSG_T4_T5_iiiT7_E12temp_storage[29440];
	ld.param.u64 	%rd169, [_ZN3cub18CUB_300001_SM_10006detail10radix_sort30DeviceSegmentedRadixSortKernelINS1_5radix10policy_hubIyNS0_8NullTypeEiE10Policy1000ELb0ELNS0_9SortOrderE0EyS6_PySA_iNS1_21identity_decomposer_tEEEvPKT2_PSC_PKT3_PSG_T4_T5_iiiT7__param_0];
	ld.param.u64 	%rd170, [_ZN3cub18CUB_300001_SM_10006detail10radix_sort30DeviceSegmentedRadixSortKernelINS1_5radix10policy_hubIyNS0_8NullTypeEiE10Policy1000ELb0ELNS0_9SortOrderE0EyS6_PySA_iNS1_21identity_decomposer_tEEEvPKT2_PSC_PKT3_PSG_T4_T5_iiiT7__param_1];
	ld.param.u64 	%rd171, [_ZN3cub18CUB_300001_SM_10006detail10radix_sort30DeviceSegmentedRadixSortKernelINS1_5radix10policy_hubIyNS0_8NullTypeEiE10Policy1000ELb0ELNS0_9SortOrderE0EyS6_PySA_iNS1_21identity_decomposer_tEEEvPKT2_PSC_PKT3_PSG_T4_T5_iiiT7__param_4];
	ld.param.u64 	%rd172, [_ZN3cub18CUB_300001_SM_10006detail10radix_sort30DeviceSegmentedRadixSortKernelINS1_5radix10policy_hubIyNS0_8NullTypeEiE10Policy1000ELb0ELNS0_9SortOrderE0EyS6_PySA_iNS1_21identity_decomposer_tEEEvPKT2_PSC_PKT3_PSG_T4_T5_iiiT7__param_5];
	cvta.to.global.u64 	%rd1, %rd169;
	cvta.to.global.u64 	%rd2, %rd170;
	cvta.to.global.u64 	%rd173, %rd172;
	cvta.to.global.u64 	%rd174, %rd171;
	mov.u32 	%r347, %ctaid.x;
	mul.wide.u32 	%rd175, %r347, 8;
	add.s64 	%rd176, %rd174, %rd175;
	ld.global.u32 	%r2277, [%rd176];
	add.s64 	%rd177, %rd173, %rd175;
	ld.global.u32 	%r2, [%rd177];
	sub.s32 	%r2278, %r2, %r2277;
	setp.lt.s32 	%p1, %r2278, 1;
	@%p1 bra 	$L__BB2_225;
	mov.u32 	%r4, %tid.x;
	cvt.u64.u32 	%rd3, %r4;
	shl.b32 	%r349, %r4, 2;
	mov.u32 	%r350, _ZZN3cub18CUB_300001_SM_10006detail10radix_sort30DeviceSegmentedRadixSortKernelINS1_5radix10policy_hubIyNS0_8NullTypeEiE10Policy1000ELb0ELNS0_9SortOrderE0EyS6_PySA_iNS1_21identity_decomposer_tEEEvPKT2_PSC_PKT3_PSG_T4_T5_iiiT7_E12temp_storage;
	add.s32 	%r5, %r350, %r349;
	mov.b32 	%r2249, 0;
	st.shared.u32 	[%r5], %r2249;
	st.shared.u32 	[%r5+768], %r2249;
	st.shared.u32 	[%r5+1536], %r2249;
	st.shared.u32 	[%r5+2304], %r2249;
	st.shared.u32 	[%r5+3072], %r2249;
	st.shared.u32 	[%r5+3840], %r2249;
	st.shared.u32 	[%r5+4608], %r2249;
	st.shared.u32 	[%r5+5376], %r2249;
	st.shared.u32 	[%r5+6144], %r2249;
	st.shared.u32 	[%r5+6912], %r2249;
	st.shared.u32 	[%r5+7680], %r2249;
	st.shared.u32 	[%r5+8448], %r2249;
	st.shared.u32 	[%r5+9216], %r2249;
	st.shared.u32 	[%r5+9984], %r2249;
	st.shared.u32 	[%r5+10752], %r2249;
	st.shared.u32 	[%r5+11520], %r2249;
	setp.lt.u32 	%p2, %r2278, 47424;
	mov.u32 	%r2250, %r2249;
	mov.u32 	%r2251, %r2249;
	mov.u32 	%r2252, %r2249;
	mov.u32 	%r2245, %r2249;
	mov.u32 	%r2246, %r2249;
	mov.u32 	%r2247, %r2249;
	mov.u32 	%r2248, %r2249;
	mov.u32 	%r2220, %r2249;
	mov.u32 	%r2221, %r2249;
	mov.u32 	%r2222, %r2249;
	mov.u32 	%r2223, %r2249;
	mov.u32 	%r2224, %r2277;
	@%p2 bra 	$L__BB2_12;
	shr.u32 	%r352, %r4, 5;
	mad.lo.s32 	%r6, %r352, 768, %r350;
	add.s64 	%rd4, %rd1, 13824;
	mov.b32 	%r2249, 0;
	mov.u32 	%r2224, %r2277;
$L__BB2_3:
	sub.s32 	%r2238, %r2, %r2224;
	mov.b32 	%r2239, 0;
$L__BB2_4:
	ld.param.u32 	%r2207, [_ZN3cub18CUB_300001_SM_10006detail10radix_sort30DeviceSegmentedRadixSortKernelINS1_5radix10policy_hubIyNS0_8NullTypeEiE10Policy1000ELb0ELNS0_9SortOrderE0EyS6_PySA_iNS1_21identity_decomposer_tEEEvPKT2_PSC_PKT3_PSG_T4_T5_iiiT7__param_8];
	ld.param.u32 	%r2181, [_ZN3cub18CUB_300001_SM_10006detail10radix_sort30DeviceSegmentedRadixSortKernelINS1_5radix10policy_hubIyNS0_8NullTypeEiE10Policy1000ELb0ELNS0_9SortOrderE0EyS6_PySA_iNS1_21identity_decomposer_tEEEvPKT2_PSC_PKT3_PSG_T4_T5_iiiT7__param_7];
	cvt.s64.s32 	%rd220, %r2224;
	add.s64 	%rd221, %rd3, %rd220;
	shl.b64 	%rd222, %rd221, 3;
	add.s64 	%rd223, %rd4, %rd222;
	ld.global.u64 	%rd179, [%rd223+-13824];
	ld.global.u64 	%rd185, [%rd223+-12288];
	ld.global.u64 	%rd187, [%rd223+-10752];
	ld.global.u64 	%rd189, [%rd223+-9216];
	ld.global.u64 	%rd191, [%rd223+-7680];
	ld.global.u64 	%rd193, [%rd223+-6144];
	ld.global.u64 	%rd195, [%rd223+-4608];
	ld.global.u64 	%rd197, [%rd223+-3072];
	ld.global.u64 	%rd199, [%rd223+-1536];
	ld.global.u64 	%rd201, [%rd223];
	ld.global.u64 	%rd203, [%rd223+1536];
	ld.global.u64 	%rd205, [%rd223+3072];
	ld.global.u64 	%rd207, [%rd223+4608];
	ld.global.u64 	%rd209, [%rd223+6144];
	ld.global.u64 	%rd211, [%rd223+7680];
	ld.global.u64 	%rd213, [%rd223+9216];
	ld.global.u64 	%rd215, [%rd223+10752];
	ld.global.u64 	%rd217, [%rd223+12288];
	ld.global.u64 	%rd219, [%rd223+13824];
	bar.sync 	0;
	// begin inline asm
	shr.b64 %rd178, %rd179, %r2181;
	// end inline asm
	mov.b64 	%rd181, 1;
	// begin inline asm
	shl.b64 %rd180, %rd181, %r2207;
	// end inline asm
	add.s64 	%rd183, %rd180, -1;
	mov.b32 	%r357, 0;
	// begin inline asm
	shl.b64 %rd182, %rd183, %r357;
	// end inline asm
	cvt.u32.u64 	%r376, %rd178;
	cvt.u32.u64 	%r377, %rd182;
	and.b32  	%r378, %r377, %r376;
	shr.u32 	%r379, %r378, 2;
	mad.lo.s32 	%r380, %r379, 768, %r5;
	and.b32  	%r381, %r378, 3;
	add.s32 	%r382, %r380, %r381;
	ld.shared.u8 	%rs39, [%r382];
	add.s16 	%rs40, %rs39, 1;
	st.shared.u8 	[%r382], %rs40;
	// begin inline asm
	shr.b64 %rd184, %rd185, %r2181;
	// end inline asm
	cvt.u32.u64 	%r383, %rd184;
	and.b32  	%r384, %r377, %r383;
	shr.u32 	%r385, %r384, 2;
	mad.lo.s32 	%r386, %r385, 768, %r5;
	and.b32  	%r387, %r384, 3;
	add.s32 	%r388, %r386, %r387;
	ld.shared.u8 	%rs41, [%r388];
	add.s16 	%rs42, %rs41, 1;
	st.shared.u8 	[%r388], %rs42;
	// begin inline asm
	shr.b64 %rd186, %rd187, %r2181;
	// end inline asm
	cvt.u32.u64 	%r389, %rd186;
	and.b32  	%r390, %r377, %r389;
	shr.u32 	%r391, %r390, 2;
	mad.lo.s32 	%r392, %r391, 768, %r5;
	and.b32  	%r393, %r390, 3;
	add.s32 	%r394, %r392, %r393;
	ld.shared.u8 	%rs43, [%r394];
	add.s16 	%rs44, %rs43, 1;
	st.shared.u8 	[%r394], %rs44;
	// begin inline asm
	shr.b64 %rd188, %rd189, %r2181;
	// end inline asm
	cvt.u32.u64 	%r395, %rd188;
	and.b32  	%r396, %r377, %r395;
	shr.u32 	%r397, %r396, 2;
	mad.lo.s32 	%r398, %r397, 768, %r5;
	and.b32  	%r399, %r396, 3;
	add.s32 	%r400, %r398, %r399;
	ld.shared.u8 	%rs45, [%r400];
	add.s16 	%rs46, %rs45, 1;
	st.shared.u8 	[%r400], %rs46;
	// begin inline asm
	shr.b64 %rd190, %rd191, %r2181;
	// end inline asm
	cvt.u32.u64 	%r401, %rd190;
	and.b32  	%r402, %r377, %r401;
	shr.u32 	%r403, %r402, 2;
	mad.lo.s32 	%r404, %r403, 768, %r5;
	and.b32  	%r405, %r402, 3;
	add.s32 	%r406, %r404, %r405;
	ld.shared.u8 	%rs47, [%r406];
	add.s16 	%rs48, %rs47, 1;
	st.shared.u8 	[%r406], %rs48;
	// begin inline asm
	shr.b64 %rd192, %rd193, %r2181;
	// end inline asm
	cvt.u32.u64 	%r407, %rd192;
	and.b32  	%r408, %r377, %r407;
	shr.u32 	%r409, %r408, 2;
	mad.lo.s32 	%r410, %r409, 768, %r5;
	and.b32  	%r411, %r408, 3;
	add.s32 	%r412, %r410, %r411;
	ld.shared.u8 	%rs49, [%r412];
	add.s16 	%rs50, %rs49, 1;
	st.shared.u8 	[%r412], %rs50;
	// begin inline asm
	shr.b64 %rd194, %rd195, %r2181;
	// end inline asm
	cvt.u32.u64 	%r413, %rd194;
	and.b32  	%r414, %r377, %r413;
	shr.u32 	%r415, %r414, 2;
	mad.lo.s32 	%r416, %r415, 768, %r5;
	and.b32  	%r417, %r414, 3;
	add.s32 	%r418, %r416, %r417;
	ld.shared.u8 	%rs51, [%r418];
	add.s16 	%rs52, %rs51, 1;
	st.shared.u8 	[%r418], %rs52;
	// begin inline asm
	shr.b64 %rd196, %rd197, %r2181;
	// end inline asm
	cvt.u32.u64 	%r419, %rd196;
	and.b32  	%r420, %r377, %r419;
	shr.u32 	%r421, %r420, 2;
	mad.lo.s32 	%r422, %r421, 768, %r5;
	and.b32  	%r423, %r420, 3;
	add.s32 	%r424, %r422, %r423;
	ld.shared.u8 	%rs53, [%r424];
	add.s16 	%rs54, %rs53, 1;
	st.shared.u8 	[%r424], %rs54;
	// begin inline asm
	shr.b64 %rd198, %rd199, %r2181;
	// end inline asm
	cvt.u32.u64 	%r425, %rd198;
	and.b32  	%r426, %r377, %r425;
	shr.u32 	%r427, %r426, 2;
	mad.lo.s32 	%r428, %r427, 768, %r5;
	and.b32  	%r429, %r426, 3;
	add.s32 	%r430, %r428, %r429;
	ld.shared.u8 	%rs55, [%r430];
	add.s16 	%rs56, %rs55, 1;
	st.shared.u8 	[%r430], %rs56;
	// begin inline asm
	shr.b64 %rd200, %rd201, %r2181;
	// end inline asm
	cvt.u32.u64 	%r431, %rd200;
	and.b32  	%r432, %r377, %r431;
	shr.u32 	%r433, %r432, 2;
	mad.lo.s32 	%r434, %r433, 768, %r5;
	and.b32  	%r435, %r432, 3;
	add.s32 	%r436, %r434, %r435;
	ld.shared.u8 	%rs57, [%r436];
	add.s16 	%rs58, %rs57, 1;
	st.shared.u8 	[%r436], %rs58;
	// begin inline asm
	shr.b64 %rd202, %rd203, %r2181;
	// end inline asm
	cvt.u32.u64 	%r437, %rd202;
	and.b32  	%r438, %r377, %r437;
	shr.u32 	%r439, %r438, 2;
	mad.lo.s32 	%r440, %r439, 768, %r5;
	and.b32  	%r441, %r438, 3;
	add.s32 	%r442, %r440, %r441;
	ld.shared.u8 	%rs59, [%r442];
	add.s16 	%rs60, %rs59, 1;
	st.shared.u8 	[%r442], %rs60;
	// begin inline asm
	shr.b64 %rd204, %rd205, %r2181;
	// end inline asm
	cvt.u32.u64 	%r443, %rd204;
	and.b32  	%r444, %r377, %r443;
	shr.u32 	%r445, %r444, 2;
	mad.lo.s32 	%r446, %r445, 768, %r5;
	and.b32  	%r447, %r444, 3;
	add.s32 	%r448, %r446, %r447;
	ld.shared.u8 	%rs61, [%r448];
	add.s16 	%rs62, %rs61, 1;
	st.shared.u8 	[%r448], %rs62;
	// begin inline asm
	shr.b64 %rd206, %rd207, %r2181;
	// end inline asm
	cvt.u32.u64 	%r449, %rd206;
	and.b32  	%r450, %r377, %r449;
	shr.u32 	%r451, %r450, 2;
	mad.lo.s32 	%r452, %r451, 768, %r5;
	and.b32  	%r453, %r450, 3;
	add.s32 	%r454, %r452, %r453;
	ld.shared.u8 	%rs63, [%r454];
	add.s16 	%rs64, %rs63, 1;
	st.shared.u8 	[%r454], %rs64;
	// begin inline asm
	shr.b64 %rd208, %rd209, %r2181;
	// end inline asm
	cvt.u32.u64 	%r455, %rd208;
	and.b32  	%r456, %r377, %r455;
	shr.u32 	%r457, %r456, 2;
	mad.lo.s32 	%r458, %r457, 768, %r5;
	and.b32  	%r459, %r456, 3;
	add.s32 	%r460, %r458, %r459;
	ld.shared.u8 	%rs65, [%r460];
	add.s16 	%rs66, %rs65, 1;
	st.shared.u8 	[%r460], %rs66;
	// begin inline asm
	shr.b64 %rd210, %rd211, %r2181;
	// end inline asm
	cvt.u32.u64 	%r461, %rd210;
	and.b32  	%r462, %r377, %r461;
	shr.u32 	%r463, %r462, 2;
	mad.lo.s32 	%r464, %r463, 768, %r5;
	and.b32  	%r465, %r462, 3;
	add.s32 	%r466, %r464, %r465;
	ld.shared.u8 	%rs67, [%r466];
	add.s16 	%rs68, %rs67, 1;
	st.shared.u8 	[%r466], %rs68;
	// begin inline asm
	shr.b64 %rd212, %rd213, %r2181;
	// end inline asm
	cvt.u32.u64 	%r467, %rd212;
	and.b32  	%r468, %r377, %r467;
	shr.u32 	%r469, %r468, 2;
	mad.lo.s32 	%r470, %r469, 768, %r5;
	and.b32  	%r471, %r468, 3;
	add.s32 	%r472, %r470, %r471;
	ld.shared.u8 	%rs69, [%r472];
	add.s16 	%rs70, %rs69, 1;
	st.shared.u8 	[%r472], %rs70;
	// begin inline asm
	shr.b64 %rd214, %rd215, %r2181;
	// end inline asm
	cvt.u32.u64 	%r473, %rd214;
	and.b32  	%r474, %r377, %r473;
	shr.u32 	%r475, %r474, 2;
	mad.lo.s32 	%r476, %r475, 768, %r5;
	and.b32  	%r477, %r474, 3;
	add.s32 	%r478, %r476, %r477;
	ld.shared.u8 	%rs71, [%r478];
	add.s16 	%rs72, %rs71, 1;
	st.shared.u8 	[%r478], %rs72;
	// begin inline asm
	shr.b64 %rd216, %rd217, %r2181;
	// end inline asm
	cvt.u32.u64 	%r479, %rd216;
	and.b32  	%r480, %r377, %r479;
	shr.u32 	%r481, %r480, 2;
	mad.lo.s32 	%r482, %r481, 768, %r5;
	and.b32  	%r483, %r480, 3;
	add.s32 	%r484, %r482, %r483;
	ld.shared.u8 	%rs73, [%r484];
	add.s16 	%rs74, %rs73, 1;
	st.shared.u8 	[%r484], %rs74;
	// begin inline asm
	shr.b64 %rd218, %rd219, %r2181;
	// end inline asm
	cvt.u32.u64 	%r485, %rd218;
	and.b32  	%r486, %r377, %r485;
	shr.u32 	%r487, %r486, 2;
	mad.lo.s32 	%r488, %r487, 768, %r5;
	and.b32  	%r489, %r486, 3;
	add.s32 	%r490, %r488, %r489;
	ld.shared.u8 	%rs75, [%r490];
	add.s16 	%rs76, %rs75, 1;
	st.shared.u8 	[%r490], %rs76;
	add.s32 	%r2224, %r2224, 3648;
	add.s32 	%r2239, %r2239, -3648;
	add.s32 	%r2238, %r2238, -3648;
	setp.ne.s32 	%p3, %r2239, -47424;
	@%p3 bra 	$L__BB2_4;
	setp.gt.u32 	%p4, %r4, 511;
	bar.sync 	0;
	// begin inline asm
	mov.u32 %r491, %laneid;
	// end inline asm
	shl.b32 	%r492, %r491, 2;
	add.s32 	%r41, %r6, %r492;
	@%p4 bra 	$L__BB2_7;
	ld.shared.u32 	%r493, [%r41];
	bfe.u32 	%r494, %r493, 0, 8;
	add.s32 	%r495, %r2223, %r494;
	bfe.u32 	%r496, %r493, 8, 8;
	add.s32 	%r497, %r2222, %r496;
	bfe.u32 	%r498, %r493, 16, 8;
	add.s32 	%r499, %r2221, %r498;
	bfe.u32 	%r500, %r493, 24, 8;
	add.s32 	%r501, %r2220, %r500;
	ld.shared.u32 	%r502, [%r41+128];
	bfe.u32 	%r503, %r502, 0, 8;
	add.s32 	%r504, %r495, %r503;
	bfe.u32 	%r505, %r502, 8, 8;
	add.s32 	%r506, %r497, %r505;
	bfe.u32 	%r507, %r502, 16, 8;
	add.s32 	%r508, %r499, %r507;
	bfe.u32 	%r509, %r502, 24, 8;
	add.s32 	%r510, %r501, %r509;
	ld.shared.u32 	%r511, [%r41+256];
	bfe.u32 	%r512, %r511, 0, 8;
	add.s32 	%r513, %r504, %r512;
	bfe.u32 	%r514, %r511, 8, 8;
	add.s32 	%r515, %r506, %r514;
	bfe.u32 	%r516, %r511, 16, 8;
	add.s32 	%r517, %r508, %r516;
	bfe.u32 	%r518, %r511, 24, 8;
	add.s32 	%r519, %r510, %r518;
	ld.shared.u32 	%r520, [%r41+384];
	bfe.u32 	%r521, %r520, 0, 8;
	add.s32 	%r522, %r513, %r521;
	bfe.u32 	%r523, %r520, 8, 8;
	add.s32 	%r524, %r515, %r523;
	bfe.u32 	%r525, %r520, 16, 8;
	add.s32 	%r526, %r517, %r525;
	bfe.u32 	%r527, %r520, 24, 8;
	add.s32 	%r528, %r519, %r527;
	ld.shared.u32 	%r529, [%r41+512];
	bfe.u32 	%r530, %r529, 0, 8;
	add.s32 	%r531, %r522, %r530;
	bfe.u32 	%r532, %r529, 8, 8;
	add.s32 	%r533, %r524, %r532;
	bfe.u32 	%r534, %r529, 16, 8;
	add.s32 	%r535, %r526, %r534;
	bfe.u32 	%r536, %r529, 24, 8;
	add.s32 	%r537, %r528, %r536;
	ld.shared.u32 	%r538, [%r41+640];
	bfe.u32 	%r539, %r538, 0, 8;
	add.s32 	%r2223, %r531, %r539;
	bfe.u32 	%r540, %r538, 8, 8;
	add.s32 	%r2222, %r533, %r540;
	bfe.u32 	%r541, %r538, 16, 8;
	add.s32 	%r2221, %r535, %r541;
	bfe.u32 	%r542, %r538, 24, 8;
	add.s32 	%r2220, %r537, %r542;
$L__BB2_7:
	setp.gt.u32 	%p5, %r4, 319;
	@%p5 bra 	$L__BB2_9;
	ld.shared.u32 	%r543, [%r41+4608];
	bfe.u32 	%r544, %r543, 0, 8;
	add.s32 	%r545, %r2248, %r544;
	bfe.u32 	%r546, %r543, 8, 8;
	add.s32 	%r547, %r2247, %r546;
	bfe.u32 	%r548, %r543, 16, 8;
	add.s32 	%r549, %r2246, %r548;
	bfe.u32 	%r550, %r543, 24, 8;
	add.s32 	%r551, %r2245, %r550;
	ld.shared.u32 	%r552, [%r41+4736];
	bfe.u32 	%r553, %r552, 0, 8;
	add.s32 	%r554, %r545, %r553;
	bfe.u32 	%r555, %r552, 8, 8;
	add.s32 	%r556, %r547, %r555;
	bfe.u32 	%r557, %r552, 16, 8;
	add.s32 	%r558, %r549, %r557;
	bfe.u32 	%r559, %r552, 24, 8;
	add.s32 	%r560, %r551, %r559;
	ld.shared.u32 	%r561, [%r41+4864];
	bfe.u32 	%r562, %r561, 0, 8;
	add.s32 	%r563, %r554, %r562;
	bfe.u32 	%r564, %r561, 8, 8;
	add.s32 	%r565, %r556, %r564;
	bfe.u32 	%r566, %r561, 16, 8;
	add.s32 	%r567, %r558, %r566;
	bfe.u32 	%r568, %r561, 24, 8;
	add.s32 	%r569, %r560, %r568;
	ld.shared.u32 	%r570, [%r41+4992];
	bfe.u32 	%r571, %r570, 0, 8;
	add.s32 	%r572, %r563, %r571;
	bfe.u32 	%r573, %r570, 8, 8;
	add.s32 	%r574, %r565, %r573;
	bfe.u32 	%r575, %r570, 16, 8;
	add.s32 	%r576, %r567, %r575;
	bfe.u32 	%r577, %r570, 24, 8;
	add.s32 	%r578, %r569, %r577;
	ld.shared.u32 	%r579, [%r41+5120];
	bfe.u32 	%r580, %r579, 0, 8;
	add.s32 	%r581, %r572, %r580;
	bfe.u32 	%r582, %r579, 8, 8;
	add.s32 	%r583, %r574, %r582;
	bfe.u32 	%r584, %r579, 16, 8;
	add.s32 	%r585, %r576, %r584;
	bfe.u32 	%r586, %r579, 24, 8;
	add.s32 	%r587, %r578, %r586;
	ld.shared.u32 	%r588, [%r41+5248];
	bfe.u32 	%r589, %r588, 0, 8;
	add.s32 	%r2248, %r581, %r589;
	bfe.u32 	%r590, %r588, 8, 8;
	add.s32 	%r2247, %r583, %r590;
	bfe.u32 	%r591, %r588, 16, 8;
	add.s32 	%r2246, %r585, %r591;
	bfe.u32 	%r592, %r588, 24, 8;
	add.s32 	%r2245, %r587, %r592;
$L__BB2_9:
	setp.gt.u32 	%p6, %r4, 127;
	@%p6 bra 	$L__BB2_11;
	ld.shared.u32 	%r593, [%r41+9216];
	bfe.u32 	%r594, %r593, 0, 8;
	add.s32 	%r595, %r2252, %r594;
	bfe.u32 	%r596, %r593, 8, 8;
	add.s32 	%r597, %r2251, %r596;
	bfe.u32 	%r598, %r593, 16, 8;
	add.s32 	%r599, %r2250, %r598;
	bfe.u32 	%r600, %r593, 24, 8;
	add.s32 	%r601, %r2249, %r600;
	ld.shared.u32 	%r602, [%r41+9344];
	bfe.u32 	%r603, %r602, 0, 8;
	add.s32 	%r604, %r595, %r603;
	bfe.u32 	%r605, %r602, 8, 8;
	add.s32 	%r606, %r597, %r605;
	bfe.u32 	%r607, %r602, 16, 8;
	add.s32 	%r608, %r599, %r607;
	bfe.u32 	%r609, %r602, 24, 8;
	add.s32 	%r610, %r601, %r609;
	ld.shared.u32 	%r611, [%r41+9472];
	bfe.u32 	%r612, %r611, 0, 8;
	add.s32 	%r613, %r604, %r612;
	bfe.u32 	%r614, %r611, 8, 8;
	add.s32 	%r615, %r606, %r614;
	bfe.u32 	%r616, %r611, 16, 8;
	add.s32 	%r617, %r608, %r616;
	bfe.u32 	%r618, %r611, 24, 8;
	add.s32 	%r619, %r610, %r618;
	ld.shared.u32 	%r620, [%r41+9600];
	bfe.u32 	%r621, %r620, 0, 8;
	add.s32 	%r622, %r613, %r621;
	bfe.u32 	%r623, %r620, 8, 8;
	add.s32 	%r624, %r615, %r623;
	bfe.u32 	%r625, %r620, 16, 8;
	add.s32 	%r626, %r617, %r625;
	bfe.u32 	%r627, %r620, 24, 8;
	add.s32 	%r628, %r619, %r627;
	ld.shared.u32 	%r629, [%r41+9728];
	bfe.u32 	%r630, %r629, 0, 8;
	add.s32 	%r631, %r622, %r630;
	bfe.u32 	%r632, %r629, 8, 8;
	add.s32 	%r633, %r624, %r632;
	bfe.u32 	%r634, %r629, 16, 8;
	add.s32 	%r635, %r626, %r634;
	bfe.u32 	%r636, %r629, 24, 8;
	add.s32 	%r637, %r628, %r636;
	ld.shared.u32 	%r638, [%r41+9856];
	bfe.u32 	%r639, %r638, 0, 8;
	add.s32 	%r2252, %r631, %r639;
	bfe.u32 	%r640, %r638, 8, 8;
	add.s32 	%r2251, %r633, %r640;
	bfe.u32 	%r641, %r638, 16, 8;
	add.s32 	%r2250, %r635, %r641;
	bfe.u32 	%r642, %r638, 24, 8;
	add.s32 	%r2249, %r637, %r642;
$L__BB2_11:
	bar.sync 	0;
	mov.b32 	%r643, 0;
	st.shared.u32 	[%r5], %r643;
	st.shared.u32 	[%r5+768], %r643;
	st.shared.u32 	[%r5+1536], %r643;
	st.shared.u32 	[%r5+2304], %r643;
	st.shared.u32 	[%r5+3072], %r643;
	st.shared.u32 	[%r5+3840], %r643;
	st.shared.u32 	[%r5+4608], %r643;
	st.shared.u32 	[%r5+5376], %r643;
	st.shared.u32 	[%r5+6144], %r643;
	st.shared.u32 	[%r5+6912], %r643;
	st.shared.u32 	[%r5+7680], %r643;
	st.shared.u32 	[%r5+8448], %r643;
	st.shared.u32 	[%r5+9216], %r643;
	st.shared.u32 	[%r5+9984], %r643;
	st.shared.u32 	[%r5+10752], %r643;
	st.shared.u32 	[%r5+11520], %r643;
	setp.gt.s32 	%p7, %r2238, 47423;
	@%p7 bra 	$L__BB2_3;
$L__BB2_12:
	sub.s32 	%r2256, %r2, %r2224;
	setp.lt.s32 	%p8, %r2256, 3648;
	@%p8 bra 	$L__BB2_15;
	add.s64 	%rd5, %rd1, 13824;
$L__BB2_14:
	ld.param.u32 	%r2208, [_ZN3cub18CUB_300001_SM_10006detail10radix_sort30DeviceSegmentedRadixSortKernelINS1_5radix10policy_hubIyNS0_8NullTypeEiE10Policy1000ELb0ELNS0_9SortOrderE0EyS6_PySA_iNS1_21identity_decomposer_tEEEvPKT2_PSC_PKT3_PSG_T4_T5_iiiT7__param_8];
	ld.param.u32 	%r2182, [_ZN3cub18CUB_300001_SM_10006detail10radix_sort30DeviceSegmentedRadixSortKernelINS1_5radix10policy_hubIyNS0_8NullTypeEiE10Policy1000ELb0ELNS0_9SortOrderE0EyS6_PySA_iNS1_21identity_decomposer_tEEEvPKT2_PSC_PKT3_PSG_T4_T5_iiiT7__param_7];
	cvt.s64.s32 	%rd266, %r2224;
	add.s64 	%rd267, %rd3, %rd266;
	shl.b64 	%rd268, %rd267, 3;
	add.s64 	%rd269, %rd5, %rd268;
	ld.global.u64 	%rd225, [%rd269+-13824];
	ld.global.u64 	%rd231, [%rd269+-12288];
	ld.global.u64 	%rd233, [%rd269+-10752];
	ld.global.u64 	%rd235, [%rd269+-9216];
	ld.global.u64 	%rd237, [%rd269+-7680];
	ld.global.u64 	%rd239, [%rd269+-6144];
	ld.global.u64 	%rd241, [%rd269+-4608];
	ld.global.u64 	%rd243, [%rd269+-3072];
	ld.global.u64 	%rd245, [%rd269+-1536];
	ld.global.u64 	%rd247, [%rd269];
	ld.global.u64 	%rd249, [%rd269+1536];
	ld.global.u64 	%rd251, [%rd269+3072];
	ld.global.u64 	%rd253, [%rd269+4608];
	ld.global.u64 	%rd255, [%rd269+6144];
	ld.global.u64 	%rd257, [%rd269+7680];
	ld.global.u64 	%rd259, [%rd269+9216];
	ld.global.u64 	%rd261, [%rd269+10752];
	ld.global.u64 	%rd263, [%rd269+12288];
	ld.global.u64 	%rd265, [%rd269+13824];
	bar.sync 	0;
	// begin inline asm
	shr.b64 %rd224, %rd225, %r2182;
	// end inline asm
	mov.b64 	%rd227, 1;
	// begin inline asm
	shl.b64 %rd226, %rd227, %r2208;
	// end inline asm
	add.s64 	%rd229, %rd226, -1;
	mov.b32 	%r646, 0;
	// begin inline asm
	shl.b64 %rd228, %rd229, %r646;
	// end inline asm
	cvt.u32.u64 	%r665, %rd224;
	cvt.u32.u64 	%r666, %rd228;
	and.b32  	%r667, %r666, %r665;
	shr.u32 	%r668, %r667, 2;
	mad.lo.s32 	%r669, %r668, 768, %r5;
	and.b32  	%r670, %r667, 3;
	add.s32 	%r671, %r669, %r670;
	ld.shared.u8 	%rs77, [%r671];
	add.s16 	%rs78, %rs77, 1;
	st.shared.u8 	[%r671], %rs78;
	// begin inline asm
	shr.b64 %rd230, %rd231, %r2182;
	// end inline asm
	cvt.u32.u64 	%r672, %rd230;
	and.b32  	%r673, %r666, %r672;
	shr.u32 	%r674, %r673, 2;
	mad.lo.s32 	%r675, %r674, 768, %r5;
	and.b32  	%r676, %r673, 3;
	add.s32 	%r677, %r675, %r676;
	ld.shared.u8 	%rs79, [%r677];
	add.s16 	%rs80, %rs79, 1;
	st.shared.u8 	[%r677], %rs80;
	// begin inline asm
	shr.b64 %rd232, %rd233, %r2182;
	// end inline asm
	cvt.u32.u64 	%r678, %rd232;
	and.b32  	%r679, %r666, %r678;
	shr.u32 	%r680, %r679, 2;
	mad.lo.s32 	%r681, %r680, 768, %r5;
	and.b32  	%r682, %r679, 3;
	add.s32 	%r683, %r681, %r682;
	ld.shared.u8 	%rs81, [%r683];
	add.s16 	%rs82, %rs81, 1;
	st.shared.u8 	[%r683], %rs82;
	// begin inline asm
	shr.b64 %rd234, %rd235, %r2182;
	// end inline asm
	cvt.u32.u64 	%r684, %rd234;
	and.b32  	%r685, %r666, %r684;
	shr.u32 	%r686, %r685, 2;
	mad.lo.s32 	%r687, %r686, 768, %r5;
	and.b32  	%r688, %r685, 3;
	add.s32 	%r689, %r687, %r688;
	ld.shared.u8 	%rs83, [%r689];
	add.s16 	%rs84, %rs83, 1;
	st.shared.u8 	[%r689], %rs84;
	// begin inline asm
	shr.b64 %rd236, %rd237, %r2182;
	// end inline asm
	cvt.u32.u64 	%r690, %rd236;
	and.b32  	%r691, %r666, %r690;
	shr.u32 	%r692, %r691, 2;
	mad.lo.s32 	%r693, %r692, 768, %r5;
	and.b32  	%r694, %r691, 3;
	add.s32 	%r695, %r693, %r694;
	ld.shared.u8 	%rs85, [%r695];
	add.s16 	%rs86, %rs85, 1;
	st.shared.u8 	[%r695], %rs86;
	// begin inline asm
	shr.b64 %rd238, %rd239, %r2182;
	// end inline asm
	cvt.u32.u64 	%r696, %rd238;
	and.b32  	%r697, %r666, %r696;
	shr.u32 	%r698, %r697, 2;
	mad.lo.s32 	%r699, %r698, 768, %r5;
	and.b32  	%r700, %r697, 3;
	add.s32 	%r701, %r699, %r700;
	ld.shared.u8 	%rs87, [%r701];
	add.s16 	%rs88, %rs87, 1;
	st.shared.u8 	[%r701], %rs88;
	// begin inline asm
	shr.b64 %rd240, %rd241, %r2182;
	// end inline asm
	cvt.u32.u64 	%r702, %rd240;
	and.b32  	%r703, %r666, %r702;
	shr.u32 	%r704, %r703, 2;
	mad.lo.s32 	%r705, %r704, 768, %r5;
	and.b32  	%r706, %r703, 3;
	add.s32 	%r707, %r705, %r706;
	ld.shared.u8 	%rs89, [%r707];
	add.s16 	%rs90, %rs89, 1;
	st.shared.u8 	[%r707], %rs90;
	// begin inline asm
	shr.b64 %rd242, %rd243, %r2182;
	// end inline asm
	cvt.u32.u64 	%r708, %rd242;
	and.b32  	%r709, %r666, %r708;
	shr.u32 	%r710, %r709, 2;
	mad.lo.s32 	%r711, %r710, 768, %r5;
	and.b32  	%r712, %r709, 3;
	add.s32 	%r713, %r711, %r712;
	ld.shared.u8 	%rs91, [%r713];
	add.s16 	%rs92, %rs91, 1;
	st.shared.u8 	[%r713], %rs92;
	// begin inline asm
	shr.b64 %rd244, %rd245, %r2182;
	// end inline asm
	cvt.u32.u64 	%r714, %rd244;
	and.b32  	%r715, %r666, %r714;
	shr.u32 	%r716, %r715, 2;
	mad.lo.s32 	%r717, %r716, 768, %r5;
	and.b32  	%r718, %r715, 3;
	add.s32 	%r719, %r717, %r718;
	ld.shared.u8 	%rs93, [%r719];
	add.s16 	%rs94, %rs93, 1;
	st.shared.u8 	[%r719], %rs94;
	// begin inline asm
	shr.b64 %rd246, %rd247, %r2182;
	// end inline asm
	cvt.u32.u64 	%r720, %rd246;
	and.b32  	%r721, %r666, %r720;
	shr.u32 	%r722, %r721, 2;
	mad.lo.s32 	%r723, %r722, 768, %r5;
	and.b32  	%r724, %r721, 3;
	add.s32 	%r725, %r723, %r724;
	ld.shared.u8 	%rs95, [%r725];
	add.s16 	%rs96, %rs95, 1;
	st.shared.u8 	[%r725], %rs96;
	// begin inline asm
	shr.b64 %rd248, %rd249, %r2182;
	// end inline asm
	cvt.u32.u64 	%r726, %rd248;
	and.b32  	%r727, %r666, %r726;
	shr.u32 	%r728, %r727, 2;
	mad.lo.s32 	%r729, %r728, 768, %r5;
	and.b32  	%r730, %r727, 3;
	add.s32 	%r731, %r729, %r730;
	ld.shared.u8 	%rs97, [%r731];
	add.s16 	%rs98, %rs97, 1;
	st.shared.u8 	[%r731], %rs98;
	// begin inline asm
	shr.b64 %rd250, %rd251, %r2182;
	// end inline asm
	cvt.u32.u64 	%r732, %rd250;
	and.b32  	%r733, %r666, %r732;
	shr.u32 	%r734, %r733, 2;
	mad.lo.s32 	%r735, %r734, 768, %r5;
	and.b32  	%r736, %r733, 3;
	add.s32 	%r737, %r735, %r736;
	ld.shared.u8 	%rs99, [%r737];
	add.s16 	%rs100, %rs99, 1;
	st.shared.u8 	[%r737], %rs100;
	// begin inline asm
	shr.b64 %rd252, %rd253, %r2182;
	// end inline asm
	cvt.u32.u64 	%r738, %rd252;
	and.b32  	%r739, %r666, %r738;
	shr.u32 	%r740, %r739, 2;
	mad.lo.s32 	%r741, %r740, 768, %r5;
	and.b32  	%r742, %r739, 3;
	add.s32 	%r743, %r741, %r742;
	ld.shared.u8 	%rs101, [%r743];
	add.s16 	%rs102, %rs101, 1;
	st.shared.u8 	[%r743], %rs102;
	// begin inline asm
	shr.b64 %rd254, %rd255, %r2182;
	// end inline asm
	cvt.u32.u64 	%r744, %rd254;
	and.b32  	%r745, %r666, %r744;
	shr.u32 	%r746, %r745, 2;
	mad.lo.s32 	%r747, %r746, 768, %r5;
	and.b32  	%r748, %r745, 3;
	add.s32 	%r749, %r747, %r748;
	ld.shared.u8 	%rs103, [%r749];
	add.s16 	%rs104, %rs103, 1;
	st.shared.u8 	[%r749], %rs104;
	// begin inline asm
	shr.b64 %rd256, %rd257, %r2182;
	// end inline asm
	cvt.u32.u64 	%r750, %rd256;
	and.b32  	%r751, %r666, %r750;
	shr.u32 	%r752, %r751, 2;
	mad.lo.s32 	%r753, %r752, 768, %r5;
	and.b32  	%r754, %r751, 3;
	add.s32 	%r755, %r753, %r754;
	ld.shared.u8 	%rs105, [%r755];
	add.s16 	%rs106, %rs105, 1;
	st.shared.u8 	[%r755], %rs106;
	// begin inline asm
	shr.b64 %rd258, %rd259, %r2182;
	// end inline asm
	cvt.u32.u64 	%r756, %rd258;
	and.b32  	%r757, %r666, %r756;
	shr.u32 	%r758, %r757, 2;
	mad.lo.s32 	%r759, %r758, 768, %r5;
	and.b32  	%r760, %r757, 3;
	add.s32 	%r761, %r759, %r760;
	ld.shared.u8 	%rs107, [%r761];
	add.s16 	%rs108, %rs107, 1;
	st.shared.u8 	[%r761], %rs108;
	// begin inline asm
	shr.b64 %rd260, %rd261, %r2182;
	// end inline asm
	cvt.u32.u64 	%r762, %rd260;
	and.b32  	%r763, %r666, %r762;
	shr.u32 	%r764, %r763, 2;
	mad.lo.s32 	%r765, %r764, 768, %r5;
	and.b32  	%r766, %r763, 3;
	add.s32 	%r767, %r765, %r766;
	ld.shared.u8 	%rs109, [%r767];
	add.s16 	%rs110, %rs109, 1;
	st.shared.u8 	[%r767], %rs110;
	// begin inline asm
	shr.b64 %rd262, %rd263, %r2182;
	// end inline asm
	cvt.u32.u64 	%r768, %rd262;
	and.b32  	%r769, %r666, %r768;
	shr.u32 	%r770, %r769, 2;
	mad.lo.s32 	%r771, %r770, 768, %r5;
	and.b32  	%r772, %r769, 3;
	add.s32 	%r773, %r771, %r772;
	ld.shared.u8 	%rs111, [%r773];
	add.s16 	%rs112, %rs111, 1;
	st.shared.u8 	[%r773], %rs112;
	// begin inline asm
	shr.b64 %rd264, %rd265, %r2182;
	// end inline asm
	cvt.u32.u64 	%r774, %rd264;
	and.b32  	%r775, %r666, %r774;
	shr.u32 	%r776, %r775, 2;
	mad.lo.s32 	%r777, %r776, 768, %r5;
	and.b32  	%r778, %r775, 3;
	add.s32 	%r779, %r777, %r778;
	ld.shared.u8 	%rs113, [%r779];
	add.s16 	%rs114, %rs113, 1;
	st.shared.u8 	[%r779], %rs114;
	add.s32 	%r2224, %r2224, 3648;
	add.s32 	%r2256, %r2256, -3648;
	setp.gt.s32 	%p9, %r2256, 3647;
	@%p9 bra 	$L__BB2_14;
$L__BB2_15:
	setp.ge.s32 	%p10, %r4, %r2256;
	@%p10 bra 	$L__BB2_22;
	ld.param.u32 	%r2209, [_ZN3cub18CUB_300001_SM_10006detail10radix_sort30DeviceSegmentedRadixSortKernelINS1_5radix10policy_hubIyNS0_8NullTypeEiE10Policy1000ELb0ELNS0_9SortOrderE0EyS6_PySA_iNS1_21identity_decomposer_tEEEvPKT2_PSC_PKT3_PSG_T4_T5_iiiT7__param_8];
	mov.b64 	%rd271, 1;
	// begin inline asm
	shl.b64 %rd270, %rd271, %r2209;
	// end inline asm
	add.s64 	%rd273, %rd270, -1;
	mov.b32 	%r781, 0;
	// begin inline asm
	shl.b64 %rd272, %rd273, %r781;
	// end inline asm
	not.b32 	%r782, %r4;
	add.s32 	%r72, %r2256, %r782;
	mul.hi.u32 	%r783, %r72, -1431655765;
	shr.u32 	%r784, %r783, 7;
	add.s32 	%r73, %r784, 1;
	and.b32  	%r785, %r784, 3;
	setp.eq.s32 	%p11, %r785, 3;
	mov.u32 	%r2261, %r4;
	@%p11 bra 	$L__BB2_19;
	and.b32  	%r786, %r73, 3;
	add.s32 	%r2258, %r4, %r2224;
	neg.s32 	%r2257, %r786;
	mad.lo.s32 	%r2261, %r786, 192, %r4;
$L__BB2_18:
	.pragma "nounroll";
	ld.param.u32 	%r2183, [_ZN3cub18CUB_300001_SM_10006detail10radix_sort30DeviceSegmentedRadixSortKernelINS1_5radix10policy_hubIyNS0_8NullTypeEiE10Policy1000ELb0ELNS0_9SortOrderE0EyS6_PySA_iNS1_21identity_decomposer_tEEEvPKT2_PSC_PKT3_PSG_T4_T5_iiiT7__param_7];
	mul.wide.s32 	%rd276, %r2258, 8;
	add.s64 	%rd277, %rd1, %rd276;
	ld.global.u64 	%rd275, [%rd277];
	// begin inline asm
	shr.b64 %rd274, %rd275, %r2183;
	// end inline asm
	cvt.u32.u64 	%r788, %rd274;
	cvt.u32.u64 	%r789, %rd272;
	and.b32  	%r790, %r789, %r788;
	shr.u32 	%r791, %r790, 2;
	mad.lo.s32 	%r792, %r791, 768, %r5;
	and.b32  	%r793, %r790, 3;
	add.s32 	%r794, %r792, %r793;
	ld.shared.u8 	%rs115, [%r794];
	add.s16 	%rs116, %rs115, 1;
	st.shared.u8 	[%r794], %rs116;
	add.s32 	%r2258, %r2258, 192;
	add.s32 	%r2257, %r2257, 1;
	setp.ne.s32 	%p12, %r2257, 0;
	@%p12 bra 	$L__BB2_18;
$L__BB2_19:
	setp.lt.u32 	%p13, %r72, 576;
	@%p13 bra 	$L__BB2_22;
	add.s64 	%rd7, %rd1, 3072;
	add.s32 	%r2260, %r2261, %r2224;
	cvt.u32.u64 	%r800, %rd272;
$L__BB2_21:
	ld.param.u32 	%r2184, [_ZN3cub18CUB_300001_SM_10006detail10radix_sort30DeviceSegmentedRadixSortKernelINS1_5radix10policy_hubIyNS0_8NullTypeEiE10Policy1000ELb0ELNS0_9SortOrderE0EyS6_PySA_iNS1_21identity_decomposer_tEEEvPKT2_PSC_PKT3_PSG_T4_T5_iiiT7__param_7];
	mul.wide.s32 	%rd286, %r2260, 8;
	add.s64 	%rd287, %rd7, %rd286;
	ld.global.u64 	%rd279, [%rd287+-3072];
	// begin inline asm
	shr.b64 %rd278, %rd279, %r2184;
	// end inline asm
	cvt.u32.u64 	%r799, %rd278;
	and.b32  	%r801, %r800, %r799;
	shr.u32 	%r802, %r801, 2;
	mad.lo.s32 	%r803, %r802, 768, %r5;
	and.b32  	%r804, %r801, 3;
	add.s32 	%r805, %r803, %r804;
	ld.shared.u8 	%rs117, [%r805];
	add.s16 	%rs118, %rs117, 1;
	st.shared.u8 	[%r805], %rs118;
	ld.global.u64 	%rd281, [%rd287+-1536];
	// begin inline asm
	shr.b64 %rd280, %rd281, %r2184;
	// end inline asm
	cvt.u32.u64 	%r806, %rd280;
	and.b32  	%r807, %r800, %r806;
	shr.u32 	%r808, %r807, 2;
	mad.lo.s32 	%r809, %r808, 768, %r5;
	and.b32  	%r810, %r807, 3;
	add.s32 	%r811, %r809, %r810;
	ld.shared.u8 	%rs119, [%r811];
	add.s16 	%rs120, %rs119, 1;
	st.shared.u8 	[%r811], %rs120;
	ld.global.u64 	%rd283, [%rd287];
	// begin inline asm
	shr.b64 %rd282, %rd283, %r2184;
	// end inline asm
	cvt.u32.u64 	%r812, %rd282;
	and.b32  	%r813, %r800, %r812;
	shr.u32 	%r814, %r813, 2;
	mad.lo.s32 	%r815, %r814, 768, %r5;
	and.b32  	%r816, %r813, 3;
	add.s32 	%r817, %r815, %r816;
	ld.shared.u8 	%rs121, [%r817];
	add.s16 	%rs122, %rs121, 1;
	st.shared.u8 	[%r817], %rs122;
	ld.global.u64 	%rd285, [%rd287+1536];
	// begin inline asm
	shr.b64 %rd284, %rd285, %r2184;
	// end inline asm
	cvt.u32.u64 	%r818, %rd284;
	and.b32  	%r819, %r800, %r818;
	shr.u32 	%r820, %r819, 2;
	mad.lo.s32 	%r821, %r820, 768, %r5;
	and.b32  	%r822, %r819, 3;
	add.s32 	%r823, %r821, %r822;
	ld.shared.u8 	%rs123, [%r823];
	add.s16 	%rs124, %rs123, 1;
	st.shared.u8 	[%r823], %rs124;
	add.s32 	%r2261, %r2261, 768;
	add.s32 	%r2260, %r2260, 768;
	setp.lt.s32 	%p14, %r2261, %r2256;
	@%p14 bra 	$L__BB2_21;
$L__BB2_22:
	bar.sync 	0;
	shr.u32 	%r87, %r4, 5;
	// begin inline asm
	mov.u32 %r824, %laneid;
	// end inline asm
	setp.gt.u32 	%p15, %r4, 511;
	@%p15 bra 	$L__BB2_24;
	mad.lo.s32 	%r826, %r87, 768, %r350;
	shl.b32 	%r827, %r824, 2;
	add.s32 	%r828, %r826, %r827;
	ld.shared.u32 	%r829, [%r828];
	bfe.u32 	%r830, %r829, 0, 8;
	add.s32 	%r831, %r2223, %r830;
	bfe.u32 	%r832, %r829, 8, 8;
	add.s32 	%r833, %r2222, %r832;
	bfe.u32 	%r834, %r829, 16, 8;
	add.s32 	%r835, %r2221, %r834;
	bfe.u32 	%r836, %r829, 24, 8;
	add.s32 	%r837, %r2220, %r836;
	ld.shared.u32 	%r838, [%r828+128];
	bfe.u32 	%r839, %r838, 0, 8;
	add.s32 	%r840, %r831, %r839;
	bfe.u32 	%r841, %r838, 8, 8;
	add.s32 	%r842, %r833, %r841;
	bfe.u32 	%r843, %r838, 16, 8;
	add.s32 	%r844, %r835, %r843;
	bfe.u32 	%r845, %r838, 24, 8;
	add.s32 	%r846, %r837, %r845;
	ld.shared.u32 	%r847, [%r828+256];
	bfe.u32 	%r848, %r847, 0, 8;
	add.s32 	%r849, %r840, %r848;
	bfe.u32 	%r850, %r847, 8, 8;
	add.s32 	%r851, %r842, %r850;
	bfe.u32 	%r852, %r847, 16, 8;
	add.s32 	%r853, %r844, %r852;
	bfe.u32 	%r854, %r847, 24, 8;
	add.s32 	%r855, %r846, %r854;
	ld.shared.u32 	%r856, [%r828+384];
	bfe.u32 	%r857, %r856, 0, 8;
	add.s32 	%r858, %r849, %r857;
	bfe.u32 	%r859, %r856, 8, 8;
	add.s32 	%r860, %r851, %r859;
	bfe.u32 	%r861, %r856, 16, 8;
	add.s32 	%r862, %r853, %r861;
	bfe.u32 	%r863, %r856, 24, 8;
	add.s32 	%r864, %r855, %r863;
	ld.shared.u32 	%r865, [%r828+512];
	bfe.u32 	%r866, %r865, 0, 8;
	add.s32 	%r867, %r858, %r866;
	bfe.u32 	%r868, %r865, 8, 8;
	add.s32 	%r869, %r860, %r868;
	bfe.u32 	%r870, %r865, 16, 8;
	add.s32 	%r871, %r862, %r870;
	bfe.u32 	%r872, %r865, 24, 8;
	add.s32 	%r873, %r864, %r872;
	ld.shared.u32 	%r874, [%r828+640];
	bfe.u32 	%r875, %r874, 0, 8;
	add.s32 	%r2223, %r867, %r875;
	bfe.u32 	%r876, %r874, 8, 8;
	add.s32 	%r2222, %r869, %r876;
	bfe.u32 	%r877, %r874, 16, 8;
	add.s32 	%r2221, %r871, %r877;
	bfe.u32 	%r878, %r874, 24, 8;
	add.s32 	%r2220, %r873, %r878;
$L__BB2_24:
	setp.gt.u32 	%p16, %r4, 319;
	@%p16 bra 	$L__BB2_26;
	mad.lo.s32 	%r880, %r87, 768, %r350;
	shl.b32 	%r881, %r824, 2;
	add.s32 	%r882, %r880, %r881;
	ld.shared.u32 	%r883, [%r882+4608];
	bfe.u32 	%r884, %r883, 0, 8;
	add.s32 	%r885, %r2248, %r884;
	bfe.u32 	%r886, %r883, 8, 8;
	add.s32 	%r887, %r2247, %r886;
	bfe.u32 	%r888, %r883, 16, 8;
	add.s32 	%r889, %r2246, %r888;
	bfe.u32 	%r890, %r883, 24, 8;
	add.s32 	%r891, %r2245, %r890;
	ld.shared.u32 	%r892, [%r882+4736];
	bfe.u32 	%r893, %r892, 0, 8;
	add.s32 	%r894, %r885, %r893;
	bfe.u32 	%r895, %r892, 8, 8;
	add.s32 	%r896, %r887, %r895;
	bfe.u32 	%r897, %r892, 16, 8;
	add.s32 	%r898, %r889, %r897;
	bfe.u32 	%r899, %r892, 24, 8;
	add.s32 	%r900, %r891, %r899;
	ld.shared.u32 	%r901, [%r882+4864];
	bfe.u32 	%r902, %r901, 0, 8;
	add.s32 	%r903, %r894, %r902;
	bfe.u32 	%r904, %r901, 8, 8;
	add.s32 	%r905, %r896, %r904;
	bfe.u32 	%r906, %r901, 16, 8;
	add.s32 	%r907, %r898, %r906;
	bfe.u32 	%r908, %r901, 24, 8;
	add.s32 	%r909, %r900, %r908;
	ld.shared.u32 	%r910, [%r882+4992];
	bfe.u32 	%r911, %r910, 0, 8;
	add.s32 	%r912, %r903, %r911;
	bfe.u32 	%r913, %r910, 8, 8;
	add.s32 	%r914, %r905, %r913;
	bfe.u32 	%r915, %r910, 16, 8;
	add.s32 	%r916, %r907, %r915;
	bfe.u32 	%r917, %r910, 24, 8;
	add.s32 	%r918, %r909, %r917;
	ld.shared.u32 	%r919, [%r882+5120];
	bfe.u32 	%r920, %r919, 0, 8;
	add.s32 	%r921, %r912, %r920;
	bfe.u32 	%r922, %r919, 8, 8;
	add.s32 	%r923, %r914, %r922;
	bfe.u32 	%r924, %r919, 16, 8;
	add.s32 	%r925, %r916, %r924;
	bfe.u32 	%r926, %r919, 24, 8;
	add.s32 	%r927, %r918, %r926;
	ld.shared.u32 	%r928, [%r882+5248];
	bfe.u32 	%r929, %r928, 0, 8;
	add.s32 	%r2248, %r921, %r929;
	bfe.u32 	%r930, %r928, 8, 8;
	add.s32 	%r2247, %r923, %r930;
	bfe.u32 	%r931, %r928, 16, 8;
	add.s32 	%r2246, %r925, %r931;
	bfe.u32 	%r932, %r928, 24, 8;
	add.s32 	%r2245, %r927, %r932;
$L__BB2_26:
	setp.gt.u32 	%p17, %r4, 127;
	@%p17 bra 	$L__BB2_28;
	mad.lo.s32 	%r934, %r87, 768, %r350;
	shl.b32 	%r935, %r824, 2;
	add.s32 	%r936, %r934, %r935;
	ld.shared.u32 	%r937, [%r936+9216];
	bfe.u32 	%r938, %r937, 0, 8;
	add.s32 	%r939, %r2252, %r938;
	bfe.u32 	%r940, %r937, 8, 8;
	add.s32 	%r941, %r2251, %r940;
	bfe.u32 	%r942, %r937, 16, 8;
	add.s32 	%r943, %r2250, %r942;
	bfe.u32 	%r944, %r937, 24, 8;
	add.s32 	%r945, %r2249, %r944;
	ld.shared.u32 	%r946, [%r936+9344];
	bfe.u32 	%r947, %r946, 0, 8;
	add.s32 	%r948, %r939, %r947;
	bfe.u32 	%r949, %r946, 8, 8;
	add.s32 	%r950, %r941, %r949;
	bfe.u32 	%r951, %r946, 16, 8;
	add.s32 	%r952, %r943, %r951;
	bfe.u32 	%r953, %r946, 24, 8;
	add.s32 	%r954, %r945, %r953;
	ld.shared.u32 	%r955, [%r936+9472];
	bfe.u32 	%r956, %r955, 0, 8;
	add.s32 	%r957, %r948, %r956;
	bfe.u32 	%r958, %r955, 8, 8;
	add.s32 	%r959, %r950, %r958;
	bfe.u32 	%r960, %r955, 16, 8;
	add.s32 	%r961, %r952, %r960;
	bfe.u32 	%r962, %r955, 24, 8;
	add.s32 	%r963, %r954, %r962;
	ld.shared.u32 	%r964, [%r936+9600];
	bfe.u32 	%r965, %r964, 0, 8;
	add.s32 	%r966, %r957, %r965;
	bfe.u32 	%r967, %r964, 8, 8;
	add.s32 	%r968, %r959, %r967;
	bfe.u32 	%r969, %r964, 16, 8;
	add.s32 	%r970, %r961, %r969;
	bfe.u32 	%r971, %r964, 24, 8;
	add.s32 	%r972, %r963, %r971;
	ld.shared.u32 	%r973, [%r936+9728];
	bfe.u32 	%r974, %r973, 0, 8;
	add.s32 	%r975, %r966, %r974;
	bfe.u32 	%r976, %r973, 8, 8;
	add.s32 	%r977, %r968, %r976;
	bfe.u32 	%r978, %r973, 16, 8;
	add.s32 	%r979, %r970, %r978;
	bfe.u32 	%r980, %r973, 24, 8;
	add.s32 	%r981, %r972, %r980;
	ld.shared.u32 	%r982, [%r936+9856];
	bfe.u32 	%r983, %r982, 0, 8;
	add.s32 	%r2252, %r975, %r983;
	bfe.u32 	%r984, %r982, 8, 8;
	add.s32 	%r2251, %r977, %r984;
	bfe.u32 	%r985, %r982, 16, 8;
	add.s32 	%r2250, %r979, %r985;
	bfe.u32 	%r986, %r982, 24, 8;
	add.s32 	%r2249, %r981, %r986;
$L__BB2_28:
	setp.gt.u32 	%p18, %r4, 511;
	bar.sync 	0;
	shl.b32 	%r987, %r824, 8;
	add.s32 	%r989, %r350, %r987;
	shl.b32 	%r990, %r87, 4;
	add.s32 	%r113, %r989, %r990;
	@%p18 bra 	$L__BB2_30;
	st.shared.v4.u32 	[%r113], {%r2223, %r2222, %r2221, %r2220};
$L__BB2_30:
	setp.gt.u32 	%p19, %r4, 319;
	@%p19 bra 	$L__BB2_32;
	st.shared.v4.u32 	[%r113+96], {%r2248, %r2247, %r2246, %r2245};
$L__BB2_32:
	setp.gt.u32 	%p20, %r4, 127;
	@%p20 bra 	$L__BB2_34;
	st.shared.v4.u32 	[%r113+192], {%r2252, %r2251, %r2250, %r2249};
$L__BB2_34:
	bar.sync 	0;
	setp.gt.u32 	%p21, %r4, 63;
	@%p21 bra 	$L__BB2_36;
	ld.shared.u32 	%r992, [%r5];
	ld.shared.u32 	%r993, [%r5+256];
	add.s32 	%r994, %r993, %r992;
	ld.shared.u32 	%r995, [%r5+512];
	add.s32 	%r996, %r995, %r994;
	ld.shared.u32 	%r997, [%r5+768];
	add.s32 	%r998, %r997, %r996;
	ld.shared.u32 	%r999, [%r5+1024];
	add.s32 	%r1000, %r999, %r998;
	ld.shared.u32 	%r1001, [%r5+1280];
	add.s32 	%r1002, %r1001, %r1000;
	ld.shared.u32 	%r1003, [%r5+1536];
	add.s32 	%r1004, %r1003, %r1002;
	ld.shared.u32 	%r1005, [%r5+1792];
	add.s32 	%r1006, %r1005, %r1004;
	ld.shared.u32 	%r1007, [%r5+2048];
	add.s32 	%r1008, %r1007, %r1006;
	ld.shared.u32 	%r1009, [%r5+2304];
	add.s32 	%r1010, %r1009, %r1008;
	ld.shared.u32 	%r1011, [%r5+2560];
	add.s32 	%r1012, %r1011, %r1010;
	ld.shared.u32 	%r1013, [%r5+2816];
	add.s32 	%r1014, %r1013, %r1012;
	ld.shared.u32 	%r1015, [%r5+3072];
	add.s32 	%r1016, %r1015, %r1014;
	ld.shared.u32 	%r1017, [%r5+3328];
	add.s32 	%r1018, %r1017, %r1016;
	ld.shared.u32 	%r1019, [%r5+3584];
	add.s32 	%r1020, %r1019, %r1018;
	ld.shared.u32 	%r1021, [%r5+3840];
	add.s32 	%r1022, %r1021, %r1020;
	ld.shared.u32 	%r1023, [%r5+4096];
	add.s32 	%r1024, %r1023, %r1022;
	ld.shared.u32 	%r1025, [%r5+4352];
	add.s32 	%r1026, %r1025, %r1024;
	ld.shared.u32 	%r1027, [%r5+4608];
	add.s32 	%r1028, %r1027, %r1026;
	ld.shared.u32 	%r1029, [%r5+4864];
	add.s32 	%r1030, %r1029, %r1028;
	ld.shared.u32 	%r1031, [%r5+5120];
	add.s32 	%r1032, %r1031, %r1030;
	ld.shared.u32 	%r1033, [%r5+5376];
	add.s32 	%r1034, %r1033, %r1032;
	ld.shared.u32 	%r1035, [%r5+5632];
	add.s32 	%r1036, %r1035, %r1034;
	ld.shared.u32 	%r1037, [%r5+5888];
	add.s32 	%r1038, %r1037, %r1036;
	ld.shared.u32 	%r1039, [%r5+6144];
	add.s32 	%r1040, %r1039, %r1038;
	ld.shared.u32 	%r1041, [%r5+6400];
	add.s32 	%r1042, %r1041, %r1040;
	ld.shared.u32 	%r1043, [%r5+6656];
	add.s32 	%r1044, %r1043, %r1042;
	ld.shared.u32 	%r1045, [%r5+6912];
	add.s32 	%r1046, %r1045, %r1044;
	ld.shared.u32 	%r1047, [%r5+7168];
	add.s32 	%r1048, %r1047, %r1046;
	ld.shared.u32 	%r1049, [%r5+7424];
	add.s32 	%r1050, %r1049, %r1048;
	ld.shared.u32 	%r1051, [%r5+7680];
	add.s32 	%r1052, %r1051, %r1050;
	ld.shared.u32 	%r1053, [%r5+7936];
	add.s32 	%r2274, %r1053, %r1052;
$L__BB2_36:
	bar.sync 	0;
	mul.hi.u32 	%r1054, %r4, 715827883;
	add.s32 	%r1055, %r1054, %r4;
	shl.b32 	%r1056, %r1055, 2;
	add.s32 	%r1058, %r350, %r1056;
	add.s32 	%r116, %r1058, 528;
	st.shared.u32 	[%r1058+528], %r2274;
	bar.sync 	0;
	setp.gt.u32 	%p22, %r4, 31;
	@%p22 bra 	$L__BB2_38;
	mad.lo.s32 	%r1090, %r4, 28, %r350;
	ld.shared.u32 	%r1091, [%r1090+528];
	ld.shared.u32 	%r1092, [%r1090+532];
	ld.shared.u32 	%r1093, [%r1090+536];
	ld.shared.u32 	%r1094, [%r1090+540];
	ld.shared.u32 	%r1095, [%r1090+544];
	ld.shared.u32 	%r1096, [%r1090+548];
	add.s32 	%r1097, %r1092, %r1091;
	add.s32 	%r1098, %r1097, %r1093;
	add.s32 	%r1099, %r1098, %r1094;
	add.s32 	%r1100, %r1099, %r1095;
	add.s32 	%r1063, %r1100, %r1096;
	mov.b32 	%r1061, 1;
	mov.b32 	%r1086, 0;
	mov.b32 	%r1088, -1;
	// begin inline asm
	{  .reg .s32 r0;  .reg .pred p;  shfl.sync.up.b32 r0|p, %r1063, %r1061, %r1086, %r1088;  @p add.s32 r0, r0, %r1063;  mov.s32 %r1059, r0;}
	// end inline asm
	mov.b32 	%r1067, 2;
	// begin inline asm
	{  .reg .s32 r0;  .reg .pred p;  shfl.sync.up.b32 r0|p, %r1059, %r1067, %r1086, %r1088;  @p add.s32 r0, r0, %r1059;  mov.s32 %r1065, r0;}
	// end inline asm
	mov.b32 	%r1073, 4;
	// begin inline asm
	{  .reg .s32 r0;  .reg .pred p;  shfl.sync.up.b32 r0|p, %r1065, %r1073, %r1086, %r1088;  @p add.s32 r0, r0, %r1065;  mov.s32 %r1071, r0;}
	// end inline asm
	mov.b32 	%r1079, 8;
	// begin inline asm
	{  .reg .s32 r0;  .reg .pred p;  shfl.sync.up.b32 r0|p, %r1071, %r1079, %r1086, %r1088;  @p add.s32 r0, r0, %r1071;  mov.s32 %r1077, r0;}
	// end inline asm
	mov.b32 	%r1085, 16;
	// begin inline asm
	{  .reg .s32 r0;  .reg .pred p;  shfl.sync.up.b32 r0|p, %r1077, %r1085, %r1086, %r1088;  @p add.s32 r0, r0, %r1077;  mov.s32 %r1083, r0;}
	// end inline asm
	sub.s32 	%r1101, %r1083, %r1063;
	ld.shared.u32 	%r1102, [%r1090+528];
	ld.shared.u32 	%r1103, [%r1090+532];
	ld.shared.u32 	%r1104, [%r1090+536];
	ld.shared.u32 	%r1105, [%r1090+540];
	ld.shared.u32 	%r1106, [%r1090+544];
	add.s32 	%r1107, %r1102, %r1101;
	add.s32 	%r1108, %r1103, %r1107;
	add.s32 	%r1109, %r1104, %r1108;
	add.s32 	%r1110, %r1105, %r1109;
	add.s32 	%r1111, %r1106, %r1110;
	st.shared.u32 	[%r1090+528], %r1101;
	st.shared.u32 	[%r1090+532], %r1107;
	st.shared.u32 	[%r1090+536], %r1108;
	st.shared.u32 	[%r1090+540], %r1109;
	st.shared.u32 	[%r1090+544], %r1110;
	st.shared.u32 	[%r1090+548], %r1111;
$L__BB2_38:
	setp.gt.u32 	%p23, %r4, 63;
	bar.sync 	0;
	ld.shared.u32 	%r1112, [%r116];
	add.s32 	%r2290, %r1112, %r2277;
	bar.sync 	0;
	setp.eq.s32 	%p24, %r2290, 0;
	setp.eq.s32 	%p25, %r2290, %r2278;
	or.pred  	%p26, %p24, %p25;
	or.pred  	%p28, %p23, %p26;
	selp.u32 	%r1113, 1, 0, %p28;
	{ 
	.reg .pred 	%p1; 
	.reg .pred 	%p2; 
	setp.ne.u32 	%p1, %r1113, 0; 
	bar.red.and.pred 	%p2, 0, %p1; 
	selp.u32 	%r1114, 1, 0, %p2; 
	}
	setp.ne.s32 	%p29, %r1114, 0;
	@%p29 bra 	$L__BB2_145;
	setp.lt.s32 	%p71, %r2278, 3648;
	@%p71 bra 	$L__BB2_56;
	mov.u32 	%r1167, %tid.x;
	cvt.u64.u32 	%rd377, %r1167;
	shl.b32 	%r1168, %r1167, 2;
	add.s32 	%r1170, %r350, %r1168;
	add.s32 	%r1171, %r1170, %r1168;
	mad.lo.s32 	%r1172, %r1167, 144, %r1171;
$L__BB2_41:
	.pragma "nounroll";
	ld.param.u32 	%r2210, [_ZN3cub18CUB_300001_SM_10006detail10radix_sort30DeviceSegmentedRadixSortKernelINS1_5radix10policy_hubIyNS0_8NullTypeEiE10Policy1000ELb0ELNS0_9SortOrderE0EyS6_PySA_iNS1_21identity_decomposer_tEEEvPKT2_PSC_PKT3_PSG_T4_T5_iiiT7__param_8];
	ld.param.u32 	%r2185, [_ZN3cub18CUB_300001_SM_10006detail10radix_sort30DeviceSegmentedRadixSortKernelINS1_5radix10policy_hubIyNS0_8NullTypeEiE10Policy1000ELb0ELNS0_9SortOrderE0EyS6_PySA_iNS1_21identity_decomposer_tEEEvPKT2_PSC_PKT3_PSG_T4_T5_iiiT7__param_7];
	ld.param.u64 	%rd620, [_ZN3cub18CUB_300001_SM_10006detail10radix_sort30DeviceSegmentedRadixSortKernelINS1_5radix10policy_hubIyNS0_8NullTypeEiE10Policy1000ELb0ELNS0_9SortOrderE0EyS6_PySA_iNS1_21identity_decomposer_tEEEvPKT2_PSC_PKT3_PSG_T4_T5_iiiT7__param_0];
	setp.ne.s32 	%p72, %r824, 31;
	cvt.s64.s32 	%rd376, %r2277;
	add.s64 	%rd378, %rd377, %rd376;
	shl.b64 	%rd379, %rd378, 3;
	cvta.to.global.u64 	%rd380, %rd620;
	add.s64 	%rd381, %rd380, %rd379;
	ld.global.u64 	%rd382, [%rd381];
	ld.global.u64 	%rd383, [%rd381+1536];
	ld.global.u64 	%rd384, [%rd381+3072];
	ld.global.u64 	%rd385, [%rd381+4608];
	ld.global.u64 	%rd386, [%rd381+6144];
	ld.global.u64 	%rd387, [%rd381+7680];
	ld.global.u64 	%rd388, [%rd381+9216];
	ld.global.u64 	%rd389, [%rd381+10752];
	ld.global.u64 	%rd390, [%rd381+12288];
	ld.global.u64 	%rd391, [%rd381+13824];
	ld.global.u64 	%rd392, [%rd381+15360];
	ld.global.u64 	%rd393, [%rd381+16896];
	ld.global.u64 	%rd394, [%rd381+18432];
	ld.global.u64 	%rd395, [%rd381+19968];
	ld.global.u64 	%rd396, [%rd381+21504];
	ld.global.u64 	%rd397, [%rd381+23040];
	ld.global.u64 	%rd398, [%rd381+24576];
	ld.global.u64 	%rd399, [%rd381+26112];
	ld.global.u64 	%rd400, [%rd381+27648];
	st.shared.u64 	[%r1171], %rd382;
	st.shared.u64 	[%r1171+1536], %rd383;
	st.shared.u64 	[%r1171+3072], %rd384;
	st.shared.u64 	[%r1171+4608], %rd385;
	st.shared.u64 	[%r1171+6144], %rd386;
	st.shared.u64 	[%r1171+7680], %rd387;
	st.shared.u64 	[%r1171+9216], %rd388;
	st.shared.u64 	[%r1171+10752], %rd389;
	st.shared.u64 	[%r1171+12288], %rd390;
	st.shared.u64 	[%r1171+13824], %rd391;
	st.shared.u64 	[%r1171+15360], %rd392;
	st.shared.u64 	[%r1171+16896], %rd393;
	st.shared.u64 	[%r1171+18432], %rd394;
	st.shared.u64 	[%r1171+19968], %rd395;
	st.shared.u64 	[%r1171+21504], %rd396;
	st.shared.u64 	[%r1171+23040], %rd397;
	st.shared.u64 	[%r1171+24576], %rd398;
	st.shared.u64 	[%r1171+26112], %rd399;
	st.shared.u64 	[%r1171+27648], %rd400;
	bar.sync 	0;
	ld.shared.u64 	%rd51, [%r1172];
	ld.shared.u64 	%rd52, [%r1172+8];
	ld.shared.u64 	%rd53, [%r1172+16];
	ld.shared.u64 	%rd54, [%r1172+24];
	ld.shared.u64 	%rd55, [%r1172+32];
	ld.shared.u64 	%rd56, [%r1172+40];
	ld.shared.u64 	%rd57, [%r1172+48];
	ld.shared.u64 	%rd58, [%r1172+56];
	ld.shared.u64 	%rd59, [%r1172+64];
	ld.shared.u64 	%rd60, [%r1172+72];
	ld.shared.u64 	%rd61, [%r1172+80];
	ld.shared.u64 	%rd62, [%r1172+88];
	ld.shared.u64 	%rd63, [%r1172+96];
	ld.shared.u64 	%rd64, [%r1172+104];
	ld.shared.u64 	%rd65, [%r1172+112];
	ld.shared.u64 	%rd66, [%r1172+120];
	ld.shared.u64 	%rd67, [%r1172+128];
	ld.shared.u64 	%rd68, [%r1172+136];
	ld.shared.u64 	%rd69, [%r1172+144];
	bar.sync 	0;
	mov.b32 	%r1164, 0;
	st.shared.u32 	[%r1170], %r1164;
	st.shared.u32 	[%r1170+768], %r1164;
	st.shared.u32 	[%r1170+1536], %r1164;
	st.shared.u32 	[%r1170+2304], %r1164;
	st.shared.u32 	[%r1170+3072], %r1164;
	st.shared.u32 	[%r1170+3840], %r1164;
	st.shared.u32 	[%r1170+4608], %r1164;
	st.shared.u32 	[%r1170+5376], %r1164;
	st.shared.u32 	[%r1170+6144], %r1164;
	st.shared.u32 	[%r1170+6912], %r1164;
	st.shared.u32 	[%r1170+7680], %r1164;
	st.shared.u32 	[%r1170+8448], %r1164;
	st.shared.u32 	[%r1170+9216], %r1164;
	st.shared.u32 	[%r1170+9984], %r1164;
	st.shared.u32 	[%r1170+10752], %r1164;
	st.shared.u32 	[%r1170+11520], %r1164;
	st.shared.u32 	[%r1170+12288], %r1164;
	st.shared.u32 	[%r1170+13056], %r1164;
	st.shared.u32 	[%r1170+13824], %r1164;
	st.shared.u32 	[%r1170+14592], %r1164;
	st.shared.u32 	[%r1170+15360], %r1164;
	st.shared.u32 	[%r1170+16128], %r1164;
	st.shared.u32 	[%r1170+16896], %r1164;
	st.shared.u32 	[%r1170+17664], %r1164;
	st.shared.u32 	[%r1170+18432], %r1164;
	st.shared.u32 	[%r1170+19200], %r1164;
	st.shared.u32 	[%r1170+19968], %r1164;
	st.shared.u32 	[%r1170+20736], %r1164;
	st.shared.u32 	[%r1170+21504], %r1164;
	st.shared.u32 	[%r1170+22272], %r1164;
	st.shared.u32 	[%r1170+23040], %r1164;
	st.shared.u32 	[%r1170+23808], %r1164;
	st.shared.u32 	[%r1170+24576], %r1164;
	mov.b64 	%rd335, 1;
	// begin inline asm
	shl.b64 %rd334, %rd335, %r2210;
	// end inline asm
	add.s64 	%rd337, %rd334, -1;
	// begin inline asm
	shl.b64 %rd336, %rd337, %r1164;
	// end inline asm
	// begin inline asm
	shr.b64 %rd338, %rd51, %r2185;
	// end inline asm
	cvt.u32.u64 	%r1173, %rd338;
	cvt.u32.u64 	%r1174, %rd336;
	and.b32  	%r1175, %r1174, %r1173;
	and.b32  	%r1176, %r1175, 31;
	mad.lo.s32 	%r1177, %r1176, 768, %r1170;
	shr.u32 	%r1178, %r1175, 4;
	and.b32  	%r1179, %r1178, 268435454;
	add.s32 	%r148, %r1177, %r1179;
	ld.shared.u16 	%rs1, [%r148];
	add.s16 	%rs125, %rs1, 1;
	st.shared.u16 	[%r148], %rs125;
	// begin inline asm
	shr.b64 %rd340, %rd52, %r2185;
	// end inline asm
	cvt.u32.u64 	%r1180, %rd340;
	and.b32  	%r1181, %r1174, %r1180;
	and.b32  	%r1182, %r1181, 31;
	mad.lo.s32 	%r1183, %r1182, 768, %r1170;
	shr.u32 	%r1184, %r1181, 4;
	and.b32  	%r1185, %r1184, 268435454;
	add.s32 	%r149, %r1183, %r1185;
	ld.shared.u16 	%rs2, [%r149];
	add.s16 	%rs126, %rs2, 1;
	st.shared.u16 	[%r149], %rs126;
	// begin inline asm
	shr.b64 %rd342, %rd53, %r2185;
	// end inline asm
	cvt.u32.u64 	%r1186, %rd342;
	and.b32  	%r1187, %r1174, %r1186;
	and.b32  	%r1188, %r1187, 31;
	mad.lo.s32 	%r1189, %r1188, 768, %r1170;
	shr.u32 	%r1190, %r1187, 4;
	and.b32  	%r1191, %r1190, 268435454;
	add.s32 	%r150, %r1189, %r1191;
	ld.shared.u16 	%rs3, [%r150];
	add.s16 	%rs127, %rs3, 1;
	st.shared.u16 	[%r150], %rs127;
	// begin inline asm
	shr.b64 %rd344, %rd54, %r2185;
	// end inline asm
	cvt.u32.u64 	%r1192, %rd344;
	and.b32  	%r1193, %r1174, %r1192;
	and.b32  	%r1194, %r1193, 31;
	mad.lo.s32 	%r1195, %r1194, 768, %r1170;
	shr.u32 	%r1196, %r1193, 4;
	and.b32  	%r1197, %r1196, 268435454;
	add.s32 	%r151, %r1195, %r1197;
	ld.shared.u16 	%rs4, [%r151];
	add.s16 	%rs128, %rs4, 1;
	st.shared.u16 	[%r151], %rs128;
	// begin inline asm
	shr.b64 %rd346, %rd55, %r2185;
	// end inline asm
	cvt.u32.u64 	%r1198, %rd346;
	and.b32  	%r1199, %r1174, %r1198;
	and.b32  	%r1200, %r1199, 31;
	mad.lo.s32 	%r1201, %r1200, 768, %r1170;
	shr.u32 	%r1202, %r1199, 4;
	and.b32  	%r1203, %r1202, 268435454;
	add.s32 	%r152, %r1201, %r1203;
	ld.shared.u16 	%rs5, [%r152];
	add.s16 	%rs129, %rs5, 1;
	st.shared.u16 	[%r152], %rs129;
	// begin inline asm
	shr.b64 %rd348, %rd56, %r2185;
	// end inline asm
	cvt.u32.u64 	%r1204, %rd348;
	and.b32  	%r1205, %r1174, %r1204;
	and.b32  	%r1206, %r1205, 31;
	mad.lo.s32 	%r1207, %r1206, 768, %r1170;
	shr.u32 	%r1208, %r1205, 4;
	and.b32  	%r1209, %r1208, 268435454;
	add.s32 	%r153, %r1207, %r1209;
	ld.shared.u16 	%rs6, [%r153];
	add.s16 	%rs130, %rs6, 1;
	st.shared.u16 	[%r153], %rs130;
	// begin inline asm
	shr.b64 %rd350, %rd57, %r2185;
	// end inline asm
	cvt.u32.u64 	%r1210, %rd350;
	and.b32  	%r1211, %r1174, %r1210;
	and.b32  	%r1212, %r1211, 31;
	mad.lo.s32 	%r1213, %r1212, 768, %r1170;
	shr.u32 	%r1214, %r1211, 4;
	and.b32  	%r1215, %r1214, 268435454;
	add.s32 	%r154, %r1213, %r1215;
	ld.shared.u16 	%rs7, [%r154];
	add.s16 	%rs131, %rs7, 1;
	st.shared.u16 	[%r154], %rs131;
	// begin inline asm
	shr.b64 %rd352, %rd58, %r2185;
	// end inline asm
	cvt.u32.u64 	%r1216, %rd352;
	and.b32  	%r1217, %r1174, %r1216;
	and.b32  	%r1218, %r1217, 31;
	mad.lo.s32 	%r1219, %r1218, 768, %r1170;
	shr.u32 	%r1220, %r1217, 4;
	and.b32  	%r1221, %r1220, 268435454;
	add.s32 	%r155, %r1219, %r1221;
	ld.shared.u16 	%rs8, [%r155];
	add.s16 	%rs132, %rs8, 1;
	st.shared.u16 	[%r155], %rs132;
	// begin inline asm
	shr.b64 %rd354, %rd59, %r2185;
	// end inline asm
	cvt.u32.u64 	%r1222, %rd354;
	and.b32  	%r1223, %r1174, %r1222;
	and.b32  	%r1224, %r1223, 31;
	mad.lo.s32 	%r1225, %r1224, 768, %r1170;
	shr.u32 	%r1226, %r1223, 4;
	and.b32  	%r1227, %r1226, 268435454;
	add.s32 	%r156, %r1225, %r1227;
	ld.shared.u16 	%rs9, [%r156];
	add.s16 	%rs133, %rs9, 1;
	st.shared.u16 	[%r156], %rs133;
	// begin inline asm
	shr.b64 %rd356, %rd60, %r2185;
	// end inline asm
	cvt.u32.u64 	%r1228, %rd356;
	and.b32  	%r1229, %r1174, %r1228;
	and.b32  	%r1230, %r1229, 31;
	mad.lo.s32 	%r1231, %r1230, 768, %r1170;
	shr.u32 	%r1232, %r1229, 4;
	and.b32  	%r1233, %r1232, 268435454;
	add.s32 	%r157, %r1231, %r1233;
	ld.shared.u16 	%rs10, [%r157];
	add.s16 	%rs134, %rs10, 1;
	st.shared.u16 	[%r157], %rs134;
	// begin inline asm
	shr.b64 %rd358, %rd61, %r2185;
	// end inline asm
	cvt.u32.u64 	%r1234, %rd358;
	and.b32  	%r1235, %r1174, %r1234;
	and.b32  	%r1236, %r1235, 31;
	mad.lo.s32 	%r1237, %r1236, 768, %r1170;
	shr.u32 	%r1238, %r1235, 4;
	and.b32  	%r1239, %r1238, 268435454;
	add.s32 	%r158, %r1237, %r1239;
	ld.shared.u16 	%rs11, [%r158];
	add.s16 	%rs135, %rs11, 1;
	st.shared.u16 	[%r158], %rs135;
	// begin inline asm
	shr.b64 %rd360, %rd62, %r2185;
	// end inline asm
	cvt.u32.u64 	%r1240, %rd360;
	and.b32  	%r1241, %r1174, %r1240;
	and.b32  	%r1242, %r1241, 31;
	mad.lo.s32 	%r1243, %r1242, 768, %r1170;
	shr.u32 	%r1244, %r1241, 4;
	and.b32  	%r1245, %r1244, 268435454;
	add.s32 	%r159, %r1243, %r1245;
	ld.shared.u16 	%rs12, [%r159];
	add.s16 	%rs136, %rs12, 1;
	st.shared.u16 	[%r159], %rs136;
	// begin inline asm
	shr.b64 %rd362, %rd63, %r2185;
	// end inline asm
	cvt.u32.u64 	%r1246, %rd362;
	and.b32  	%r1247, %r1174, %r1246;
	and.b32  	%r1248, %r1247, 31;
	mad.lo.s32 	%r1249, %r1248, 768, %r1170;
	shr.u32 	%r1250, %r1247, 4;
	and.b32  	%r1251, %r1250, 268435454;
	add.s32 	%r160, %r1249, %r1251;
	ld.shared.u16 	%rs13, [%r160];
	add.s16 	%rs137, %rs13, 1;
	st.shared.u16 	[%r160], %rs137;
	// begin inline asm
	shr.b64 %rd364, %rd64, %r2185;
	// end inline asm
	cvt.u32.u64 	%r1252, %rd364;
	and.b32  	%r1253, %r1174, %r1252;
	and.b32  	%r1254, %r1253, 31;
	mad.lo.s32 	%r1255, %r1254, 768, %r1170;
	shr.u32 	%r1256, %r1253, 4;
	and.b32  	%r1257, %r1256, 268435454;
	add.s32 	%r161, %r1255, %r1257;
	ld.shared.u16 	%rs14, [%r161];
	add.s16 	%rs138, %rs14, 1;
	st.shared.u16 	[%r161], %rs138;
	// begin inline asm
	shr.b64 %rd366, %rd65, %r2185;
	// end inline asm
	cvt.u32.u64 	%r1258, %rd366;
	and.b32  	%r1259, %r1174, %r1258;
	and.b32  	%r1260, %r1259, 31;
	mad.lo.s32 	%r1261, %r1260, 768, %r1170;
	shr.u32 	%r1262, %r1259, 4;
	and.b32  	%r1263, %r1262, 268435454;
	add.s32 	%r162, %r1261, %r1263;
	ld.shared.u16 	%rs15, [%r162];
	add.s16 	%rs139, %rs15, 1;
	st.shared.u16 	[%r162], %rs139;
	// begin inline asm
	shr.b64 %rd368, %rd66, %r2185;
	// end inline asm
	cvt.u32.u64 	%r1264, %rd368;
	and.b32  	%r1265, %r1174, %r1264;
	and.b32  	%r1266, %r1265, 31;
	mad.lo.s32 	%r1267, %r1266, 768, %r1170;
	shr.u32 	%r1268, %r1265, 4;
	and.b32  	%r1269, %r1268, 268435454;
	add.s32 	%r163, %r1267, %r1269;
	ld.shared.u16 	%rs16, [%r163];
	add.s16 	%rs140, %rs16, 1;
	st.shared.u16 	[%r163], %rs140;
	// begin inline asm
	shr.b64 %rd370, %rd67, %r2185;
	// end inline asm
	cvt.u32.u64 	%r1270, %rd370;
	and.b32  	%r1271, %r1174, %r1270;
	and.b32  	%r1272, %r1271, 31;
	mad.lo.s32 	%r1273, %r1272, 768, %r1170;
	shr.u32 	%r1274, %r1271, 4;
	and.b32  	%r1275, %r1274, 268435454;
	add.s32 	%r164, %r1273, %r1275;
	ld.shared.u16 	%rs17, [%r164];
	add.s16 	%rs141, %rs17, 1;
	st.shared.u16 	[%r164], %rs141;
	// begin inline asm
	shr.b64 %rd372, %rd68, %r2185;
	// end inline asm
	cvt.u32.u64 	%r1276, %rd372;
	and.b32  	%r1277, %r1174, %r1276;
	and.b32  	%r1278, %r1277, 31;
	mad.lo.s32 	%r1279, %r1278, 768, %r1170;
	shr.u32 	%r1280, %r1277, 4;
	and.b32  	%r1281, %r1280, 268435454;
	add.s32 	%r165, %r1279, %r1281;
	ld.shared.u16 	%rs18, [%r165];
	add.s16 	%rs142, %rs18, 1;
	st.shared.u16 	[%r165], %rs142;
	// begin inline asm
	shr.b64 %rd374, %rd69, %r2185;
	// end inline asm
	cvt.u32.u64 	%r1282, %rd374;
	and.b32  	%r1283, %r1174, %r1282;
	and.b32  	%r1284, %r1283, 31;
	mad.lo.s32 	%r1285, %r1284, 768, %r1170;
	shr.u32 	%r1286, %r1283, 4;
	and.b32  	%r1287, %r1286, 268435454;
	add.s32 	%r166, %r1285, %r1287;
	ld.shared.u16 	%rs19, [%r166];
	add.s16 	%rs143, %rs19, 1;
	st.shared.u16 	[%r166], %rs143;
	bar.sync 	0;
	mad.lo.s32 	%r1288, %r1167, -20, %r1172;
	ld.shared.u32 	%r167, [%r1288];
	ld.shared.u32 	%r1289, [%r1288+4];
	ld.shared.u32 	%r1290, [%r1288+8];
	ld.shared.u32 	%r1291, [%r1288+12];
	ld.shared.u32 	%r1292, [%r1288+16];
	ld.shared.u32 	%r1293, [%r1288+20];
	ld.shared.u32 	%r1294, [%r1288+24];
	ld.shared.u32 	%r1295, [%r1288+28];
	ld.shared.u32 	%r1296, [%r1288+32];
	ld.shared.u32 	%r1297, [%r1288+36];
	ld.shared.u32 	%r1298, [%r1288+40];
	ld.shared.u32 	%r1299, [%r1288+44];
	ld.shared.u32 	%r1300, [%r1288+48];
	ld.shared.u32 	%r1301, [%r1288+52];
	ld.shared.u32 	%r1302, [%r1288+56];
	ld.shared.u32 	%r1303, [%r1288+60];
	ld.shared.u32 	%r1304, [%r1288+64];
	ld.shared.u32 	%r1305, [%r1288+68];
	ld.shared.u32 	%r1306, [%r1288+72];
	ld.shared.u32 	%r1307, [%r1288+76];
	ld.shared.u32 	%r1308, [%r1288+80];
	ld.shared.u32 	%r1309, [%r1288+84];
	ld.shared.u32 	%r1310, [%r1288+88];
	ld.shared.u32 	%r1311, [%r1288+92];
	ld.shared.u32 	%r1312, [%r1288+96];
	ld.shared.u32 	%r1313, [%r1288+100];
	ld.shared.u32 	%r1314, [%r1288+104];
	ld.shared.u32 	%r1315, [%r1288+108];
	ld.shared.u32 	%r1316, [%r1288+112];
	ld.shared.u32 	%r1317, [%r1288+116];
	ld.shared.u32 	%r1318, [%r1288+120];
	ld.shared.u32 	%r1319, [%r1288+124];
	ld.shared.u32 	%r1320, [%r1288+128];
	add.s32 	%r168, %r1289, %r167;
	add.s32 	%r169, %r1290, %r168;
	add.s32 	%r170, %r1291, %r169;
	add.s32 	%r171, %r1292, %r170;
	add.s32 	%r172, %r1293, %r171;
	add.s32 	%r173, %r1294, %r172;
	add.s32 	%r174, %r1295, %r173;
	add.s32 	%r175, %r1296, %r174;
	add.s32 	%r176, %r1297, %r175;
	add.s32 	%r177, %r1298, %r176;
	add.s32 	%r178, %r1299, %r177;
	add.s32 	%r179, %r1300, %r178;
	add.s32 	%r180, %r1301, %r179;
	add.s32 	%r181, %r1302, %r180;
	add.s32 	%r182, %r1303, %r181;
	add.s32 	%r183, %r1304, %r182;
	add.s32 	%r184, %r1305, %r183;
	add.s32 	%r185, %r1306, %r184;
	add.s32 	%r186, %r1307, %r185;
	add.s32 	%r187, %r1308, %r186;
	add.s32 	%r188, %r1309, %r187;
	add.s32 	%r189, %r1310, %r188;
	add.s32 	%r190, %r1311, %r189;
	add.s32 	%r191, %r1312, %r190;
	add.s32 	%r192, %r1313, %r191;
	add.s32 	%r193, %r1314, %r192;
	add.s32 	%r194, %r1315, %r193;
	add.s32 	%r195, %r1316, %r194;
	add.s32 	%r196, %r1317, %r195;
	add.s32 	%r197, %r1318, %r196;
	add.s32 	%r198, %r1319, %r197;
	add.s32 	%r1141, %r1320, %r198;
	mov.b32 	%r1139, 1;
	mov.b32 	%r1166, -1;
	// begin inline asm
	{  .reg .u32 r0;  .reg .pred p;  shfl.sync.up.b32 r0|p, %r1141, %r1139, %r1164, %r1166;  @p add.u32 r0, r0, %r1141;  mov.u32 %r1137, r0;}
	// end inline asm
	mov.b32 	%r1145, 2;
	// begin inline asm
	{  .reg .u32 r0;  .reg .pred p;  shfl.sync.up.b32 r0|p, %r1137, %r1145, %r1164, %r1166;  @p add.u32 r0, r0, %r1137;  mov.u32 %r1143, r0;}
	// end inline asm
	mov.b32 	%r1151, 4;
	// begin inline asm
	{  .reg .u32 r0;  .reg .pred p;  shfl.sync.up.b32 r0|p, %r1143, %r1151, %r1164, %r1166;  @p add.u32 r0, r0, %r1143;  mov.u32 %r1149, r0;}
	// end inline asm
	mov.b32 	%r1157, 8;
	// begin inline asm
	{  .reg .u32 r0;  .reg .pred p;  shfl.sync.up.b32 r0|p, %r1149, %r1157, %r1164, %r1166;  @p add.u32 r0, r0, %r1149;  mov.u32 %r1155, r0;}
	// end inline asm
	mov.b32 	%r1163, 16;
	// begin inline asm
	{  .reg .u32 r0;  .reg .pred p;  shfl.sync.up.b32 r0|p, %r1155, %r1163, %r1164, %r1166;  @p add.u32 r0, r0, %r1155;  mov.u32 %r1161, r0;}
	// end inline asm
	@%p72 bra 	$L__BB2_43;
	mov.u32 	%r1321, %tid.x;
	shr.u32 	%r1322, %r1321, 3;
	and.b32  	%r1323, %r1322, 124;
	mov.u32 	%r1324, _ZZN3cub18CUB_300001_SM_10006detail10radix_sort30DeviceSegmentedRadixSortKernelINS1_5radix10policy_hubIyNS0_8NullTypeEiE10Policy1000ELb0ELNS0_9SortOrderE0EyS6_PySA_iNS1_21identity_decomposer_tEEEvPKT2_PSC_PKT3_PSG_T4_T5_iiiT7_E12temp_storage;
	add.s32 	%r1325, %r1324, %r1323;
	st.shared.u32 	[%r1325+25344], %r1161;
$L__BB2_43:
	sub.s32 	%r1326, %r1161, %r1141;
	setp.ne.s32 	%p73, %r824, 0;
	mov.u32 	%r1327, %tid.x;
	setp.gt.u32 	%p74, %r1327, 31;
	shr.u32 	%r1328, %r1327, 5;
	setp.eq.s32 	%p75, %r1328, 5;
	setp.eq.s32 	%p76, %r1328, 4;
	setp.eq.s32 	%p77, %r1328, 3;
	setp.eq.s32 	%p78, %r1328, 2;
	setp.eq.s32 	%p79, %r1328, 1;
	bar.sync 	0;
	ld.shared.v4.u32 	{%r1329, %r1330, %r1331, %r1332}, [_ZZN3cub18CUB_300001_SM_10006detail10radix_sort30DeviceSegmentedRadixSortKernelINS1_5radix10policy_hubIyNS0_8NullTypeEiE10Policy1000ELb0ELNS0_9SortOrderE0EyS6_PySA_iNS1_21identity_decomposer_tEEEvPKT2_PSC_PKT3_PSG_T4_T5_iiiT7_E12temp_storage+25344];
	selp.b32 	%r1333, %r1329, %r2281, %p79;
	add.s32 	%r1334, %r1330, %r1329;
	selp.b32 	%r1335, %r1334, %r1333, %p78;
	add.s32 	%r1336, %r1334, %r1331;
	selp.b32 	%r1337, %r1336, %r1335, %p77;
	add.s32 	%r1338, %r1336, %r1332;
	selp.b32 	%r1339, %r1338, %r1337, %p76;
	ld.shared.v2.u32 	{%r1340, %r1341}, [_ZZN3cub18CUB_300001_SM_10006detail10radix_sort30DeviceSegmentedRadixSortKernelINS1_5radix10policy_hubIyNS0_8NullTypeEiE10Policy1000ELb0ELNS0_9SortOrderE0EyS6_PySA_iNS1_21identity_decomposer_tEEEvPKT2_PSC_PKT3_PSG_T4_T5_iiiT7_E12temp_storage+25360];
	add.s32 	%r1342, %r1338, %r1340;
	selp.b32 	%r2281, %r1342, %r1339, %p75;
	add.s32 	%r202, %r1342, %r1341;
	selp.b32 	%r1343, %r1326, 0, %p73;
	add.s32 	%r1344, %r2281, %r1343;
	selp.b32 	%r2286, %r1344, %r1326, %p74;
	or.pred  	%p80, %p74, %p73;
	@%p80 bra 	$L__BB2_45;
	shl.b32 	%r2286, %r202, 16;
	st.shared.u32 	[_ZZN3cub18CUB_300001_SM_10006detail10radix_sort30DeviceSegmentedRadixSortKernelINS1_5radix10policy_hubIyNS0_8NullTypeEiE10Policy1000ELb0ELNS0_9SortOrderE0EyS6_PySA_iNS1_21identity_decomposer_tEEEvPKT2_PSC_PKT3_PSG_T4_T5_iiiT7_E12temp_storage+25376], %r2286;
$L__BB2_45:
	mov.u32 	%r1345, %tid.x;
	setp.eq.s32 	%p81, %r1345, 0;
	bar.sync 	0;
	@%p81 bra 	$L__BB2_47;
	ld.shared.u32 	%r1346, [_ZZN3cub18CUB_300001_SM_10006detail10radix_sort30DeviceSegmentedRadixSortKernelINS1_5radix10policy_hubIyNS0_8NullTypeEiE10Policy1000ELb0ELNS0_9SortOrderE0EyS6_PySA_iNS1_21identity_decomposer_tEEEvPKT2_PSC_PKT3_PSG_T4_T5_iiiT7_E12temp_storage+25376];
	add.s32 	%r2286, %r1346, %r2286;
$L__BB2_47:
	mov.u32 	%r208, %tid.x;
	setp.gt.u32 	%p82, %r208, 63;
	add.s32 	%r1347, %r167, %r2286;
	add.s32 	%r1348, %r168, %r2286;
	add.s32 	%r1349, %r169, %r2286;
	add.s32 	%r1350, %r170, %r2286;
	add.s32 	%r1351, %r171, %r2286;
	add.s32 	%r1352, %r172, %r2286;
	add.s32 	%r1353, %r173, %r2286;
	add.s32 	%r1354, %r174, %r2286;
	add.s32 	%r1355, %r175, %r2286;
	add.s32 	%r1356, %r176, %r2286;
	add.s32 	%r1357, %r177, %r2286;
	add.s32 	%r1358, %r178, %r2286;
	add.s32 	%r1359, %r179, %r2286;
	add.s32 	%r1360, %r180, %r2286;
	add.s32 	%r1361, %r181, %r2286;
	add.s32 	%r1362, %r182, %r2286;
	add.s32 	%r1363, %r183, %r2286;
	add.s32 	%r1364, %r184, %r2286;
	add.s32 	%r1365, %r185, %r2286;
	add.s32 	%r1366, %r186, %r2286;
	add.s32 	%r1367, %r187, %r2286;
	add.s32 	%r1368, %r188, %r2286;
	add.s32 	%r1369, %r189, %r2286;
	add.s32 	%r1370, %r190, %r2286;
	add.s32 	%r1371, %r191, %r2286;
	add.s32 	%r1372, %r192, %r2286;
	add.s32 	%r1373, %r193, %r2286;
	add.s32 	%r1374, %r194, %r2286;
	add.s32 	%r1375, %r195, %r2286;
	add.s32 	%r1376, %r196, %r2286;
	add.s32 	%r1377, %r197, %r2286;
	add.s32 	%r1378, %r198, %r2286;
	shl.b32 	%r1379, %r208, 2;
	mov.u32 	%r1380, _ZZN3cub18CUB_300001_SM_10006detail10radix_sort30DeviceSegmentedRadixSortKernelINS1_5radix10policy_hubIyNS0_8NullTypeEiE10Policy1000ELb0ELNS0_9SortOrderE0EyS6_PySA_iNS1_21identity_decomposer_tEEEvPKT2_PSC_PKT3_PSG_T4_T5_iiiT7_E12temp_storage;
	add.s32 	%r209, %r1380, %r1379;
	add.s32 	%r210, %r209, %r1379;
	mad.lo.s32 	%r1381, %r208, 144, %r210;
	mad.lo.s32 	%r1382, %r208, -20, %r1381;
	st.shared.u32 	[%r1382], %r2286;
	st.shared.u32 	[%r1382+4], %r1347;
	st.shared.u32 	[%r1382+8], %r1348;
	st.shared.u32 	[%r1382+12], %r1349;
	st.shared.u32 	[%r1382+16], %r1350;
	st.shared.u32 	[%r1382+20], %r1351;
	st.shared.u32 	[%r1382+24], %r1352;
	st.shared.u32 	[%r1382+28], %r1353;
	st.shared.u32 	[%r1382+32], %r1354;
	st.shared.u32 	[%r1382+36], %r1355;
	st.shared.u32 	[%r1382+40], %r1356;
	st.shared.u32 	[%r1382+44], %r1357;
	st.shared.u32 	[%r1382+48], %r1358;
	st.shared.u32 	[%r1382+52], %r1359;
	st.shared.u32 	[%r1382+56], %r1360;
	st.shared.u32 	[%r1382+60], %r1361;
	st.shared.u32 	[%r1382+64], %r1362;
	st.shared.u32 	[%r1382+68], %r1363;
	st.shared.u32 	[%r1382+72], %r1364;
	st.shared.u32 	[%r1382+76], %r1365;
	st.shared.u32 	[%r1382+80], %r1366;
	st.shared.u32 	[%r1382+84], %r1367;
	st.shared.u32 	[%r1382+88], %r1368;
	st.shared.u32 	[%r1382+92], %r1369;
	st.shared.u32 	[%r1382+96], %r1370;
	st.shared.u32 	[%r1382+100], %r1371;
	st.shared.u32 	[%r1382+104], %r1372;
	st.shared.u32 	[%r1382+108], %r1373;
	st.shared.u32 	[%r1382+112], %r1374;
	st.shared.u32 	[%r1382+116], %r1375;
	st.shared.u32 	[%r1382+120], %r1376;
	st.shared.u32 	[%r1382+124], %r1377;
	st.shared.u32 	[%r1382+128], %r1378;
	bar.sync 	0;
	cvt.u32.u16 	%r1383, %rs1;
	ld.shared.u16 	%r1384, [%r148];
	add.s32 	%r211, %r1384, %r1383;
	cvt.u32.u16 	%r1385, %rs2;
	ld.shared.u16 	%r1386, [%r149];
	add.s32 	%r212, %r1386, %r1385;
	cvt.u32.u16 	%r1387, %rs3;
	ld.shared.u16 	%r1388, [%r150];
	add.s32 	%r213, %r1388, %r1387;
	cvt.u32.u16 	%r1389, %rs4;
	ld.shared.u16 	%r1390, [%r151];
	add.s32 	%r214, %r1390, %r1389;
	cvt.u32.u16 	%r1391, %rs5;
	ld.shared.u16 	%r1392, [%r152];
	add.s32 	%r215, %r1392, %r1391;
	cvt.u32.u16 	%r1393, %rs6;
	ld.shared.u16 	%r1394, [%r153];
	add.s32 	%r216, %r1394, %r1393;
	cvt.u32.u16 	%r1395, %rs7;
	ld.shared.u16 	%r1396, [%r154];
	add.s32 	%r217, %r1396, %r1395;
	cvt.u32.u16 	%r1397, %rs8;
	ld.shared.u16 	%r1398, [%r155];
	add.s32 	%r218, %r1398, %r1397;
	cvt.u32.u16 	%r1399, %rs9;
	ld.shared.u16 	%r1400, [%r156];
	add.s32 	%r219, %r1400, %r1399;
	cvt.u32.u16 	%r1401, %rs10;
	ld.shared.u16 	%r1402, [%r157];
	add.s32 	%r220, %r1402, %r1401;
	cvt.u32.u16 	%r1403, %rs11;
	ld.shared.u16 	%r1404, [%r158];
	add.s32 	%r221, %r1404, %r1403;
	cvt.u32.u16 	%r1405, %rs12;
	ld.shared.u16 	%r1406, [%r159];
	add.s32 	%r222, %r1406, %r1405;
	cvt.u32.u16 	%r1407, %rs13;
	ld.shared.u16 	%r1408, [%r160];
	add.s32 	%r223, %r1408, %r1407;
	cvt.u32.u16 	%r1409, %rs14;
	ld.shared.u16 	%r1410, [%r161];
	add.s32 	%r224, %r1410, %r1409;
	cvt.u32.u16 	%r1411, %rs15;
	ld.shared.u16 	%r1412, [%r162];
	add.s32 	%r225, %r1412, %r1411;
	cvt.u32.u16 	%r1413, %rs16;
	ld.shared.u16 	%r1414, [%r163];
	add.s32 	%r226, %r1414, %r1413;
	cvt.u32.u16 	%r1415, %rs17;
	ld.shared.u16 	%r1416, [%r164];
	add.s32 	%r227, %r1416, %r1415;
	cvt.u32.u16 	%r1417, %rs18;
	ld.shared.u16 	%r1418, [%r165];
	add.s32 	%r228, %r1418, %r1417;
	cvt.u32.u16 	%r1419, %rs19;
	ld.shared.u16 	%r1420, [%r166];
	add.s32 	%r229, %r1420, %r1419;
	@%p82 bra 	$L__BB2_49;
	and.b32  	%r1421, %r208, 31;
	mad.lo.s32 	%r1423, %r1421, 768, %r1380;
	shr.u32 	%r1424, %r208, 4;
	and.b32  	%r1425, %r1424, 62;
	add.s32 	%r1426, %r1423, %r1425;
	ld.shared.u16 	%r2287, [%r1426];
$L__BB2_49:
	setp.gt.u32 	%p83, %r208, 63;
	bar.sync 	0;
	@%p83 bra 	$L__BB2_51;
	st.shared.u32 	[%r209], %r2287;
	mov.b32 	%r2288, 3648;
$L__BB2_51:
	setp.gt.u32 	%p84, %r208, 62;
	bar.sync 	0;
	@%p84 bra 	$L__BB2_53;
	ld.shared.u32 	%r2288, [%r209+4];
$L__BB2_53:
	setp.gt.u32 	%p85, %r208, 63;
	bar.sync 	0;
	@%p85 bra 	$L__BB2_55;
	sub.s32 	%r1428, %r2290, %r2287;
	st.shared.u32 	[%r209+29184], %r1428;
	add.s32 	%r2290, %r2288, %r1428;
$L__BB2_55:
	ld.param.u32 	%r2186, [_ZN3cub18CUB_300001_SM_10006detail10radix_sort30DeviceSegmentedRadixSortKernelINS1_5radix10policy_hubIyNS0_8NullTypeEiE10Policy1000ELb0ELNS0_9SortOrderE0EyS6_PySA_iNS1_21identity_decomposer_tEEEvPKT2_PSC_PKT3_PSG_T4_T5_iiiT7__param_7];
	ld.param.u64 	%rd622, [_ZN3cub18CUB_300001_SM_10006detail10radix_sort30DeviceSegmentedRadixSortKernelINS1_5radix10policy_hubIyNS0_8NullTypeEiE10Policy1000ELb0ELNS0_9SortOrderE0EyS6_PySA_iNS1_21identity_decomposer_tEEEvPKT2_PSC_PKT3_PSG_T4_T5_iiiT7__param_1];
	bar.sync 	0;
	shl.b32 	%r1448, %r211, 3;
	add.s32 	%r1450, %r1380, %r1448;
	st.shared.u64 	[%r1450], %rd51;
	shl.b32 	%r1451, %r212, 3;
	add.s32 	%r1452, %r1380, %r1451;
	st.shared.u64 	[%r1452], %rd52;
	shl.b32 	%r1453, %r213, 3;
	add.s32 	%r1454, %r1380, %r1453;
	st.shared.u64 	[%r1454], %rd53;
	shl.b32 	%r1455, %r214, 3;
	add.s32 	%r1456, %r1380, %r1455;
	st.shared.u64 	[%r1456], %rd54;
	shl.b32 	%r1457, %r215, 3;
	add.s32 	%r1458, %r1380, %r1457;
	st.shared.u64 	[%r1458], %rd55;
	shl.b32 	%r1459, %r216, 3;
	add.s32 	%r1460, %r1380, %r1459;
	st.shared.u64 	[%r1460], %rd56;
	shl.b32 	%r1461, %r217, 3;
	add.s32 	%r1462, %r1380, %r1461;
	st.shared.u64 	[%r1462], %rd57;
	shl.b32 	%r1463, %r218, 3;
	add.s32 	%r1464, %r1380, %r1463;
	st.shared.u64 	[%r1464], %rd58;
	shl.b32 	%r1465, %r219, 3;
	add.s32 	%r1466, %r1380, %r1465;
	st.shared.u64 	[%r1466], %rd59;
	shl.b32 	%r1467, %r220, 3;
	add.s32 	%r1468, %r1380, %r1467;
	st.shared.u64 	[%r1468], %rd60;
	shl.b32 	%r1469, %r221, 3;
	add.s32 	%r1470, %r1380, %r1469;
	st.shared.u64 	[%r1470], %rd61;
	shl.b32 	%r1471, %r222, 3;
	add.s32 	%r1472, %r1380, %r1471;
	st.shared.u64 	[%r1472], %rd62;
	shl.b32 	%r1473, %r223, 3;
	add.s32 	%r1474, %r1380, %r1473;
	st.shared.u64 	[%r1474], %rd63;
	shl.b32 	%r1475, %r224, 3;
	add.s32 	%r1476, %r1380, %r1475;
	st.shared.u64 	[%r1476], %rd64;
	shl.b32 	%r1477, %r225, 3;
	add.s32 	%r1478, %r1380, %r1477;
	st.shared.u64 	[%r1478], %rd65;
	shl.b32 	%r1479, %r226, 3;
	add.s32 	%r1480, %r1380, %r1479;
	st.shared.u64 	[%r1480], %rd66;
	shl.b32 	%r1481, %r227, 3;
	add.s32 	%r1482, %r1380, %r1481;
	st.shared.u64 	[%r1482], %rd67;
	shl.b32 	%r1483, %r228, 3;
	add.s32 	%r1484, %r1380, %r1483;
	st.shared.u64 	[%r1484], %rd68;
	shl.b32 	%r1485, %r229, 3;
	add.s32 	%r1486, %r1380, %r1485;
	st.shared.u64 	[%r1486], %rd69;
	bar.sync 	0;
	ld.shared.u64 	%rd402, [%r210];
	// begin inline asm
	shr.b64 %rd401, %rd402, %r2186;
	// end inline asm
	cvt.u32.u64 	%r1487, %rd401;
	and.b32  	%r1489, %r1487, %r1174;
	shl.b32 	%r1490, %r1489, 2;
	add.s32 	%r1491, %r1380, 29184;
	add.s32 	%r1492, %r1491, %r1490;
	ld.shared.u32 	%r1493, [%r1492];
	add.s32 	%r1494, %r208, %r1493;
	cvta.to.global.u64 	%rd439, %rd622;
	mul.wide.u32 	%rd440, %r1494, 8;
	add.s64 	%rd441, %rd439, %rd440;
	st.global.u64 	[%rd441], %rd402;
	ld.shared.u64 	%rd404, [%r210+1536];
	// begin inline asm
	shr.b64 %rd403, %rd404, %r2186;
	// end inline asm
	cvt.u32.u64 	%r1495, %rd403;
	and.b32  	%r1496, %r1495, %r1174;
	shl.b32 	%r1497, %r1496, 2;
	add.s32 	%r1498, %r1491, %r1497;
	ld.shared.u32 	%r1499, [%r1498];
	add.s32 	%r1500, %r208, %r1499;
	add.s32 	%r1501, %r1500, 192;
	mul.wide.u32 	%rd442, %r1501, 8;
	add.s64 	%rd443, %rd439, %rd442;
	st.global.u64 	[%rd443], %rd404;
	ld.shared.u64 	%rd406, [%r210+3072];
	// begin inline asm
	shr.b64 %rd405, %rd406, %r2186;
	// end inline asm
	cvt.u32.u64 	%r1502, %rd405;
	and.b32  	%r1503, %r1502, %r1174;
	shl.b32 	%r1504, %r1503, 2;
	add.s32 	%r1505, %r1491, %r1504;
	ld.shared.u32 	%r1506, [%r1505];
	add.s32 	%r1507, %r208, %r1506;
	add.s32 	%r1508, %r1507, 384;
	mul.wide.u32 	%rd444, %r1508, 8;
	add.s64 	%rd445, %rd439, %rd444;
	st.global.u64 	[%rd445], %rd406;
	ld.shared.u64 	%rd408, [%r210+4608];
	// begin inline asm
	shr.b64 %rd407, %rd408, %r2186;
	// end inline asm
	cvt.u32.u64 	%r1509, %rd407;
	and.b32  	%r1510, %r1509, %r1174;
	shl.b32 	%r1511, %r1510, 2;
	add.s32 	%r1512, %r1491, %r1511;
	ld.shared.u32 	%r1513, [%r1512];
	add.s32 	%r1514, %r208, %r1513;
	add.s32 	%r1515, %r1514, 576;
	mul.wide.u32 	%rd446, %r1515, 8;
	add.s64 	%rd447, %rd439, %rd446;
	st.global.u64 	[%rd447], %rd408;
	ld.shared.u64 	%rd410, [%r210+6144];
	// begin inline asm
	shr.b64 %rd409, %rd410, %r2186;
	// end inline asm
	cvt.u32.u64 	%r1516, %rd409;
	and.b32  	%r1517, %r1516, %r1174;
	shl.b32 	%r1518, %r1517, 2;
	add.s32 	%r1519, %r1491, %r1518;
	ld.shared.u32 	%r1520, [%r1519];
	add.s32 	%r1521, %r208, %r1520;
	add.s32 	%r1522, %r1521, 768;
	mul.wide.u32 	%rd448, %r1522, 8;
	add.s64 	%rd449, %rd439, %rd448;
	st.global.u64 	[%rd449], %rd410;
	ld.shared.u64 	%rd412, [%r210+7680];
	// begin inline asm
	shr.b64 %rd411, %rd412, %r2186;
	// end inline asm
	cvt.u32.u64 	%r1523, %rd411;
	and.b32  	%r1524, %r1523, %r1174;
	shl.b32 	%r1525, %r1524, 2;
	add.s32 	%r1526, %r1491, %r1525;
	ld.shared.u32 	%r1527, [%r1526];
	add.s32 	%r1528, %r208, %r1527;
	add.s32 	%r1529, %r1528, 960;
	mul.wide.u32 	%rd450, %r1529, 8;
	add.s64 	%rd451, %rd439, %rd450;
	st.global.u64 	[%rd451], %rd412;
	ld.shared.u64 	%rd414, [%r210+9216];
	// begin inline asm
	shr.b64 %rd413, %rd414, %r2186;
	// end inline asm
	cvt.u32.u64 	%r1530, %rd413;
	and.b32  	%r1531, %r1530, %r1174;
	shl.b32 	%r1532, %r1531, 2;
	add.s32 	%r1533, %r1491, %r1532;
	ld.shared.u32 	%r1534, [%r1533];
	add.s32 	%r1535, %r208, %r1534;
	add.s32 	%r1536, %r1535, 1152;
	mul.wide.u32 	%rd452, %r1536, 8;
	add.s64 	%rd453, %rd439, %rd452;
	st.global.u64 	[%rd453], %rd414;
	ld.shared.u64 	%rd416, [%r210+10752];
	// begin inline asm
	shr.b64 %rd415, %rd416, %r2186;
	// end inline asm
	cvt.u32.u64 	%r1537, %rd415;
	and.b32  	%r1538, %r1537, %r1174;
	shl.b32 	%r1539, %r1538, 2;
	add.s32 	%r1540, %r1491, %r1539;
	ld.shared.u32 	%r1541, [%r1540];
	add.s32 	%r1542, %r208, %r1541;
	add.s32 	%r1543, %r1542, 1344;
	mul.wide.u32 	%rd454, %r1543, 8;
	add.s64 	%rd455, %rd439, %rd454;
	st.global.u64 	[%rd455], %rd416;
	ld.shared.u64 	%rd418, [%r210+12288];
	// begin inline asm
	shr.b64 %rd417, %rd418, %r2186;
	// end inline asm
	cvt.u32.u64 	%r1544, %rd417;
	and.b32  	%r1545, %r1544, %r1174;
	shl.b32 	%r1546, %r1545, 2;
	add.s32 	%r1547, %r1491, %r1546;
	ld.shared.u32 	%r1548, [%r1547];
	add.s32 	%r1549, %r208, %r1548;
	add.s32 	%r1550, %r1549, 1536;
	mul.wide.u32 	%rd456, %r1550, 8;
	add.s64 	%rd457, %rd439, %rd456;
	st.global.u64 	[%rd457], %rd418;
	ld.shared.u64 	%rd420, [%r210+13824];
	// begin inline asm
	shr.b64 %rd419, %rd420, %r2186;
	// end inline asm
	cvt.u32.u64 	%r1551, %rd419;
	and.b32  	%r1552, %r1551, %r1174;
	shl.b32 	%r1553, %r1552, 2;
	add.s32 	%r1554, %r1491, %r1553;
	ld.shared.u32 	%r1555, [%r1554];
	add.s32 	%r1556, %r208, %r1555;
	add.s32 	%r1557, %r1556, 1728;
	mul.wide.u32 	%rd458, %r1557, 8;
	add.s64 	%rd459, %rd439, %rd458;
	st.global.u64 	[%rd459], %rd420;
	ld.shared.u64 	%rd422, [%r210+15360];
	// begin inline asm
	shr.b64 %rd421, %rd422, %r2186;
	// end inline asm
	cvt.u32.u64 	%r1558, %rd421;
	and.b32  	%r1559, %r1558, %r1174;
	shl.b32 	%r1560, %r1559, 2;
	add.s32 	%r1561, %r1491, %r1560;
	ld.shared.u32 	%r1562, [%r1561];
	add.s32 	%r1563, %r208, %r1562;
	add.s32 	%r1564, %r1563, 1920;
	mul.wide.u32 	%rd460, %r1564, 8;
	add.s64 	%rd461, %rd439, %rd460;
	st.global.u64 	[%rd461], %rd422;
	ld.shared.u64 	%rd424, [%r210+16896];
	// begin inline asm
	shr.b64 %rd423, %rd424, %r2186;
	// end inline asm
	cvt.u32.u64 	%r1565, %rd423;
	and.b32  	%r1566, %r1565, %r1174;
	shl.b32 	%r1567, %r1566, 2;
	add.s32 	%r1568, %r1491, %r1567;
	ld.shared.u32 	%r1569, [%r1568];
	add.s32 	%r1570, %r208, %r1569;
	add.s32 	%r1571, %r1570, 2112;
	mul.wide.u32 	%rd462, %r1571, 8;
	add.s64 	%rd463, %rd439, %rd462;
	st.global.u64 	[%rd463], %rd424;
	ld.shared.u64 	%rd426, [%r210+18432];
	// begin inline asm
	shr.b64 %rd425, %rd426, %r2186;
	// end inline asm
	cvt.u32.u64 	%r1572, %rd425;
	and.b32  	%r1573, %r1572, %r1174;
	shl.b32 	%r1574, %r1573, 2;
	add.s32 	%r1575, %r1491, %r1574;
	ld.shared.u32 	%r1576, [%r1575];
	add.s32 	%r1577, %r208, %r1576;
	add.s32 	%r1578, %r1577, 2304;
	mul.wide.u32 	%rd464, %r1578, 8;
	add.s64 	%rd465, %rd439, %rd464;
	st.global.u64 	[%rd465], %rd426;
	ld.shared.u64 	%rd428, [%r210+19968];
	// begin inline asm
	shr.b64 %rd427, %rd428, %r2186;
	// end inline asm
	cvt.u32.u64 	%r1579, %rd427;
	and.b32  	%r1580, %r1579, %r1174;
	shl.b32 	%r1581, %r1580, 2;
	add.s32 	%r1582, %r1491, %r1581;
	ld.shared.u32 	%r1583, [%r1582];
	add.s32 	%r1584, %r208, %r1583;
	add.s32 	%r1585, %r1584, 2496;
	mul.wide.u32 	%rd466, %r1585, 8;
	add.s64 	%rd467, %rd439, %rd466;
	st.global.u64 	[%rd467], %rd428;
	ld.shared.u64 	%rd430, [%r210+21504];
	// begin inline asm
	shr.b64 %rd429, %rd430, %r2186;
	// end inline asm
	cvt.u32.u64 	%r1586, %rd429;
	and.b32  	%r1587, %r1586, %r1174;
	shl.b32 	%r1588, %r1587, 2;
	add.s32 	%r1589, %r1491, %r1588;
	ld.shared.u32 	%r1590, [%r1589];
	add.s32 	%r1591, %r208, %r1590;
	add.s32 	%r1592, %r1591, 2688;
	mul.wide.u32 	%rd468, %r1592, 8;
	add.s64 	%rd469, %rd439, %rd468;
	st.global.u64 	[%rd469], %rd430;
	ld.shared.u64 	%rd432, [%r210+23040];
	// begin inline asm
	shr.b64 %rd431, %rd432, %r2186;
	// end inline asm
	cvt.u32.u64 	%r1593, %rd431;
	and.b32  	%r1594, %r1593, %r1174;
	shl.b32 	%r1595, %r1594, 2;
	add.s32 	%r1596, %r1491, %r1595;
	ld.shared.u32 	%r1597, [%r1596];
	add.s32 	%r1598, %r208, %r1597;
	add.s32 	%r1599, %r1598, 2880;
	mul.wide.u32 	%rd470, %r1599, 8;
	add.s64 	%rd471, %rd439, %rd470;
	st.global.u64 	[%rd471], %rd432;
	ld.shared.u64 	%rd434, [%r210+24576];
	// begin inline asm
	shr.b64 %rd433, %rd434, %r2186;
	// end inline asm
	cvt.u32.u64 	%r1600, %rd433;
	and.b32  	%r1601, %r1600, %r1174;
	shl.b32 	%r1602, %r1601, 2;
	add.s32 	%r1603, %r1491, %r1602;
	ld.shared.u32 	%r1604, [%r1603];
	add.s32 	%r1605, %r208, %r1604;
	add.s32 	%r1606, %r1605, 3072;
	mul.wide.u32 	%rd472, %r1606, 8;
	add.s64 	%rd473, %rd439, %rd472;
	st.global.u64 	[%rd473], %rd434;
	ld.shared.u64 	%rd436, [%r210+26112];
	// begin inline asm
	shr.b64 %rd435, %rd436, %r2186;
	// end inline asm
	cvt.u32.u64 	%r1607, %rd435;
	and.b32  	%r1608, %r1607, %r1174;
	shl.b32 	%r1609, %r1608, 2;
	add.s32 	%r1610, %r1491, %r1609;
	ld.shared.u32 	%r1611, [%r1610];
	add.s32 	%r1612, %r208, %r1611;
	add.s32 	%r1613, %r1612, 3264;
	mul.wide.u32 	%rd474, %r1613, 8;
	add.s64 	%rd475, %rd439, %rd474;
	st.global.u64 	[%rd475], %rd436;
	ld.shared.u64 	%rd438, [%r210+27648];
	// begin inline asm
	shr.b64 %rd437, %rd438, %r2186;
	// end inline asm
	cvt.u32.u64 	%r1614, %rd437;
	and.b32  	%r1615, %r1614, %r1174;
	shl.b32 	%r1616, %r1615, 2;
	add.s32 	%r1617, %r1491, %r1616;
	ld.shared.u32 	%r1618, [%r1617];
	add.s32 	%r1619, %r208, %r1618;
	add.s32 	%r1620, %r1619, 3456;
	mul.wide.u32 	%rd476, %r1620, 8;
	add.s64 	%rd477, %rd439, %rd476;
	st.global.u64 	[%rd477], %rd438;
	add.s32 	%r2277, %r2277, 3648;
	bar.sync 	0;
	add.s32 	%r2278, %r2278, -3648;
	setp.gt.s32 	%p86, %r2278, 3647;
	@%p86 bra 	$L__BB2_41;
$L__BB2_56:
	setp.ge.s32 	%p87, %r2277, %r2;
	@%p87 bra 	$L__BB2_225;
	ld.param.u64 	%rd621, [_ZN3cub18CUB_300001_SM_10006detail10radix_sort30DeviceSegmentedRadixSortKernelINS1_5radix10policy_hubIyNS0_8NullTypeEiE10Policy1000ELb0ELNS0_9SortOrderE0EyS6_PySA_iNS1_21identity_decomposer_tEEEvPKT2_PSC_PKT3_PSG_T4_T5_iiiT7__param_0];
	shfl.sync.idx.b32	%r242|%p88, %r2278, 0, 31, -1;
	cvt.s64.s32 	%rd479, %r2277;
	mov.u32 	%r243, %tid.x;
	setp.ge.s32 	%p89, %r243, %r242;
	cvt.u64.u32 	%rd480, %r243;
	add.s64 	%rd481, %rd480, %rd479;
	cvta.to.global.u64 	%rd482, %rd621;
	shl.b64 	%rd483, %rd481, 3;
	add.s64 	%rd71, %rd482, %rd483;
	mov.b64 	%rd643, -1;
	@%p89 bra 	$L__BB2_59;
	ld.global.u64 	%rd643, [%rd71];
$L__BB2_59:
	add.s32 	%r1621, %r243, 192;
	setp.ge.s32 	%p90, %r1621, %r242;
	mov.b64 	%rd644, -1;
	@%p90 bra 	$L__BB2_61;
	ld.global.u64 	%rd644, [%rd71+1536];
$L__BB2_61:
	add.s32 	%r1622, %r243, 384;
	setp.ge.s32 	%p91, %r1622, %r242;
	mov.b64 	%rd645, -1;
	@%p91 bra 	$L__BB2_63;
	ld.global.u64 	%rd645, [%rd71+3072];
$L__BB2_63:
	add.s32 	%r1623, %r243, 576;
	setp.ge.s32 	%p92, %r1623, %r242;
	mov.b64 	%rd646, -1;
	@%p92 bra 	$L__BB2_65;
	ld.global.u64 	%rd646, [%rd71+4608];
$L__BB2_65:
	add.s32 	%r1624, %r243, 768;
	setp.ge.s32 	%p93, %r1624, %r242;
	mov.b64 	%rd647, -1;
	@%p93 bra 	$L__BB2_67;
	ld.global.u64 	%rd647, [%rd71+6144];
$L__BB2_67:
	add.s32 	%r1625, %r243, 960;
	setp.ge.s32 	%p94, %r1625, %r242;
	mov.b64 	%rd648, -1;
	@%p94 bra 	$L__BB2_69;
	ld.global.u64 	%rd648, [%rd71+7680];
$L__BB2_69:
	add.s32 	%r1626, %r243, 1152;
	setp.ge.s32 	%p95, %r1626, %r242;
	mov.b64 	%rd649, -1;
	@%p95 bra 	$L__BB2_71;
	ld.global.u64 	%rd649, [%rd71+9216];
$L__BB2_71:
	add.s32 	%r1627, %r243, 1344;
	setp.ge.s32 	%p96, %r1627, %r242;
	mov.b64 	%rd650, -1;
	@%p96 bra 	$L__BB2_73;
	ld.global.u64 	%rd650, [%rd71+10752];
$L__BB2_73:
	add.s32 	%r1628, %r243, 1536;
	setp.ge.s32 	%p97, %r1628, %r242;
	mov.b64 	%rd651, -1;
	@%p97 bra 	$L__BB2_75;
	ld.global.u64 	%rd651, [%rd71+12288];
$L__BB2_75:
	add.s32 	%r1629, %r243, 1728;
	setp.ge.s32 	%p98, %r1629, %r242;
	mov.b64 	%rd652, -1;
	@%p98 bra 	$L__BB2_77;
	ld.global.u64 	%rd652, [%rd71+13824];
$L__BB2_77:
	add.s32 	%r1630, %r243, 1920;
	setp.ge.s32 	%p99, %r1630, %r242;
	mov.b64 	%rd653, -1;
	@%p99 bra 	$L__BB2_79;
	ld.global.u64 	%rd653, [%rd71+15360];
$L__BB2_79:
	add.s32 	%r1631, %r243, 2112;
	setp.ge.s32 	%p100, %r1631, %r242;
	mov.b64 	%rd654, -1;
	@%p100 bra 	$L__BB2_81;
	ld.global.u64 	%rd654, [%rd71+16896];
$L__BB2_81:
	add.s32 	%r1632, %r243, 2304;
	setp.ge.s32 	%p101, %r1632, %r242;
	mov.b64 	%rd655, -1;
	@%p101 bra 	$L__BB2_83;
	ld.global.u64 	%rd655, [%rd71+18432];
$L__BB2_83:
	add.s32 	%r1633, %r243, 2496;
	setp.ge.s32 	%p102, %r1633, %r242;
	mov.b64 	%rd656, -1;
	@%p102 bra 	$L__BB2_85;
	ld.global.u64 	%rd656, [%rd71+19968];
$L__BB2_85:
	add.s32 	%r1634, %r243, 2688;
	setp.ge.s32 	%p103, %r1634, %r242;
	mov.b64 	%rd657, -1;
	@%p103 bra 	$L__BB2_87;
	ld.global.u64 	%rd657, [%rd71+21504];
$L__BB2_87:
	add.s32 	%r1635, %r243, 2880;
	setp.ge.s32 	%p104, %r1635, %r242;
	mov.b64 	%rd658, -1;
	@%p104 bra 	$L__BB2_89;
	ld.global.u64 	%rd658, [%rd71+23040];
$L__BB2_89:
	or.b32  	%r1636, %r243, 3072;
	setp.ge.s32 	%p105, %r1636, %r242;
	mov.b64 	%rd659, -1;
	@%p105 bra 	$L__BB2_91;
	ld.global.u64 	%rd659, [%rd71+24576];
$L__BB2_91:
	add.s32 	%r1637, %r243, 3264;
	setp.ge.s32 	%p106, %r1637, %r242;
	mov.b64 	%rd660, -1;
	@%p106 bra 	$L__BB2_93;
	ld.global.u64 	%rd660, [%rd71+26112];
$L__BB2_93:
	add.s32 	%r1638, %r243, 3456;
	setp.ge.s32 	%p107, %r1638, %r242;
	mov.b64 	%rd661, -1;
	@%p107 bra 	$L__BB2_95;
	ld.global.u64 	%rd661, [%rd71+27648];
$L__BB2_95:
	ld.param.u32 	%r2211, [_ZN3cub18CUB_300001_SM_10006detail10radix_sort30DeviceSegmentedRadixSortKernelINS1_5radix10policy_hubIyNS0_8NullTypeEiE10Policy1000ELb0ELNS0_9SortOrderE0EyS6_PySA_iNS1_21identity_decomposer_tEEEvPKT2_PSC_PKT3_PSG_T4_T5_iiiT7__param_8];
	ld.param.u32 	%r2187, [_ZN3cub18CUB_300001_SM_10006detail10radix_sort30DeviceSegmentedRadixSortKernelINS1_5radix10policy_hubIyNS0_8NullTypeEiE10Policy1000ELb0ELNS0_9SortOrderE0EyS6_PySA_iNS1_21identity_decomposer_tEEEvPKT2_PSC_PKT3_PSG_T4_T5_iiiT7__param_7];
	shl.b32 	%r1691, %r243, 2;
	mov.u32 	%r1692, _ZZN3cub18CUB_300001_SM_10006detail10radix_sort30DeviceSegmentedRadixSortKernelINS1_5radix10policy_hubIyNS0_8NullTypeEiE10Policy1000ELb0ELNS0_9SortOrderE0EyS6_PySA_iNS1_21identity_decomposer_tEEEvPKT2_PSC_PKT3_PSG_T4_T5_iiiT7_E12temp_storage;
	add.s32 	%r1693, %r1692, %r1691;
	add.s32 	%r1694, %r1693, %r1691;
	st.shared.u64 	[%r1694], %rd643;
	st.shared.u64 	[%r1694+1536], %rd644;
	st.shared.u64 	[%r1694+3072], %rd645;
	st.shared.u64 	[%r1694+4608], %rd646;
	st.shared.u64 	[%r1694+6144], %rd647;
	st.shared.u64 	[%r1694+7680], %rd648;
	st.shared.u64 	[%r1694+9216], %rd649;
	st.shared.u64 	[%r1694+10752], %rd650;
	st.shared.u64 	[%r1694+12288], %rd651;
	st.shared.u64 	[%r1694+13824], %rd652;
	st.shared.u64 	[%r1694+15360], %rd653;
	st.shared.u64 	[%r1694+16896], %rd654;
	st.shared.u64 	[%r1694+18432], %rd655;
	st.shared.u64 	[%r1694+19968], %rd656;
	st.shared.u64 	[%r1694+21504], %rd657;
	st.shared.u64 	[%r1694+23040], %rd658;
	st.shared.u64 	[%r1694+24576], %rd659;
	st.shared.u64 	[%r1694+26112], %rd660;
	st.shared.u64 	[%r1694+27648], %rd661;
	bar.sync 	0;
	mad.lo.s32 	%r1695, %r243, 144, %r1694;
	ld.shared.u64 	%rd110, [%r1695];
	ld.shared.u64 	%rd111, [%r1695+8];
	ld.shared.u64 	%rd112, [%r1695+16];
	ld.shared.u64 	%rd113, [%r1695+24];
	ld.shared.u64 	%rd114, [%r1695+32];
	ld.shared.u64 	%rd115, [%r1695+40];
	ld.shared.u64 	%rd116, [%r1695+48];
	ld.shared.u64 	%rd117, [%r1695+56];
	ld.shared.u64 	%rd118, [%r1695+64];
	ld.shared.u64 	%rd119, [%r1695+72];
	ld.shared.u64 	%rd120, [%r1695+80];
	ld.shared.u64 	%rd121, [%r1695+88];
	ld.shared.u64 	%rd122, [%r1695+96];
	ld.shared.u64 	%rd123, [%r1695+104];
	ld.shared.u64 	%rd124, [%r1695+112];
	ld.shared.u64 	%rd125, [%r1695+120];
	ld.shared.u64 	%rd126, [%r1695+128];
	ld.shared.u64 	%rd127, [%r1695+136];
	ld.shared.u64 	%rd128, [%r1695+144];
	bar.sync 	0;
	mov.b32 	%r1687, 0;
	st.shared.u32 	[%r1693], %r1687;
	st.shared.u32 	[%r1693+768], %r1687;
	st.shared.u32 	[%r1693+1536], %r1687;
	st.shared.u32 	[%r1693+2304], %r1687;
	st.shared.u32 	[%r1693+3072], %r1687;
	st.shared.u32 	[%r1693+3840], %r1687;
	st.shared.u32 	[%r1693+4608], %r1687;
	st.shared.u32 	[%r1693+5376], %r1687;
	st.shared.u32 	[%r1693+6144], %r1687;
	st.shared.u32 	[%r1693+6912], %r1687;
	st.shared.u32 	[%r1693+7680], %r1687;
	st.shared.u32 	[%r1693+8448], %r1687;
	st.shared.u32 	[%r1693+9216], %r1687;
	st.shared.u32 	[%r1693+9984], %r1687;
	st.shared.u32 	[%r1693+10752], %r1687;
	st.shared.u32 	[%r1693+11520], %r1687;
	st.shared.u32 	[%r1693+12288], %r1687;
	st.shared.u32 	[%r1693+13056], %r1687;
	st.shared.u32 	[%r1693+13824], %r1687;
	st.shared.u32 	[%r1693+14592], %r1687;
	st.shared.u32 	[%r1693+15360], %r1687;
	st.shared.u32 	[%r1693+16128], %r1687;
	st.shared.u32 	[%r1693+16896], %r1687;
	st.shared.u32 	[%r1693+17664], %r1687;
	st.shared.u32 	[%r1693+18432], %r1687;
	st.shared.u32 	[%r1693+19200], %r1687;
	st.shared.u32 	[%r1693+19968], %r1687;
	st.shared.u32 	[%r1693+20736], %r1687;
	st.shared.u32 	[%r1693+21504], %r1687;
	st.shared.u32 	[%r1693+22272], %r1687;
	st.shared.u32 	[%r1693+23040], %r1687;
	st.shared.u32 	[%r1693+23808], %r1687;
	st.shared.u32 	[%r1693+24576], %r1687;
	mov.b64 	%rd503, 1;
	// begin inline asm
	shl.b64 %rd502, %rd503, %r2211;
	// end inline asm
	add.s64 	%rd505, %rd502, -1;
	// begin inline asm
	shl.b64 %rd504, %rd505, %r1687;
	// end inline asm
	// begin inline asm
	shr.b64 %rd506, %rd110, %r2187;
	// end inline asm
	cvt.u32.u64 	%r1696, %rd506;
	cvt.u32.u64 	%r1697, %rd504;
	and.b32  	%r1698, %r1697, %r1696;
	and.b32  	%r1699, %r1698, 31;
	mad.lo.s32 	%r1700, %r1699, 768, %r1693;
	shr.u32 	%r1701, %r1698, 4;
	and.b32  	%r1702, %r1701, 268435454;
	add.s32 	%r244, %r1700, %r1702;
	ld.shared.u16 	%rs20, [%r244];
	add.s16 	%rs144, %rs20, 1;
	st.shared.u16 	[%r244], %rs144;
	// begin inline asm
	shr.b64 %rd508, %rd111, %r2187;
	// end inline asm
	cvt.u32.u64 	%r1703, %rd508;
	and.b32  	%r1704, %r1697, %r1703;
	and.b32  	%r1705, %r1704, 31;
	mad.lo.s32 	%r1706, %r1705, 768, %r1693;
	shr.u32 	%r1707, %r1704, 4;
	and.b32  	%r1708, %r1707, 268435454;
	add.s32 	%r245, %r1706, %r1708;
	ld.shared.u16 	%rs21, [%r245];
	add.s16 	%rs145, %rs21, 1;
	st.shared.u16 	[%r245], %rs145;
	// begin inline asm
	shr.b64 %rd510, %rd112, %r2187;
	// end inline asm
	cvt.u32.u64 	%r1709, %rd510;
	and.b32  	%r1710, %r1697, %r1709;
	and.b32  	%r1711, %r1710, 31;
	mad.lo.s32 	%r1712, %r1711, 768, %r1693;
	shr.u32 	%r1713, %r1710, 4;
	and.b32  	%r1714, %r1713, 268435454;
	add.s32 	%r246, %r1712, %r1714;
	ld.shared.u16 	%rs22, [%r246];
	add.s16 	%rs146, %rs22, 1;
	st.shared.u16 	[%r246], %rs146;
	// begin inline asm
	shr.b64 %rd512, %rd113, %r2187;
	// end inline asm
	cvt.u32.u64 	%r1715, %rd512;
	and.b32  	%r1716, %r1697, %r1715;
	and.b32  	%r1717, %r1716, 31;
	mad.lo.s32 	%r1718, %r1717, 768, %r1693;
	shr.u32 	%r1719, %r1716, 4;
	and.b32  	%r1720, %r1719, 268435454;
	add.s32 	%r247, %r1718, %r1720;
	ld.shared.u16 	%rs23, [%r247];
	add.s16 	%rs147, %rs23, 1;
	st.shared.u16 	[%r247], %rs147;
	// begin inline asm
	shr.b64 %rd514, %rd114, %r2187;
	// end inline asm
	cvt.u32.u64 	%r1721, %rd514;
	and.b32  	%r1722, %r1697, %r1721;
	and.b32  	%r1723, %r1722, 31;
	mad.lo.s32 	%r1724, %r1723, 768, %r1693;
	shr.u32 	%r1725, %r1722, 4;
	and.b32  	%r1726, %r1725, 268435454;
	add.s32 	%r248, %r1724, %r1726;
	ld.shared.u16 	%rs24, [%r248];
	add.s16 	%rs148, %rs24, 1;
	st.shared.u16 	[%r248], %rs148;
	// begin inline asm
	shr.b64 %rd516, %rd115, %r2187;
	// end inline asm
	cvt.u32.u64 	%r1727, %rd516;
	and.b32  	%r1728, %r1697, %r1727;
	and.b32  	%r1729, %r1728, 31;
	mad.lo.s32 	%r1730, %r1729, 768, %r1693;
	shr.u32 	%r1731, %r1728, 4;
	and.b32  	%r1732, %r1731, 268435454;
	add.s32 	%r249, %r1730, %r1732;
	ld.shared.u16 	%rs25, [%r249];
	add.s16 	%rs149, %rs25, 1;
	st.shared.u16 	[%r249], %rs149;
	// begin inline asm
	shr.b64 %rd518, %rd116, %r2187;
	// end inline asm
	cvt.u32.u64 	%r1733, %rd518;
	and.b32  	%r1734, %r1697, %r1733;
	and.b32  	%r1735, %r1734, 31;
	mad.lo.s32 	%r1736, %r1735, 768, %r1693;
	shr.u32 	%r1737, %r1734, 4;
	and.b32  	%r1738, %r1737, 268435454;
	add.s32 	%r250, %r1736, %r1738;
	ld.shared.u16 	%rs26, [%r250];
	add.s16 	%rs150, %rs26, 1;
	st.shared.u16 	[%r250], %rs150;
	// begin inline asm
	shr.b64 %rd520, %rd117, %r2187;
	// end inline asm
	cvt.u32.u64 	%r1739, %rd520;
	and.b32  	%r1740, %r1697, %r1739;
	and.b32  	%r1741, %r1740, 31;
	mad.lo.s32 	%r1742, %r1741, 768, %r1693;
	shr.u32 	%r1743, %r1740, 4;
	and.b32  	%r1744, %r1743, 268435454;
	add.s32 	%r251, %r1742, %r1744;
	ld.shared.u16 	%rs27, [%r251];
	add.s16 	%rs151, %rs27, 1;
	st.shared.u16 	[%r251], %rs151;
	// begin inline asm
	shr.b64 %rd522, %rd118, %r2187;
	// end inline asm
	cvt.u32.u64 	%r1745, %rd522;
	and.b32  	%r1746, %r1697, %r1745;
	and.b32  	%r1747, %r1746, 31;
	mad.lo.s32 	%r1748, %r1747, 768, %r1693;
	shr.u32 	%r1749, %r1746, 4;
	and.b32  	%r1750, %r1749, 268435454;
	add.s32 	%r252, %r1748, %r1750;
	ld.shared.u16 	%rs28, [%r252];
	add.s16 	%rs152, %rs28, 1;
	st.shared.u16 	[%r252], %rs152;
	// begin inline asm
	shr.b64 %rd524, %rd119, %r2187;
	// end inline asm
	cvt.u32.u64 	%r1751, %rd524;
	and.b32  	%r1752, %r1697, %r1751;
	and.b32  	%r1753, %r1752, 31;
	mad.lo.s32 	%r1754, %r1753, 768, %r1693;
	shr.u32 	%r1755, %r1752, 4;
	and.b32  	%r1756, %r1755, 268435454;
	add.s32 	%r253, %r1754, %r1756;
	ld.shared.u16 	%rs29, [%r253];
	add.s16 	%rs153, %rs29, 1;
	st.shared.u16 	[%r253], %rs153;
	// begin inline asm
	shr.b64 %rd526, %rd120, %r2187;
	// end inline asm
	cvt.u32.u64 	%r1757, %rd526;
	and.b32  	%r1758, %r1697, %r1757;
	and.b32  	%r1759, %r1758, 31;
	mad.lo.s32 	%r1760, %r1759, 768, %r1693;
	shr.u32 	%r1761, %r1758, 4;
	and.b32  	%r1762, %r1761, 268435454;
	add.s32 	%r254, %r1760, %r1762;
	ld.shared.u16 	%rs30, [%r254];
	add.s16 	%rs154, %rs30, 1;
	st.shared.u16 	[%r254], %rs154;
	// begin inline asm
	shr.b64 %rd528, %rd121, %r2187;
	// end inline asm
	cvt.u32.u64 	%r1763, %rd528;
	and.b32  	%r1764, %r1697, %r1763;
	and.b32  	%r1765, %r1764, 31;
	mad.lo.s32 	%r1766, %r1765, 768, %r1693;
	shr.u32 	%r1767, %r1764, 4;
	and.b32  	%r1768, %r1767, 268435454;
	add.s32 	%r255, %r1766, %r1768;
	ld.shared.u16 	%rs31, [%r255];
	add.s16 	%rs155, %rs31, 1;
	st.shared.u16 	[%r255], %rs155;
	// begin inline asm
	shr.b64 %rd530, %rd122, %r2187;
	// end inline asm
	cvt.u32.u64 	%r1769, %rd530;
	and.b32  	%r1770, %r1697, %r1769;
	and.b32  	%r1771, %r1770, 31;
	mad.lo.s32 	%r1772, %r1771, 768, %r1693;
	shr.u32 	%r1773, %r1770, 4;
	and.b32  	%r1774, %r1773, 268435454;
	add.s32 	%r256, %r1772, %r1774;
	ld.shared.u16 	%rs32, [%r256];
	add.s16 	%rs156, %rs32, 1;
	st.shared.u16 	[%r256], %rs156;
	// begin inline asm
	shr.b64 %rd532, %rd123, %r2187;
	// end inline asm
	cvt.u32.u64 	%r1775, %rd532;
	and.b32  	%r1776, %r1697, %r1775;
	and.b32  	%r1777, %r1776, 31;
	mad.lo.s32 	%r1778, %r1777, 768, %r1693;
	shr.u32 	%r1779, %r1776, 4;
	and.b32  	%r1780, %r1779, 268435454;
	add.s32 	%r257, %r1778, %r1780;
	ld.shared.u16 	%rs33, [%r257];
	add.s16 	%rs157, %rs33, 1;
	st.shared.u16 	[%r257], %rs157;
	// begin inline asm
	shr.b64 %rd534, %rd124, %r2187;
	// end inline asm
	cvt.u32.u64 	%r1781, %rd534;
	and.b32  	%r1782, %r1697, %r1781;
	and.b32  	%r1783, %r1782, 31;
	mad.lo.s32 	%r1784, %r1783, 768, %r1693;
	shr.u32 	%r1785, %r1782, 4;
	and.b32  	%r1786, %r1785, 268435454;
	add.s32 	%r258, %r1784, %r1786;
	ld.shared.u16 	%rs34, [%r258];
	add.s16 	%rs158, %rs34, 1;
	st.shared.u16 	[%r258], %rs158;
	// begin inline asm
	shr.b64 %rd536, %rd125, %r2187;
	// end inline asm
	cvt.u32.u64 	%r1787, %rd536;
	and.b32  	%r1788, %r1697, %r1787;
	and.b32  	%r1789, %r1788, 31;
	mad.lo.s32 	%r1790, %r1789, 768, %r1693;
	shr.u32 	%r1791, %r1788, 4;
	and.b32  	%r1792, %r1791, 268435454;
	add.s32 	%r259, %r1790, %r1792;
	ld.shared.u16 	%rs35, [%r259];
	add.s16 	%rs159, %rs35, 1;
	st.shared.u16 	[%r259], %rs159;
	// begin inline asm
	shr.b64 %rd538, %rd126, %r2187;
	// end inline asm
	cvt.u32.u64 	%r1793, %rd538;
	and.b32  	%r1794, %r1697, %r1793;
	and.b32  	%r1795, %r1794, 31;
	mad.lo.s32 	%r1796, %r1795, 768, %r1693;
	shr.u32 	%r1797, %r1794, 4;
	and.b32  	%r1798, %r1797, 268435454;
	add.s32 	%r260, %r1796, %r1798;
	ld.shared.u16 	%rs36, [%r260];
	add.s16 	%rs160, %rs36, 1;
	st.shared.u16 	[%r260], %rs160;
	// begin inline asm
	shr.b64 %rd540, %rd127, %r2187;
	// end inline asm
	cvt.u32.u64 	%r1799, %rd540;
	and.b32  	%r1800, %r1697, %r1799;
	and.b32  	%r1801, %r1800, 31;
	mad.lo.s32 	%r1802, %r1801, 768, %r1693;
	shr.u32 	%r1803, %r1800, 4;
	and.b32  	%r1804, %r1803, 268435454;
	add.s32 	%r261, %r1802, %r1804;
	ld.shared.u16 	%rs37, [%r261];
	add.s16 	%rs161, %rs37, 1;
	st.shared.u16 	[%r261], %rs161;
	// begin inline asm
	shr.b64 %rd542, %rd128, %r2187;
	// end inline asm
	cvt.u32.u64 	%r1805, %rd542;
	and.b32  	%r1806, %r1697, %r1805;
	and.b32  	%r1807, %r1806, 31;
	mad.lo.s32 	%r1808, %r1807, 768, %r1693;
	shr.u32 	%r1809, %r1806, 4;
	and.b32  	%r1810, %r1809, 268435454;
	add.s32 	%r262, %r1808, %r1810;
	ld.shared.u16 	%rs38, [%r262];
	add.s16 	%rs162, %rs38, 1;
	st.shared.u16 	[%r262], %rs162;
	bar.sync 	0;
	mad.lo.s32 	%r1811, %r243, -20, %r1695;
	ld.shared.u32 	%r263, [%r1811];
	ld.shared.u32 	%r1812, [%r1811+4];
	ld.shared.u32 	%r1813, [%r1811+8];
	ld.shared.u32 	%r1814, [%r1811+12];
	ld.shared.u32 	%r1815, [%r1811+16];
	ld.shared.u32 	%r1816, [%r1811+20];
	ld.shared.u32 	%r1817, [%r1811+24];
	ld.shared.u32 	%r1818, [%r1811+28];
	ld.shared.u32 	%r1819, [%r1811+32];
	ld.shared.u32 	%r1820, [%r1811+36];
	ld.shared.u32 	%r1821, [%r1811+40];
	ld.shared.u32 	%r1822, [%r1811+44];
	ld.shared.u32 	%r1823, [%r1811+48];
	ld.shared.u32 	%r1824, [%r1811+52];
	ld.shared.u32 	%r1825, [%r1811+56];
	ld.shared.u32 	%r1826, [%r1811+60];
	ld.shared.u32 	%r1827, [%r1811+64];
	ld.shared.u32 	%r1828, [%r1811+68];
	ld.shared.u32 	%r1829, [%r1811+72];
	ld.shared.u32 	%r1830, [%r1811+76];
	ld.shared.u32 	%r1831, [%r1811+80];
	ld.shared.u32 	%r1832, [%r1811+84];
	ld.shared.u32 	%r1833, [%r1811+88];
	ld.shared.u32 	%r1834, [%r1811+92];
	ld.shared.u32 	%r1835, [%r1811+96];
	ld.shared.u32 	%r1836, [%r1811+100];
	ld.shared.u32 	%r1837, [%r1811+104];
	ld.shared.u32 	%r1838, [%r1811+108];
	ld.shared.u32 	%r1839, [%r1811+112];
	ld.shared.u32 	%r1840, [%r1811+116];
	ld.shared.u32 	%r1841, [%r1811+120];
	ld.shared.u32 	%r1842, [%r1811+124];
	ld.shared.u32 	%r1843, [%r1811+128];
	add.s32 	%r264, %r1812, %r263;
	add.s32 	%r265, %r1813, %r264;
	add.s32 	%r266, %r1814, %r265;
	add.s32 	%r267, %r1815, %r266;
	add.s32 	%r268, %r1816, %r267;
	add.s32 	%r269, %r1817, %r268;
	add.s32 	%r270, %r1818, %r269;
	add.s32 	%r271, %r1819, %r270;
	add.s32 	%r272, %r1820, %r271;
	add.s32 	%r273, %r1821, %r272;
	add.s32 	%r274, %r1822, %r273;
	add.s32 	%r275, %r1823, %r274;
	add.s32 	%r276, %r1824, %r275;
	add.s32 	%r277, %r1825, %r276;
	add.s32 	%r278, %r1826, %r277;
	add.s32 	%r279, %r1827, %r278;
	add.s32 	%r280, %r1828, %r279;
	add.s32 	%r281, %r1829, %r280;
	add.s32 	%r282, %r1830, %r281;
	add.s32 	%r283, %r1831, %r282;
	add.s32 	%r284, %r1832, %r283;
	add.s32 	%r285, %r1833, %r284;
	add.s32 	%r286, %r1834, %r285;
	add.s32 	%r287, %r1835, %r286;
	add.s32 	%r288, %r1836, %r287;
	add.s32 	%r289, %r1837, %r288;
	add.s32 	%r290, %r1838, %r289;
	add.s32 	%r291, %r1839, %r290;
	add.s32 	%r292, %r1840, %r291;
	add.s32 	%r293, %r1841, %r292;
	add.s32 	%r294, %r1842, %r293;
	add.s32 	%r1664, %r1843, %r294;
	mov.b32 	%r1662, 1;
	mov.b32 	%r1689, -1;
	// begin inline asm
	{  .reg .u32 r0;  .reg .pred p;  shfl.sync.up.b32 r0|p, %r1664, %r1662, %r1687, %r1689;  @p add.u32 r0, r0, %r1664;  mov.u32 %r1660, r0;}
	// end inline asm
	mov.b32 	%r1668, 2;
	// begin inline asm
	{  .reg .u32 r0;  .reg .pred p;  shfl.sync.up.b32 r0|p, %r1660, %r1668, %r1687, %r1689;  @p add.u32 r0, r0, %r1660;  mov.u32 %r1666, r0;}
	// end inline asm
	mov.b32 	%r1674, 4;
	// begin inline asm
	{  .reg .u32 r0;  .reg .pred p;  shfl.sync.up.b32 r0|p, %r1666, %r1674, %r1687, %r1689;  @p add.u32 r0, r0, %r1666;  mov.u32 %r1672, r0;}
	// end inline asm
	mov.b32 	%r1680, 8;
	// begin inline asm
	{  .reg .u32 r0;  .reg .pred p;  shfl.sync.up.b32 r0|p, %r1672, %r1680, %r1687, %r1689;  @p add.u32 r0, r0, %r1672;  mov.u32 %r1678, r0;}
	// end inline asm
	mov.b32 	%r1686, 16;
	// begin inline asm
	{  .reg .u32 r0;  .reg .pred p;  shfl.sync.up.b32 r0|p, %r1678, %r1686, %r1687, %r1689;  @p add.u32 r0, r0, %r1678;  mov.u32 %r1684, r0;}
	// end inline asm
	setp.ne.s32 	%p108, %r824, 31;
	@%p108 bra 	$L__BB2_97;
	mov.u32 	%r1844, %tid.x;
	shr.u32 	%r1845, %r1844, 3;
	and.b32  	%r1846, %r1845, 124;
	mov.u32 	%r1847, _ZZN3cub18CUB_300001_SM_10006detail10radix_sort30DeviceSegmentedRadixSortKernelINS1_5radix10policy_hubIyNS0_8NullTypeEiE10Policy1000ELb0ELNS0_9SortOrderE0EyS6_PySA_iNS1_21identity_decomposer_tEEEvPKT2_PSC_PKT3_PSG_T4_T5_iiiT7_E12temp_storage;
	add.s32 	%r1848, %r1847, %r1846;
	st.shared.u32 	[%r1848+25344], %r1684;
$L__BB2_97:
	sub.s32 	%r1849, %r1684, %r1664;
	bar.sync 	0;
	ld.shared.v4.u32 	{%r1850, %r1851, %r1852, %r1853}, [_ZZN3cub18CUB_300001_SM_10006detail10radix_sort30DeviceSegmentedRadixSortKernelINS1_5radix10policy_hubIyNS0_8NullTypeEiE10Policy1000ELb0ELNS0_9SortOrderE0EyS6_PySA_iNS1_21identity_decomposer_tEEEvPKT2_PSC_PKT3_PSG_T4_T5_iiiT7_E12temp_storage+25344];
	mov.u32 	%r1854, %tid.x;
	shr.u32 	%r1855, %r1854, 5;
	add.s32 	%r1856, %r1851, %r1850;
	setp.eq.s32 	%p109, %r1855, 2;
	selp.b32 	%r1857, %r1856, %r1850, %p109;
	add.s32 	%r1858, %r1856, %r1852;
	setp.eq.s32 	%p110, %r1855, 3;
	selp.b32 	%r1859, %r1858, %r1857, %p110;
	add.s32 	%r1860, %r1858, %r1853;
	setp.eq.s32 	%p111, %r1855, 4;
	selp.b32 	%r1861, %r1860, %r1859, %p111;
	ld.shared.v2.u32 	{%r1862, %r1863}, [_ZZN3cub18CUB_300001_SM_10006detail10radix_sort30DeviceSegmentedRadixSortKernelINS1_5radix10policy_hubIyNS0_8NullTypeEiE10Policy1000ELb0ELNS0_9SortOrderE0EyS6_PySA_iNS1_21identity_decomposer_tEEEvPKT2_PSC_PKT3_PSG_T4_T5_iiiT7_E12temp_storage+25360];
	add.s32 	%r1864, %r1860, %r1862;
	setp.eq.s32 	%p112, %r1855, 5;
	selp.b32 	%r1865, %r1864, %r1861, %p112;
	add.s32 	%r297, %r1864, %r1863;
	setp.gt.u32 	%p113, %r1854, 31;
	setp.ne.s32 	%p114, %r824, 0;
	selp.b32 	%r1866, %r1849, 0, %p114;
	add.s32 	%r1867, %r1865, %r1866;
	or.pred  	%p115, %p113, %p114;
	selp.b32 	%r2295, %r1867, %r1849, %p113;
	@%p115 bra 	$L__BB2_99;
	shl.b32 	%r2295, %r297, 16;
	st.shared.u32 	[_ZZN3cub18CUB_300001_SM_10006detail10radix_sort30DeviceSegmentedRadixSortKernelINS1_5radix10policy_hubIyNS0_8NullTypeEiE10Policy1000ELb0ELNS0_9SortOrderE0EyS6_PySA_iNS1_21identity_decomposer_tEEEvPKT2_PSC_PKT3_PSG_T4_T5_iiiT7_E12temp_storage+25376], %r2295;
$L__BB2_99:
	bar.sync 	0;
	mov.u32 	%r1868, %tid.x;
	setp.eq.s32 	%p116, %r1868, 0;
	@%p116 bra 	$L__BB2_101;
	ld.shared.u32 	%r1869, [_ZZN3cub18CUB_300001_SM_10006detail10radix_sort30DeviceSegmentedRadixSortKernelINS1_5radix10policy_hubIyNS0_8NullTypeEiE10Policy1000ELb0ELNS0_9SortOrderE0EyS6_PySA_iNS1_21identity_decomposer_tEEEvPKT2_PSC_PKT3_PSG_T4_T5_iiiT7_E12temp_storage+25376];
	add.s32 	%r2295, %r1869, %r2295;
$L__BB2_101:
	add.s32 	%r1871, %r263, %r2295;
	add.s32 	%r1872, %r264, %r2295;
	add.s32 	%r1873, %r265, %r2295;
	add.s32 	%r1874, %r266, %r2295;
	add.s32 	%r1875, %r267, %r2295;
	add.s32 	%r1876, %r268, %r2295;
	add.s32 	%r1877, %r269, %r2295;
	add.s32 	%r1878, %r270, %r2295;
	add.s32 	%r1879, %r271, %r2295;
	add.s32 	%r1880, %r272, %r2295;
	add.s32 	%r1881, %r273, %r2295;
	add.s32 	%r1882, %r274, %r2295;
	add.s32 	%r1883, %r275, %r2295;
	add.s32 	%r1884, %r276, %r2295;
	add.s32 	%r1885, %r277, %r2295;
	add.s32 	%r1886, %r278, %r2295;
	add.s32 	%r1887, %r279, %r2295;
	add.s32 	%r1888, %r280, %r2295;
	add.s32 	%r1889, %r281, %r2295;
	add.s32 	%r1890, %r282, %r2295;
	add.s32 	%r1891, %r283, %r2295;
	add.s32 	%r1892, %r284, %r2295;
	add.s32 	%r1893, %r285, %r2295;
	add.s32 	%r1894, %r286, %r2295;
	add.s32 	%r1895, %r287, %r2295;
	add.s32 	%r1896, %r288, %r2295;
	add.s32 	%r1897, %r289, %r2295;
	add.s32 	%r1898, %r290, %r2295;
	add.s32 	%r1899, %r291, %r2295;
	add.s32 	%r1900, %r292, %r2295;
	add.s32 	%r1901, %r293, %r2295;
	add.s32 	%r1902, %r294, %r2295;
	mov.u32 	%r303, %tid.x;
	shl.b32 	%r1903, %r303, 2;
	mov.u32 	%r1904, _ZZN3cub18CUB_300001_SM_10006detail10radix_sort30DeviceSegmentedRadixSortKernelINS1_5radix10policy_hubIyNS0_8NullTypeEiE10Policy1000ELb0ELNS0_9SortOrderE0EyS6_PySA_iNS1_21identity_decomposer_tEEEvPKT2_PSC_PKT3_PSG_T4_T5_iiiT7_E12temp_storage;
	add.s32 	%r1905, %r1904, %r1903;
	add.s32 	%r304, %r1905, %r1903;
	mad.lo.s32 	%r1906, %r303, 144, %r304;
	mad.lo.s32 	%r1907, %r303, -20, %r1906;
	st.shared.u32 	[%r1907], %r2295;
	st.shared.u32 	[%r1907+4], %r1871;
	st.shared.u32 	[%r1907+8], %r1872;
	st.shared.u32 	[%r1907+12], %r1873;
	st.shared.u32 	[%r1907+16], %r1874;
	st.shared.u32 	[%r1907+20], %r1875;
	st.shared.u32 	[%r1907+24], %r1876;
	st.shared.u32 	[%r1907+28], %r1877;
	st.shared.u32 	[%r1907+32], %r1878;
	st.shared.u32 	[%r1907+36], %r1879;
	st.shared.u32 	[%r1907+40], %r1880;
	st.shared.u32 	[%r1907+44], %r1881;
	st.shared.u32 	[%r1907+48], %r1882;
	st.shared.u32 	[%r1907+52], %r1883;
	st.shared.u32 	[%r1907+56], %r1884;
	st.shared.u32 	[%r1907+60], %r1885;
	st.shared.u32 	[%r1907+64], %r1886;
	st.shared.u32 	[%r1907+68], %r1887;
	st.shared.u32 	[%r1907+72], %r1888;
	st.shared.u32 	[%r1907+76], %r1889;
	st.shared.u32 	[%r1907+80], %r1890;
	st.shared.u32 	[%r1907+84], %r1891;
	st.shared.u32 	[%r1907+88], %r1892;
	st.shared.u32 	[%r1907+92], %r1893;
	st.shared.u32 	[%r1907+96], %r1894;
	st.shared.u32 	[%r1907+100], %r1895;
	st.shared.u32 	[%r1907+104], %r1896;
	st.shared.u32 	[%r1907+108], %r1897;
	st.shared.u32 	[%r1907+112], %r1898;
	st.shared.u32 	[%r1907+116], %r1899;
	st.shared.u32 	[%r1907+120], %r1900;
	st.shared.u32 	[%r1907+124], %r1901;
	st.shared.u32 	[%r1907+128], %r1902;
	bar.sync 	0;
	cvt.u32.u16 	%r1908, %rs20;
	ld.shared.u16 	%r1909, [%r244];
	add.s32 	%r305, %r1909, %r1908;
	cvt.u32.u16 	%r1910, %rs21;
	ld.shared.u16 	%r1911, [%r245];
	add.s32 	%r306, %r1911, %r1910;
	cvt.u32.u16 	%r1912, %rs22;
	ld.shared.u16 	%r1913, [%r246];
	add.s32 	%r307, %r1913, %r1912;
	cvt.u32.u16 	%r1914, %rs23;
	ld.shared.u16 	%r1915, [%r247];
	add.s32 	%r308, %r1915, %r1914;
	cvt.u32.u16 	%r1916, %rs24;
	ld.shared.u16 	%r1917, [%r248];
	add.s32 	%r309, %r1917, %r1916;
	cvt.u32.u16 	%r1918, %rs25;
	ld.shared.u16 	%r1919, [%r249];
	add.s32 	%r310, %r1919, %r1918;
	cvt.u32.u16 	%r1920, %rs26;
	ld.shared.u16 	%r1921, [%r250];
	add.s32 	%r311, %r1921, %r1920;
	cvt.u32.u16 	%r1922, %rs27;
	ld.shared.u16 	%r1923, [%r251];
	add.s32 	%r312, %r1923, %r1922;
	cvt.u32.u16 	%r1924, %rs28;
	ld.shared.u16 	%r1925, [%r252];
	add.s32 	%r313, %r1925, %r1924;
	cvt.u32.u16 	%r1926, %rs29;
	ld.shared.u16 	%r1927, [%r253];
	add.s32 	%r314, %r1927, %r1926;
	cvt.u32.u16 	%r1928, %rs30;
	ld.shared.u16 	%r1929, [%r254];
	add.s32 	%r315, %r1929, %r1928;
	cvt.u32.u16 	%r1930, %rs31;
	ld.shared.u16 	%r1931, [%r255];
	add.s32 	%r316, %r1931, %r1930;
	cvt.u32.u16 	%r1932, %rs32;
	ld.shared.u16 	%r1933, [%r256];
	add.s32 	%r317, %r1933, %r1932;
	cvt.u32.u16 	%r1934, %rs33;
	ld.shared.u16 	%r1935, [%r257];
	add.s32 	%r318, %r1935, %r1934;
	cvt.u32.u16 	%r1936, %rs34;
	ld.shared.u16 	%r1937, [%r258];
	add.s32 	%r319, %r1937, %r1936;
	cvt.u32.u16 	%r1938, %rs35;
	ld.shared.u16 	%r1939, [%r259];
	add.s32 	%r320, %r1939, %r1938;
	cvt.u32.u16 	%r1940, %rs36;
	ld.shared.u16 	%r1941, [%r260];
	add.s32 	%r321, %r1941, %r1940;
	cvt.u32.u16 	%r1942, %rs37;
	ld.shared.u16 	%r1943, [%r261];
	add.s32 	%r322, %r1943, %r1942;
	cvt.u32.u16 	%r1944, %rs38;
	ld.shared.u16 	%r1945, [%r262];
	add.s32 	%r323, %r1945, %r1944;
	setp.gt.u32 	%p117, %r303, 63;
	@%p117 bra 	$L__BB2_103;
	and.b32  	%r1946, %r303, 31;
	mad.lo.s32 	%r1948, %r1946, 768, %r1904;
	shr.u32 	%r1949, %r303, 4;
	and.b32  	%r1950, %r1949, 62;
	add.s32 	%r1951, %r1948, %r1950;
	ld.shared.u16 	%r2296, [%r1951];
$L__BB2_103:
	setp.gt.u32 	%p118, %r303, 63;
	bar.sync 	0;
	@%p118 bra 	$L__BB2_105;
	st.shared.u32 	[%r1905], %r2296;
$L__BB2_105:
	setp.gt.u32 	%p119, %r303, 63;
	bar.sync 	0;
	bar.sync 	0;
	@%p119 bra 	$L__BB2_107;
	sub.s32 	%r1954, %r2290, %r2296;
	st.shared.u32 	[%r1905+29184], %r1954;
$L__BB2_107:
	ld.param.u32 	%r2188, [_ZN3cub18CUB_300001_SM_10006detail10radix_sort30DeviceSegmentedRadixSortKernelINS1_5radix10policy_hubIyNS0_8NullTypeEiE10Policy1000ELb0ELNS0_9SortOrderE0EyS6_PySA_iNS1_21identity_decomposer_tEEEvPKT2_PSC_PKT3_PSG_T4_T5_iiiT7__param_7];
	ld.param.u64 	%rd623, [_ZN3cub18CUB_300001_SM_10006detail10radix_sort30DeviceSegmentedRadixSortKernelINS1_5radix10policy_hubIyNS0_8NullTypeEiE10Policy1000ELb0ELNS0_9SortOrderE0EyS6_PySA_iNS1_21identity_decomposer_tEEEvPKT2_PSC_PKT3_PSG_T4_T5_iiiT7__param_1];
	cvta.to.global.u64 	%rd130, %rd623;
	bar.sync 	0;
	shl.b32 	%r1956, %r305, 3;
	add.s32 	%r1958, %r1904, %r1956;
	st.shared.u64 	[%r1958], %rd110;
	shl.b32 	%r1959, %r306, 3;
	add.s32 	%r1960, %r1904, %r1959;
	st.shared.u64 	[%r1960], %rd111;
	shl.b32 	%r1961, %r307, 3;
	add.s32 	%r1962, %r1904, %r1961;
	st.shared.u64 	[%r1962], %rd112;
	shl.b32 	%r1963, %r308, 3;
	add.s32 	%r1964, %r1904, %r1963;
	st.shared.u64 	[%r1964], %rd113;
	shl.b32 	%r1965, %r309, 3;
	add.s32 	%r1966, %r1904, %r1965;
	st.shared.u64 	[%r1966], %rd114;
	shl.b32 	%r1967, %r310, 3;
	add.s32 	%r1968, %r1904, %r1967;
	st.shared.u64 	[%r1968], %rd115;
	shl.b32 	%r1969, %r311, 3;
	add.s32 	%r1970, %r1904, %r1969;
	st.shared.u64 	[%r1970], %rd116;
	shl.b32 	%r1971, %r312, 3;
	add.s32 	%r1972, %r1904, %r1971;
	st.shared.u64 	[%r1972], %rd117;
	shl.b32 	%r1973, %r313, 3;
	add.s32 	%r1974, %r1904, %r1973;
	st.shared.u64 	[%r1974], %rd118;
	shl.b32 	%r1975, %r314, 3;
	add.s32 	%r1976, %r1904, %r1975;
	st.shared.u64 	[%r1976], %rd119;
	shl.b32 	%r1977, %r315, 3;
	add.s32 	%r1978, %r1904, %r1977;
	st.shared.u64 	[%r1978], %rd120;
	shl.b32 	%r1979, %r316, 3;
	add.s32 	%r1980, %r1904, %r1979;
	st.shared.u64 	[%r1980], %rd121;
	shl.b32 	%r1981, %r317, 3;
	add.s32 	%r1982, %r1904, %r1981;
	st.shared.u64 	[%r1982], %rd122;
	shl.b32 	%r1983, %r318, 3;
	add.s32 	%r1984, %r1904, %r1983;
	st.shared.u64 	[%r1984], %rd123;
	shl.b32 	%r1985, %r319, 3;
	add.s32 	%r1986, %r1904, %r1985;
	st.shared.u64 	[%r1986], %rd124;
	shl.b32 	%r1987, %r320, 3;
	add.s32 	%r1988, %r1904, %r1987;
	st.shared.u64 	[%r1988], %rd125;
	shl.b32 	%r1989, %r321, 3;
	add.s32 	%r1990, %r1904, %r1989;
	st.shared.u64 	[%r1990], %rd126;
	shl.b32 	%r1991, %r322, 3;
	add.s32 	%r1992, %r1904, %r1991;
	st.shared.u64 	[%r1992], %rd127;
	shl.b32 	%r1993, %r323, 3;
	add.s32 	%r1994, %r1904, %r1993;
	st.shared.u64 	[%r1994], %rd128;
	bar.sync 	0;
	ld.shared.u64 	%rd131, [%r304];
	// begin inline asm
	shr.b64 %rd544, %rd131, %r2188;
	// end inline asm
	setp.ge.s32 	%p120, %r303, %r2278;
	@%p120 bra 	$L__BB2_109;
	cvt.u32.u64 	%r1995, %rd504;
	cvt.u32.u64 	%r1996, %rd544;
	and.b32  	%r1997, %r1996, %r1995;
	shl.b32 	%r1998, %r1997, 2;
	add.s32 	%r2000, %r1904, %r1998;
	ld.shared.u32 	%r2001, [%r2000+29184];
	add.s32 	%r2002, %r303, %r2001;
	mul.wide.u32 	%rd546, %r2002, 8;
	add.s64 	%rd547, %rd130, %rd546;
	st.global.u64 	[%rd547], %rd131;
$L__BB2_109:
	ld.param.u32 	%r2189, [_ZN3cub18CUB_300001_SM_10006detail10radix_sort30DeviceSegmentedRadixSortKernelINS1_5radix10policy_hubIyNS0_8NullTypeEiE10Policy1000ELb0ELNS0_9SortOrderE0EyS6_PySA_iNS1_21identity_decomposer_tEEEvPKT2_PSC_PKT3_PSG_T4_T5_iiiT7__param_7];
	ld.shared.u64 	%rd133, [%r304+1536];
	// begin inline asm
	shr.b64 %rd548, %rd133, %r2189;
	// end inline asm
	add.s32 	%r327, %r303, 192;
	setp.ge.s32 	%p121, %r327, %r2278;
	@%p121 bra 	$L__BB2_111;
	cvt.u32.u64 	%r2005, %rd504;
	cvt.u32.u64 	%r2006, %rd548;
	and.b32  	%r2007, %r2006, %r2005;
	shl.b32 	%r2008, %r2007, 2;
	add.s32 	%r2010, %r1904, %r2008;
	ld.shared.u32 	%r2011, [%r2010+29184];
	add.s32 	%r2012, %r327, %r2011;
	mul.wide.u32 	%rd550, %r2012, 8;
	add.s64 	%rd551, %rd130, %rd550;
	st.global.u64 	[%rd551], %rd133;
$L__BB2_111:
	ld.param.u32 	%r2190, [_ZN3cub18CUB_300001_SM_10006detail10radix_sort30DeviceSegmentedRadixSortKernelINS1_5radix10policy_hubIyNS0_8NullTypeEiE10Policy1000ELb0ELNS0_9SortOrderE0EyS6_PySA_iNS1_21identity_decomposer_tEEEvPKT2_PSC_PKT3_PSG_T4_T5_iiiT7__param_7];
	ld.shared.u64 	%rd135, [%r304+3072];
	// begin inline asm
	shr.b64 %rd552, %rd135, %r2190;
	// end inline asm
	add.s32 	%r328, %r303, 384;
	setp.ge.s32 	%p122, %r328, %r2278;
	@%p122 bra 	$L__BB2_113;
	cvt.u32.u64 	%r2015, %rd504;
	cvt.u32.u64 	%r2016, %rd552;
	and.b32  	%r2017, %r2016, %r2015;
	shl.b32 	%r2018, %r2017, 2;
	add.s32 	%r2020, %r1904, %r2018;
	ld.shared.u32 	%r2021, [%r2020+29184];
	add.s32 	%r2022, %r328, %r2021;
	mul.wide.u32 	%rd554, %r2022, 8;
	add.s64 	%rd555, %rd130, %rd554;
	st.global.u64 	[%rd555], %rd135;
$L__BB2_113:
	ld.param.u32 	%r2191, [_ZN3cub18CUB_300001_SM_10006detail10radix_sort30DeviceSegmentedRadixSortKernelINS1_5radix10policy_hubIyNS0_8NullTypeEiE10Policy1000ELb0ELNS0_9SortOrderE0EyS6_PySA_iNS1_21identity_decomposer_tEEEvPKT2_PSC_PKT3_PSG_T4_T5_iiiT7__param_7];
	ld.shared.u64 	%rd137, [%r304+4608];
	// begin inline asm
	shr.b64 %rd556, %rd137, %r2191;
	// end inline asm
	add.s32 	%r329, %r303, 576;
	setp.ge.s32 	%p123, %r329, %r2278;
	@%p123 bra 	$L__BB2_115;
	cvt.u32.u64 	%r2025, %rd504;
	cvt.u32.u64 	%r2026, %rd556;
	and.b32  	%r2027, %r2026, %r2025;
	shl.b32 	%r2028, %r2027, 2;
	add.s32 	%r2030, %r1904, %r2028;
	ld.shared.u32 	%r2031, [%r2030+29184];
	add.s32 	%r2032, %r329, %r2031;
	mul.wide.u32 	%rd558, %r2032, 8;
	add.s64 	%rd559, %rd130, %rd558;
	st.global.u64 	[%rd559], %rd137;
$L__BB2_115:
	ld.param.u32 	%r2192, [_ZN3cub18CUB_300001_SM_10006detail10radix_sort30DeviceSegmentedRadixSortKernelINS1_5radix10policy_hubIyNS0_8NullTypeEiE10Policy1000ELb0ELNS0_9SortOrderE0EyS6_PySA_iNS1_21identity_decomposer_tEEEvPKT2_PSC_PKT3_PSG_T4_T5_iiiT7__param_7];
	ld.shared.u64 	%rd139, [%r304+6144];
	// begin inline asm
	shr.b64 %rd560, %rd139, %r2192;
	// end inline asm
	add.s32 	%r330, %r303, 768;
	setp.ge.s32 	%p124, %r330, %r2278;
	@%p124 bra 	$L__BB2_117;
	cvt.u32.u64 	%r2035, %rd504;
	cvt.u32.u64 	%r2036, %rd560;
	and.b32  	%r2037, %r2036, %r2035;
	shl.b32 	%r2038, %r2037, 2;
	add.s32 	%r2040, %r1904, %r2038;
	ld.shared.u32 	%r2041, [%r2040+29184];
	add.s32 	%r2042, %r330, %r2041;
	mul.wide.u32 	%rd562, %r2042, 8;
	add.s64 	%rd563, %rd130, %rd562;
	st.global.u64 	[%rd563], %rd139;
$L__BB2_117:
	ld.param.u32 	%r2193, [_ZN3cub18CUB_300001_SM_10006detail10radix_sort30DeviceSegmentedRadixSortKernelINS1_5radix10policy_hubIyNS0_8NullTypeEiE10Policy1000ELb0ELNS0_9SortOrderE0EyS6_PySA_iNS1_21identity_decomposer_tEEEvPKT2_PSC_PKT3_PSG_T4_T5_iiiT7__param_7];
	ld.shared.u64 	%rd141, [%r304+7680];
	// begin inline asm
	shr.b64 %rd564, %rd141, %r2193;
	// end inline asm
	add.s32 	%r331, %r303, 960;
	setp.ge.s32 	%p125, %r331, %r2278;
	@%p125 bra 	$L__BB2_119;
	cvt.u32.u64 	%r2045, %rd504;
	cvt.u32.u64 	%r2046, %rd564;
	and.b32  	%r2047, %r2046, %r2045;
	shl.b32 	%r2048, %r2047, 2;
	add.s32 	%r2050, %r1904, %r2048;
	ld.shared.u32 	%r2051, [%r2050+29184];
	add.s32 	%r2052, %r331, %r2051;
	mul.wide.u32 	%rd566, %r2052, 8;
	add.s64 	%rd567, %rd130, %rd566;
	st.global.u64 	[%rd567], %rd141;
$L__BB2_119:
	ld.param.u32 	%r2194, [_ZN3cub18CUB_300001_SM_10006detail10radix_sort30DeviceSegmentedRadixSortKernelINS1_5radix10policy_hubIyNS0_8NullTypeEiE10Policy1000ELb0ELNS0_9SortOrderE0EyS6_PySA_iNS1_21identity_decomposer_tEEEvPKT2_PSC_PKT3_PSG_T4_T5_iiiT7__param_7];
	ld.shared.u64 	%rd143, [%r304+9216];
	// begin inline asm
	shr.b64 %rd568, %rd143, %r2194;
	// end inline asm
	add.s32 	%r332, %r303, 1152;
	setp.ge.s32 	%p126, %r332, %r2278;
	@%p126 bra 	$L__BB2_121;
	cvt.u32.u64 	%r2055, %rd504;
	cvt.u32.u64 	%r2056, %rd568;
	and.b32  	%r2057, %r2056, %r2055;
	shl.b32 	%r2058, %r2057, 2;
	add.s32 	%r2060, %r1904, %r2058;
	ld.shared.u32 	%r2061, [%r2060+29184];
	add.s32 	%r2062, %r332, %r2061;
	mul.wide.u32 	%rd570, %r2062, 8;
	add.s64 	%rd571, %rd130, %rd570;
	st.global.u64 	[%rd571], %rd143;
$L__BB2_121:
	ld.param.u32 	%r2195, [_ZN3cub18CUB_300001_SM_10006detail10radix_sort30DeviceSegmentedRadixSortKernelINS1_5radix10policy_hubIyNS0_8NullTypeEiE10Policy1000ELb0ELNS0_9SortOrderE0EyS6_PySA_iNS1_21identity_decomposer_tEEEvPKT2_PSC_PKT3_PSG_T4_T5_iiiT7__param_7];
	ld.shared.u64 	%rd145, [%r304+10752];
	// begin inline asm
	shr.b64 %rd572, %rd145, %r2195;
	// end inline asm
	add.s32 	%r333, %r303, 1344;
	setp.ge.s32 	%p127, %r333, %r2278;
	@%p127 bra 	$L__BB2_123;
	cvt.u32.u64 	%r2065, %rd504;
	cvt.u32.u64 	%r2066, %rd572;
	and.b32  	%r2067, %r2066, %r2065;
	shl.b32 	%r2068, %r2067, 2;
	add.s32 	%r2070, %r1904, %r2068;
	ld.shared.u32 	%r2071, [%r2070+29184];
	add.s32 	%r2072, %r333, %r2071;
	mul.wide.u32 	%rd574, %r2072, 8;
	add.s64 	%rd575, %rd130, %rd574;
	st.global.u64 	[%rd575], %rd145;
$L__BB2_123:
	ld.param.u32 	%r2196, [_ZN3cub18CUB_300001_SM_10006detail10radix_sort30DeviceSegmentedRadixSortKernelINS1_5radix10policy_hubIyNS0_8NullTypeEiE10Policy1000ELb0ELNS0_9SortOrderE0EyS6_PySA_iNS1_21identity_decomposer_tEEEvPKT2_PSC_PKT3_PSG_T4_T5_iiiT7__param_7];
	ld.shared.u64 	%rd147, [%r304+12288];
	// begin inline asm
	shr.b64 %rd576, %rd147, %r2196;
	// end inline asm
	add.s32 	%r334, %r303, 1536;
	setp.ge.s32 	%p128, %r334, %r2278;
	@%p128 bra 	$L__BB2_125;
	cvt.u32.u64 	%r2075, %rd504;
	cvt.u32.u64 	%r2076, %rd576;
	and.b32  	%r2077, %r2076, %r2075;
	shl.b32 	%r2078, %r2077, 2;
	add.s32 	%r2080, %r1904, %r2078;
	ld.shared.u32 	%r2081, [%r2080+29184];
	add.s32 	%r2082, %r334, %r2081;
	mul.wide.u32 	%rd578, %r2082, 8;
	add.s64 	%rd579, %rd130, %rd578;
	st.global.u64 	[%rd579], %rd147;
$L__BB2_125:
	ld.param.u32 	%r2197, [_ZN3cub18CUB_300001_SM_10006detail10radix_sort30DeviceSegmentedRadixSortKernelINS1_5radix10policy_hubIyNS0_8NullTypeEiE10Policy1000ELb0ELNS0_9SortOrderE0EyS6_PySA_iNS1_21identity_decomposer_tEEEvPKT2_PSC_PKT3_PSG_T4_T5_iiiT7__param_7];
	ld.shared.u64 	%rd149, [%r304+13824];
	// begin inline asm
	shr.b64 %rd580, %rd149, %r2197;
	// end inline asm
	add.s32 	%r335, %r303, 1728;
	setp.ge.s32 	%p129, %r335, %r2278;
	@%p129 bra 	$L__BB2_127;
	cvt.u32.u64 	%r2085, %rd504;
	cvt.u32.u64 	%r2086, %rd580;
	and.b32  	%r2087, %r2086, %r2085;
	shl.b32 	%r2088, %r2087, 2;
	add.s32 	%r2090, %r1904, %r2088;
	ld.shared.u32 	%r2091, [%r2090+29184];
	add.s32 	%r2092, %r335, %r2091;
	mul.wide.u32 	%rd582, %r2092, 8;
	add.s64 	%rd583, %rd130, %rd582;
	st.global.u64 	[%rd583], %rd149;
$L__BB2_127:
	ld.param.u32 	%r2198, [_ZN3cub18CUB_300001_SM_10006detail10radix_sort30DeviceSegmentedRadixSortKernelINS1_5radix10policy_hubIyNS0_8NullTypeEiE10Policy1000ELb0ELNS0_9SortOrderE0EyS6_PySA_iNS1_21identity_decomposer_tEEEvPKT2_PSC_PKT3_PSG_T4_T5_iiiT7__param_7];
	ld.shared.u64 	%rd151, [%r304+15360];
	// begin inline asm
	shr.b64 %rd584, %rd151, %r2198;
	// end inline asm
	add.s32 	%r336, %r303, 1920;
	setp.ge.s32 	%p130, %r336, %r2278;
	@%p130 bra 	$L__BB2_129;
	cvt.u32.u64 	%r2095, %rd504;
	cvt.u32.u64 	%r2096, %rd584;
	and.b32  	%r2097, %r2096, %r2095;
	shl.b32 	%r2098, %r2097, 2;
	add.s32 	%r2100, %r1904, %r2098;
	ld.shared.u32 	%r2101, [%r2100+29184];
	add.s32 	%r2102, %r336, %r2101;
	mul.wide.u32 	%rd586, %r2102, 8;
	add.s64 	%rd587, %rd130, %rd586;
	st.global.u64 	[%rd587], %rd151;
$L__BB2_129:
	ld.param.u32 	%r2199, [_ZN3cub18CUB_300001_SM_10006detail10radix_sort30DeviceSegmentedRadixSortKernelINS1_5radix10policy_hubIyNS0_8NullTypeEiE10Policy1000ELb0ELNS0_9SortOrderE0EyS6_PySA_iNS1_21identity_decomposer_tEEEvPKT2_PSC_PKT3_PSG_T4_T5_iiiT7__param_7];
	ld.shared.u64 	%rd153, [%r304+16896];
	// begin inline asm
	shr.b64 %rd588, %rd153, %r2199;
	// end inline asm
	add.s32 	%r337, %r303, 2112;
	setp.ge.s32 	%p131, %r337, %r2278;
	@%p131 bra 	$L__BB2_131;
	cvt.u32.u64 	%r2105, %rd504;
	cvt.u32.u64 	%r2106, %rd588;
	and.b32  	%r2107, %r2106, %r2105;
	shl.b32 	%r2108, %r2107, 2;
	add.s32 	%r2110, %r1904, %r2108;
	ld.shared.u32 	%r2111, [%r2110+29184];
	add.s32 	%r2112, %r337, %r2111;
	mul.wide.u32 	%rd590, %r2112, 8;
	add.s64 	%rd591, %rd130, %rd590;
	st.global.u64 	[%rd591], %rd153;
$L__BB2_131:
	ld.param.u32 	%r2200, [_ZN3cub18CUB_300001_SM_10006detail10radix_sort30DeviceSegmentedRadixSortKernelINS1_5radix10policy_hubIyNS0_8NullTypeEiE10Policy1000ELb0ELNS0_9SortOrderE0EyS6_PySA_iNS1_21identity_decomposer_tEEEvPKT2_PSC_PKT3_PSG_T4_T5_iiiT7__param_7];
	ld.shared.u64 	%rd155, [%r304+18432];
	// begin inline asm
	shr.b64 %rd592, %rd155, %r2200;
	// end inline asm
	add.s32 	%r338, %r303, 2304;
	setp.ge.s32 	%p132, %r338, %r2278;
	@%p132 bra 	$L__BB2_133;
	cvt.u32.u64 	%r2115, %rd504;
	cvt.u32.u64 	%r2116, %rd592;
	and.b32  	%r2117, %r2116, %r2115;
	shl.b32 	%r2118, %r2117, 2;
	add.s32 	%r2120, %r1904, %r2118;
	ld.shared.u32 	%r2121, [%r2120+29184];
	add.s32 	%r2122, %r338, %r2121;
	mul.wide.u32 	%rd594, %r2122, 8;
	add.s64 	%rd595, %rd130, %rd594;
	st.global.u64 	[%rd595], %rd155;
$L__BB2_133:
	ld.param.u32 	%r2201, [_ZN3cub18CUB_300001_SM_10006detail10radix_sort30DeviceSegmentedRadixSortKernelINS1_5radix10policy_hubIyNS0_8NullTypeEiE10Policy1000ELb0ELNS0_9SortOrderE0EyS6_PySA_iNS1_21identity_decomposer_tEEEvPKT2_PSC_PKT3_PSG_T4_T5_iiiT7__param_7];
	ld.shared.u64 	%rd157, [%r304+19968];
	// begin inline asm
	shr.b64 %rd596, %rd157, %r2201;
	// end inline asm
	add.s32 	%r339, %r303, 2496;
	setp.ge.s32 	%p133, %r339, %r2278;
	@%p133 bra 	$L__BB2_135;
	cvt.u32.u64 	%r2125, %rd504;
	cvt.u32.u64 	%r2126, %rd596;
	and.b32  	%r2127, %r2126, %r2125;
	shl.b32 	%r2128, %r2127, 2;
	add.s32 	%r2130, %r1904, %r2128;
	ld.shared.u32 	%r2131, [%r2130+29184];
	add.s32 	%r2132, %r339, %r2131;
	mul.wide.u32 	%rd598, %r2132, 8;
	add.s64 	%rd599, %rd130, %rd598;
	st.global.u64 	[%rd599], %rd157;
$L__BB2_135:
	ld.param.u32 	%r2202, [_ZN3cub18CUB_300001_SM_10006detail10radix_sort30DeviceSegmentedRadixSortKernelINS1_5radix10policy_hubIyNS0_8NullTypeEiE10Policy1000ELb0ELNS0_9SortOrderE0EyS6_PySA_iNS1_21identity_decomposer_tEEEvPKT2_PSC_PKT3_PSG_T4_T5_iiiT7__param_7];
	ld.shared.u64 	%rd159, [%r304+21504];
	// begin inline asm
	shr.b64 %rd600, %rd159, %r2202;
	// end inline asm
	add.s32 	%r340, %r303, 2688;
	setp.ge.s32 	%p134, %r340, %r2278;
	@%p134 bra 	$L__BB2_137;
	cvt.u32.u64 	%r2135, %rd504;
	cvt.u32.u64 	%r2136, %rd600;
	and.b32  	%r2137, %r2136, %r2135;
	shl.b32 	%r2138, %r2137, 2;
	add.s32 	%r2140, %r1904, %r2138;
	ld.shared.u32 	%r2141, [%r2140+29184];
	add.s32 	%r2142, %r340, %r2141;
	mul.wide.u32 	%rd602, %r2142, 8;
	add.s64 	%rd603, %rd130, %rd602;
	st.global.u64 	[%rd603], %rd159;
$L__BB2_137:
	ld.param.u32 	%r2203, [_ZN3cub18CUB_300001_SM_10006detail10radix_sort30DeviceSegmentedRadixSortKernelINS1_5radix10policy_hubIyNS0_8NullTypeEiE10Policy1000ELb0ELNS0_9SortOrderE0EyS6_PySA_iNS1_21identity_decomposer_tEEEvPKT2_PSC_PKT3_PSG_T4_T5_iiiT7__param_7];
	ld.shared.u64 	%rd161, [%r304+23040];
	// begin inline asm
	shr.b64 %rd604, %rd161, %r2203;
	// end inline asm
	add.s32 	%r341, %r303, 2880;
	setp.ge.s32 	%p135, %r341, %r2278;
	@%p135 bra 	$L__BB2_139;
	cvt.u32.u64 	%r2145, %rd504;
	cvt.u32.u64 	%r2146, %rd604;
	and.b32  	%r2147, %r2146, %r2145;
	shl.b32 	%r2148, %r2147, 2;
	add.s32 	%r2150, %r1904, %r2148;
	ld.shared.u32 	%r2151, [%r2150+29184];
	add.s32 	%r2152, %r341, %r2151;
	mul.wide.u32 	%rd606, %r2152, 8;
	add.s64 	%rd607, %rd130, %rd606;
	st.global.u64 	[%rd607], %rd161;
$L__BB2_139:
	ld.param.u32 	%r2204, [_ZN3cub18CUB_300001_SM_10006detail10radix_sort30DeviceSegmentedRadixSortKernelINS1_5radix10policy_hubIyNS0_8NullTypeEiE10Policy1000ELb0ELNS0_9SortOrderE0EyS6_PySA_iNS1_21identity_decomposer_tEEEvPKT2_PSC_PKT3_PSG_T4_T5_iiiT7__param_7];
	ld.shared.u64 	%rd163, [%r304+24576];
	// begin inline asm
	shr.b64 %rd608, %rd163, %r2204;
	// end inline asm
	or.b32  	%r342, %r303, 3072;
	setp.ge.s32 	%p136, %r342, %r2278;
	@%p136 bra 	$L__BB2_141;
	cvt.u32.u64 	%r2155, %rd504;
	cvt.u32.u64 	%r2156, %rd608;
	and.b32  	%r2157, %r2156, %r2155;
	shl.b32 	%r2158, %r2157, 2;
	add.s32 	%r2160, %r1904, %r2158;
	ld.shared.u32 	%r2161, [%r2160+29184];
	add.s32 	%r2162, %r342, %r2161;
	mul.wide.u32 	%rd610, %r2162, 8;
	add.s64 	%rd611, %rd130, %rd610;
	st.global.u64 	[%rd611], %rd163;
$L__BB2_141:
	ld.param.u32 	%r2205, [_ZN3cub18CUB_300001_SM_10006detail10radix_sort30DeviceSegmentedRadixSortKernelINS1_5radix10policy_hubIyNS0_8NullTypeEiE10Policy1000ELb0ELNS0_9SortOrderE0EyS6_PySA_iNS1_21identity_decomposer_tEEEvPKT2_PSC_PKT3_PSG_T4_T5_iiiT7__param_7];
	ld.shared.u64 	%rd165, [%r304+26112];
	// begin inline asm
	shr.b64 %rd612, %rd165, %r2205;
	// end inline asm
	add.s32 	%r343, %r303, 3264;
	setp.ge.s32 	%p137, %r343, %r2278;
	@%p137 bra 	$L__BB2_143;
	cvt.u32.u64 	%r2165, %rd504;
	cvt.u32.u64 	%r2166, %rd612;
	and.b32  	%r2167, %r2166, %r2165;
	shl.b32 	%r2168, %r2167, 2;
	add.s32 	%r2170, %r1904, %r2168;
	ld.shared.u32 	%r2171, [%r2170+29184];
	add.s32 	%r2172, %r343, %r2171;
	mul.wide.u32 	%rd614, %r2172, 8;
	add.s64 	%rd615, %rd130, %rd614;
	st.global.u64 	[%rd615], %rd165;
$L__BB2_143:
	ld.param.u32 	%r2206, [_ZN3cub18CUB_300001_SM_10006detail10radix_sort30DeviceSegmentedRadixSortKernelINS1_5radix10policy_hubIyNS0_8NullTypeEiE10Policy1000ELb0ELNS0_9SortOrderE0EyS6_PySA_iNS1_21identity_decomposer_tEEEvPKT2_PSC_PKT3_PSG_T4_T5_iiiT7__param_7];
	ld.shared.u64 	%rd167, [%r304+27648];
	// begin inline asm
	shr.b64 %rd616, %rd167, %r2206;
	// end inline asm
	and.b64  	%rd168, %rd616, %rd504;
	add.s32 	%r344, %r303, 3456;
	setp.ge.s32 	%p138, %r344, %r2278;
	@%p138 bra 	$L__BB2_225;
	cvt.u32.u64 	%r2175, %rd168;
	shl.b32 	%r2176, %r2175, 2;
	add.s32 	%r2178, %r1904, %r2176;
	ld.shared.u32 	%r2179, [%r2178+29184];
	add.s32 	%r2180, %r344, %r2179;
	mul.wide.u32 	%rd618, %r2180, 8;
	add.s64 	%rd619, %rd130, %rd618;
	st.global.u64 	[%rd619], %rd167;
	bra.uni 	$L__BB2_225;
$L__BB2_145:
	setp.lt.s32 	%p30, %r2278, 3648;
	@%p30 bra 	$L__BB2_148;
	add.s64 	%rd8, %rd1, 13824;
	add.s64 	%rd9, %rd2, 13824;
$L__BB2_147:
	cvt.s64.s32 	%rd288, %r2277;
	add.s64 	%rd289, %rd3, %rd288;
	shl.b64 	%rd290, %rd289, 3;
	add.s64 	%rd291, %rd8, %rd290;
	add.s64 	%rd292, %rd9, %rd290;
	ld.global.u64 	%rd293, [%rd291+-13824];
	ld.global.u64 	%rd294, [%rd291+-12288];
	ld.global.u64 	%rd295, [%rd291+-10752];
	ld.global.u64 	%rd296, [%rd291+-9216];
	ld.global.u64 	%rd297, [%rd291+-7680];
	ld.global.u64 	%rd298, [%rd291+-6144];
	ld.global.u64 	%rd299, [%rd291+-4608];
	ld.global.u64 	%rd300, [%rd291+-3072];
	ld.global.u64 	%rd301, [%rd291+-1536];
	ld.global.u64 	%rd302, [%rd291];
	ld.global.u64 	%rd303, [%rd291+1536];
	ld.global.u64 	%rd304, [%rd291+3072];
	ld.global.u64 	%rd305, [%rd291+4608];
	ld.global.u64 	%rd306, [%rd291+6144];
	ld.global.u64 	%rd307, [%rd291+7680];
	ld.global.u64 	%rd308, [%rd291+9216];
	ld.global.u64 	%rd309, [%rd291+10752];
	ld.global.u64 	%rd310, [%rd291+12288];
	ld.global.u64 	%rd311, [%rd291+13824];
	bar.sync 	0;
	st.global.u64 	[%rd292+-13824], %rd293;
	st.global.u64 	[%rd292+-12288], %rd294;
	st.global.u64 	[%rd292+-10752], %rd295;
	st.global.u64 	[%rd292+-9216], %rd296;
	st.global.u64 	[%rd292+-7680], %rd297;
	st.global.u64 	[%rd292+-6144], %rd298;
	st.global.u64 	[%rd292+-4608], %rd299;
	st.global.u64 	[%rd292+-3072], %rd300;
	st.global.u64 	[%rd292+-1536], %rd301;
	st.global.u64 	[%rd292], %rd302;
	st.global.u64 	[%rd292+1536], %rd303;
	st.global.u64 	[%rd292+3072], %rd304;
	st.global.u64 	[%rd292+4608], %rd305;
	st.global.u64 	[%rd292+6144], %rd306;
	st.global.u64 	[%rd292+7680], %rd307;
	st.global.u64 	[%rd292+9216], %rd308;
	st.global.u64 	[%rd292+10752], %rd309;
	st.global.u64 	[%rd292+12288], %rd310;
	st.global.u64 	[%rd292+13824], %rd311;
	add.s32 	%r2277, %r2277, 3648;
	add.s32 	%r2278, %r2278, -3648;
	setp.gt.s32 	%p31, %r2278, 3647;
	@%p31 bra 	$L__BB2_147;
$L__BB2_148:
	setp.ge.s32 	%p32, %r2277, %r2;
	@%p32 bra 	$L__BB2_225;
	cvt.s64.s32 	%rd313, %r2277;
	setp.ge.s32 	%p33, %r4, %r2278;
	add.s64 	%rd10, %rd3, %rd313;
	shl.b64 	%rd314, %rd10, 3;
	add.s64 	%rd11, %rd1, %rd314;
	@%p33 bra 	$L__BB2_151;
	ld.global.u64 	%rd624, [%rd11];
$L__BB2_151:
	add.s32 	%r124, %r4, 192;
	setp.ge.s32 	%p34, %r124, %r2278;
	@%p34 bra 	$L__BB2_153;
	ld.global.u64 	%rd625, [%rd11+1536];
$L__BB2_153:
	add.s32 	%r125, %r4, 384;
	setp.ge.s32 	%p35, %r125, %r2278;
	@%p35 bra 	$L__BB2_155;
	ld.global.u64 	%rd626, [%rd11+3072];
$L__BB2_155:
	add.s32 	%r126, %r4, 576;
	setp.ge.s32 	%p36, %r126, %r2278;
	@%p36 bra 	$L__BB2_157;
	ld.global.u64 	%rd627, [%rd11+4608];
$L__BB2_157:
	add.s32 	%r127, %r4, 768;
	setp.ge.s32 	%p37, %r127, %r2278;
	@%p37 bra 	$L__BB2_159;
	ld.global.u64 	%rd628, [%rd11+6144];
$L__BB2_159:
	add.s32 	%r128, %r4, 960;
	setp.ge.s32 	%p38, %r128, %r2278;
	@%p38 bra 	$L__BB2_161;
	ld.global.u64 	%rd629, [%rd11+7680];
$L__BB2_161:
	add.s32 	%r129, %r4, 1152;
	setp.ge.s32 	%p39, %r129, %r2278;
	@%p39 bra 	$L__BB2_163;
	ld.global.u64 	%rd630, [%rd11+9216];
$L__BB2_163:
	add.s32 	%r130, %r4, 1344;
	setp.ge.s32 	%p40, %r130, %r2278;
	@%p40 bra 	$L__BB2_165;
	ld.global.u64 	%rd631, [%rd11+10752];
$L__BB2_165:
	add.s32 	%r131, %r4, 1536;
	setp.ge.s32 	%p41, %r131, %r2278;
	@%p41 bra 	$L__BB2_167;
	ld.global.u64 	%rd632, [%rd11+12288];
$L__BB2_167:
	add.s32 	%r132, %r4, 1728;
	setp.ge.s32 	%p42, %r132, %r2278;
	@%p42 bra 	$L__BB2_169;
	ld.global.u64 	%rd633, [%rd11+13824];
$L__BB2_169:
	add.s32 	%r133, %r4, 1920;
	setp.ge.s32 	%p43, %r133, %r2278;
	@%p43 bra 	$L__BB2_171;
	ld.global.u64 	%rd634, [%rd11+15360];
$L__BB2_171:
	add.s32 	%r134, %r4, 2112;
	setp.ge.s32 	%p44, %r134, %r2278;
	@%p44 bra 	$L__BB2_173;
	ld.global.u64 	%rd635, [%rd11+16896];
$L__BB2_173:
	add.s32 	%r135, %r4, 2304;
	setp.ge.s32 	%p45, %r135, %r2278;
	@%p45 bra 	$L__BB2_175;
	ld.global.u64 	%rd636, [%rd11+18432];
$L__BB2_175:
	add.s32 	%r136, %r4, 2496;
	setp.ge.s32 	%p46, %r136, %r2278;
	@%p46 bra 	$L__BB2_177;
	ld.global.u64 	%rd637, [%rd11+19968];
$L__BB2_177:
	add.s32 	%r137, %r4, 2688;
	setp.ge.s32 	%p47, %r137, %r2278;
	@%p47 bra 	$L__BB2_179;
	ld.global.u64 	%rd638, [%rd11+21504];
$L__BB2_179:
	add.s32 	%r138, %r4, 2880;
	setp.ge.s32 	%p48, %r138, %r2278;
	@%p48 bra 	$L__BB2_181;
	ld.global.u64 	%rd639, [%rd11+23040];
$L__BB2_181:
	or.b32  	%r139, %r4, 3072;
	setp.ge.s32 	%p49, %r139, %r2278;
	@%p49 bra 	$L__BB2_183;
	ld.global.u64 	%rd640, [%rd11+24576];
$L__BB2_183:
	add.s32 	%r140, %r4, 3264;
	setp.ge.s32 	%p50, %r140, %r2278;
	@%p50 bra 	$L__BB2_185;
	ld.global.u64 	%rd641, [%rd11+26112];
$L__BB2_185:
	add.s32 	%r141, %r4, 3456;
	setp.ge.s32 	%p51, %r141, %r2278;
	@%p51 bra 	$L__BB2_187;
	ld.global.u64 	%rd642, [%rd11+27648];
$L__BB2_187:
	setp.ge.s32 	%p52, %r4, %r2278;
	bar.sync 	0;
	add.s64 	%rd50, %rd2, %rd314;
	@%p52 bra 	$L__BB2_189;
	st.global.u64 	[%rd50], %rd624;
$L__BB2_189:
	setp.ge.s32 	%p53, %r124, %r2278;
	@%p53 bra 	$L__BB2_191;
	st.global.u64 	[%rd50+1536], %rd625;
$L__BB2_191:
	setp.ge.s32 	%p54, %r125, %r2278;
	@%p54 bra 	$L__BB2_193;
	st.global.u64 	[%rd50+3072], %rd626;
$L__BB2_193:
	setp.ge.s32 	%p55, %r126, %r2278;
	@%p55 bra 	$L__BB2_195;
	st.global.u64 	[%rd50+4608], %rd627;
$L__BB2_195:
	setp.ge.s32 	%p56, %r127, %r2278;
	@%p56 bra 	$L__BB2_197;
	st.global.u64 	[%rd50+6144], %rd628;
$L__BB2_197:
	setp.ge.s32 	%p57, %r128, %r2278;
	@%p57 bra 	$L__BB2_199;
	st.global.u64 	[%rd50+7680], %rd629;
$L__BB2_199:
	setp.ge.s32 	%p58, %r129, %r2278;
	@%p58 bra 	$L__BB2_201;
	st.global.u64 	[%rd50+9216], %rd630;
$L__BB2_201:
	setp.ge.s32 	%p59, %r130, %r2278;
	@%p59 bra 	$L__BB2_203;
	st.global.u64 	[%rd50+10752], %rd631;
$L__BB2_203:
	setp.ge.s32 	%p60, %r131, %r2278;
	@%p60 bra 	$L__BB2_205;
	st.global.u64 	[%rd50+12288], %rd632;
$L__BB2_205:
	setp.ge.s32 	%p61, %r132, %r2278;
	@%p61 bra 	$L__BB2_207;
	st.global.u64 	[%rd50+13824], %rd633;
$L__BB2_207:
	setp.ge.s32 	%p62, %r133, %r2278;
	@%p62 bra 	$L__BB2_209;
	st.global.u64 	[%rd50+15360], %rd634;
$L__BB2_209:
	setp.ge.s32 	%p63, %r134, %r2278;
	@%p63 bra 	$L__BB2_211;
	st.global.u64 	[%rd50+16896], %rd635;
$L__BB2_211:
	setp.ge.s32 	%p64, %r135, %r2278;
	@%p64 bra 	$L__BB2_213;
	st.global.u64 	[%rd50+18432], %rd636;
$L__BB2_213:
	setp.ge.s32 	%p65, %r136, %r2278;
	@%p65 bra 	$L__BB2_215;
	st.global.u64 	[%rd50+19968], %rd637;
$L__BB2_215:
	setp.ge.s32 	%p66, %r137, %r2278;
	@%p66 bra 	$L__BB2_217;
	st.global.u64 	[%rd50+21504], %rd638;
$L__BB2_217:
	setp.ge.s32 	%p67, %r138, %r2278;
	@%p67 bra 	$L__BB2_219;
	st.global.u64 	[%rd50+23040], %rd639;
$L__BB2_219:
	setp.ge.s32 	%p68, %r139, %r2278;
	@%p68 bra 	$L__BB2_221;
	st.global.u64 	[%rd50+24576], %rd640;
$L__BB2_221:
	setp.ge.s32 	%p69, %r140, %r2278;
	@%p69 bra 	$L__BB2_223;
	st.global.u64 	[%rd50+26112], %rd641;
$L__BB2_223:
	setp.ge.s32 	%p70, %r141, %r2278;
	@%p70 bra 	$L__BB2_225;
	st.global.u64 	[%rd50+27648], %rd642;
$L__BB2_225:
	ret;

}
	// .globl	_ZN3cub18CUB_300001_SM_10006detail10radix_sort30DeviceSegmentedRadixSortKernelINS1_5radix10policy_hubIyNS0_8NullTypeEiE10Policy1000ELb1ELNS0_9SortOrderE0EyS6_PySA_iNS1_21identity_decomposer_tEEEvPKT2_PSC_PKT3_PSG_T4_T5_iiiT7_
.visible .entry _ZN3cub18CUB_300001_SM_10006detail10radix_sort30DeviceSegmentedRadixSortKernelINS1_5radix10policy_hubIyNS0_8NullTypeEiE10Policy1000ELb1ELNS0_9SortOrderE0EyS6_PySA_iNS1_21identity_decomposer_tEEEvPKT2_PSC_PKT3_PSG_T4_T5_iiiT7_(
	.param .u64 .ptr .align 1 _ZN3cub18CUB_300001_SM_10006detail10radix_sort30DeviceSegmentedRadixSortKernelINS1_5radix10policy_hubIyNS0_8NullTypeEiE10Policy1000ELb1ELNS0_9SortOrderE0EyS6_PySA_iNS1_21identity_decomposer_tEEEvPKT2_PSC_PKT3_PSG_T4_T5_iiiT7__param_0,
	.param .u64 .ptr .align 1 _ZN3cub18CUB_300001_SM_10006detail10radix_sort30DeviceSegmentedRadixSortKernelINS1_5radix10policy_hubIyNS0_8NullTypeEiE10Policy1000ELb1ELNS0_9SortOrderE0EyS6_PySA_iNS1_21identity_decomposer_tEEEvPKT2_PSC_PKT3_PSG_T4_T5_iiiT7__param_1,
	.param .u64 .ptr .align 1 _ZN3cub18CUB_300001_SM_10006detail10radix_sort30DeviceSegmentedRadixSortKernelINS1_5radix10policy_hubIyNS0_8NullTypeEiE10Policy1000ELb1ELNS0_9SortOrderE0EyS6_PySA_iNS1_21identity_decomposer_tEEEvPKT2_PSC_PKT3_PSG_T4_T5_iiiT7__param_2,
	.param .u64 .ptr .align 1 _ZN3cub18CUB_300001_SM_10006detail10radix_sort30DeviceSegmentedRadixSortKernelINS1_5radix10policy_hubIyNS0_8NullTypeEiE10Policy1000ELb1ELNS0_9SortOrderE0EyS6_PySA_iNS1_21identity_decomposer_tEEEvPKT2_PSC_PKT3_PSG_T4_T5_iiiT7__param_3,
	.param .u64 .ptr .align 1 _ZN3cub18CUB_300001_SM_10006detail10radix_sort30DeviceSegmentedRadixSortKernelINS1_5radix10policy_hubIyNS0_8NullTypeEiE10Policy1000ELb1ELNS0_9SortOrderE0EyS6_PySA_iNS1_21identity_decomposer_tEEEvPKT2_PSC_PKT3_PSG_T4_T5_iiiT7__param_4,
	.param .u64 .ptr .align 1 _ZN3cub18CUB_300001_SM_10006detail10radix_sort30DeviceSegmentedRadixSortKernelINS1_5radix10policy_hubIyNS0_8NullTypeEiE10Policy1000ELb1ELNS0_9SortOrderE0EyS6_PySA_iNS1_21identity_decomposer_tEEEvPKT2_PSC_PKT3_PSG_T4_T5_iiiT7__param_5,
	.param .u32 _ZN3cub18CUB_300001_SM_10006detail10radix_sort30DeviceSegmentedRadixSortKernelINS1_5radix10policy_hubIyNS0_8NullTypeEiE10Policy1000ELb1ELNS0_9SortOrderE0EyS6_PySA_iNS1_21identity_decomposer_tEEEvPKT2_PSC_PKT3_PSG_T4_T5_iiiT7__param_6,
	.param .u32 _ZN3cub18CUB_300001_SM_10006detail10radix_sort30DeviceSegmentedRadixSortKernelINS1_5radix10policy_hubIyNS0_8NullTypeEiE10Policy1000ELb1ELNS0_9SortOrderE0EyS6_PySA_iNS1_21identity_decomposer_tEEEvPKT2_PSC_PKT3_PSG_T4_T5_iiiT7__param_7,
	.param .u32 _ZN3cub18CUB_300001_SM_10006detail10radix_sort30DeviceSegmentedRadixSortKernelINS1_5radix10policy_hubIyNS0_8NullTypeEiE10Policy1000ELb1ELNS0_9SortOrderE0EyS6_PySA_iNS1_21identity_decomposer_tEEEvPKT2_PSC_PKT3_PSG_T4_T5_iiiT7__param_8,
	.param .align 1 .b8 _ZN3cub18CUB_300001_SM_10006detail10radix_sort30DeviceSegmentedRadixSortKernelINS1_5radix10policy_hubIyNS0_8NullTypeEiE10Policy1000ELb1ELNS0_9SortOrderE0EyS6_PySA_iNS1_21identity_decomposer_tEEEvPKT2_PSC_PKT3_PSG_T4_T5_iiiT7__param_9[1]
)
.maxntid 384
{
	.reg .pred 	%p<91>;
	.reg .b16 	%rs<51>;
	.reg .b32 	%r<1199>;
	.reg .b64 	%rd<261>;
	// demoted variable
	.shared .align 16 .b8 _ZZN3cub18CUB_300001_SM_10006detail10radix_sort30DeviceSegmentedRadixSortKernelINS1_5radix10policy_hubIyNS0_8NullTypeEiE10Policy1000ELb1ELNS0_9SortOrderE0EyS6_PySA_iNS1_21identity_decomposer_tEEEvPKT2_PSC_PKT3_PSG_T4_T5_iiiT7_E12temp_storage[26176];
	ld.param.u64 	%rd56, [_ZN3cub18CUB_300001_SM_10006detail10radix_sort30DeviceSegmentedRadixSortKernelINS1_5radix10policy_hubIyNS0_8NullTypeEiE10Policy1000ELb1ELNS0_9SortOrderE0EyS6_PySA_iNS1_21identity_decomposer_tEEEvPKT2_PSC_PKT3_PSG_T4_T5_iiiT7__param_0];
	ld.param.u64 	%rd57, [_ZN3cub18CUB_300001_SM_10006detail10radix_sort30DeviceSegmentedRadixSortKernelINS1_5radix10policy_hubIyNS0_8NullTypeEiE10Policy1000ELb1ELNS0_9SortOrderE0EyS6_PySA_iNS1_21identity_decomposer_tEEEvPKT2_PSC_PKT3_PSG_T4_T5_iiiT7__param_1];
	ld.param.u64 	%rd58, [_ZN3cub18CUB_300001_SM_10006detail10radix_sort30DeviceSegmentedRadixSortKernelINS1_5radix10policy_hubIyNS0_8NullTypeEiE10Policy1000ELb1ELNS0_9SortOrderE0EyS6_PySA_iNS1_21identity_decomposer_tEEEvPKT2_PSC_PKT3_PSG_T4_T5_iiiT7__param_4];
	ld.param.u64 	%rd59, [_ZN3cub18CUB_300001_SM_10006detail10radix_sort30DeviceSegmentedRadixSortKernelINS1_5radix10policy_hubIyNS0_8NullTypeEiE10Policy1000ELb1ELNS0_9SortOrderE0EyS6_PySA_iNS1_21identity_decomposer_tEEEvPKT2_PSC_PKT3_PSG_T4_T5_iiiT7__param_5];
	cvta.to.global.u64 	%rd1, %rd56;
	cvta.to.global.u64 	%rd2, %rd57;
	cvta.to.global.u64 	%rd60, %rd59;
	cvta.to.global.u64 	%rd61, %rd58;
	mov.u32 	%r181, %ctaid.x;
	mul.wide.u32 	%rd62, %r181, 8;
	add.s64 	%rd63, %rd61, %rd62;
	ld.global.u64 	%rd3, [%rd63];
	cvt.u32.u64 	%r1181, %rd3;
	add.s64 	%rd64, %rd60, %rd62;
	ld.global.u32 	%r2, [%rd64];
	sub.s32 	%r1182, %r2, %r1181;
	setp.lt.s32 	%p1, %r1182, 1;
	@%p1 bra 	$L__BB3_101;
	mov.u32 	%r4, %tid.x;
	cvt.u64.u32 	%rd4, %r4;
	shl.b32 	%r183, %r4, 2;
	mov.u32 	%r184, _ZZN3cub18CUB_300001_SM_10006detail10radix_sort30DeviceSegmentedRadixSortKernelINS1_5radix10policy_hubIyNS0_8NullTypeEiE10Policy1000ELb1ELNS0_9SortOrderE0EyS6_PySA_iNS1_21identity_decomposer_tEEEvPKT2_PSC_PKT3_PSG_T4_T5_iiiT7_E12temp_storage;
	add.s32 	%r5, %r184, %r183;
	mov.b32 	%r1145, 0;
	st.shared.u32 	[%r5], %r1145;
	st.shared.u32 	[%r5+1536], %r1145;
	st.shared.u32 	[%r5+3072], %r1145;
	st.shared.u32 	[%r5+4608], %r1145;
	st.shared.u32 	[%r5+6144], %r1145;
	st.shared.u32 	[%r5+7680], %r1145;
	st.shared.u32 	[%r5+9216], %r1145;
	st.shared.u32 	[%r5+10752], %r1145;
	setp.lt.u32 	%p2, %r1182, 97920;
	shr.u32 	%r185, %r4, 5;
	mad.lo.s32 	%r6, %r185, 1536, %r184;
	mov.u32 	%r1146, %r1145;
	mov.u32 	%r1147, %r1145;
	mov.u32 	%r1148, %r1145;
	mov.u32 	%r1149, %r1181;
	@%p2 bra 	$L__BB3_8;
	add.s64 	%rd5, %rd1, 6144;
	mov.b32 	%r1145, 0;
	mov.u32 	%r1149, %r1181;
$L__BB3_3:
	sub.s32 	%r1155, %r2, %r1149;
	mov.b32 	%r1156, 0;
$L__BB3_4:
	ld.param.u32 	%r1140, [_ZN3cub18CUB_300001_SM_10006detail10radix_sort30DeviceSegmentedRadixSortKernelINS1_5radix10policy_hubIyNS0_8NullTypeEiE10Policy1000ELb1ELNS0_9SortOrderE0EyS6_PySA_iNS1_21identity_decomposer_tEEEvPKT2_PSC_PKT3_PSG_T4_T5_iiiT7__param_8];
	ld.param.u32 	%r1128, [_ZN3cub18CUB_300001_SM_10006detail10radix_sort30DeviceSegmentedRadixSortKernelINS1_5radix10policy_hubIyNS0_8NullTypeEiE10Policy1000ELb1ELNS0_9SortOrderE0EyS6_PySA_iNS1_21identity_decomposer_tEEEvPKT2_PSC_PKT3_PSG_T4_T5_iiiT7__param_7];
	cvt.s64.s32 	%rd79, %r1149;
	add.s64 	%rd80, %rd4, %rd79;
	shl.b64 	%rd81, %rd80, 3;
	add.s64 	%rd82, %rd5, %rd81;
	ld.global.u64 	%rd66, [%rd82+-6144];
	ld.global.u64 	%rd72, [%rd82+-3072];
	ld.global.u64 	%rd74, [%rd82];
	ld.global.u64 	%rd76, [%rd82+3072];
	ld.global.u64 	%rd78, [%rd82+6144];
	bar.sync 	0;
	// begin inline asm
	shr.b64 %rd65, %rd66, %r1128;
	// end inline asm
	mov.b64 	%rd68, 1;
	// begin inline asm
	shl.b64 %rd67, %rd68, %r1140;
	// end inline asm
	add.s64 	%rd70, %rd67, -1;
	mov.b32 	%r190, 0;
	// begin inline asm
	shl.b64 %rd69, %rd70, %r190;
	// end inline asm
	cvt.u32.u64 	%r195, %rd65;
	cvt.u32.u64 	%r196, %rd69;
	and.b32  	%r197, %r196, %r195;
	shr.u32 	%r198, %r197, 2;
	mad.lo.s32 	%r199, %r198, 1536, %r5;
	and.b32  	%r200, %r197, 3;
	add.s32 	%r201, %r199, %r200;
	ld.shared.u8 	%rs11, [%r201];
	add.s16 	%rs12, %rs11, 1;
	st.shared.u8 	[%r201], %rs12;
	// begin inline asm
	shr.b64 %rd71, %rd72, %r1128;
	// end inline asm
	cvt.u32.u64 	%r202, %rd71;
	and.b32  	%r203, %r196, %r202;
	shr.u32 	%r204, %r203, 2;
	mad.lo.s32 	%r205, %r204, 1536, %r5;
	and.b32  	%r206, %r203, 3;
	add.s32 	%r207, %r205, %r206;
	ld.shared.u8 	%rs13, [%r207];
	add.s16 	%rs14, %rs13, 1;
	st.shared.u8 	[%r207], %rs14;
	// begin inline asm
	shr.b64 %rd73, %rd74, %r1128;
	// end inline asm
	cvt.u32.u64 	%r208, %rd73;
	and.b32  	%r209, %r196, %r208;
	shr.u32 	%r210, %r209, 2;
	mad.lo.s32 	%r211, %r210, 1536, %r5;
	and.b32  	%r212, %r209, 3;
	add.s32 	%r213, %r211, %r212;
	ld.shared.u8 	%rs15, [%r213];
	add.s16 	%rs16, %rs15, 1;
	st.shared.u8 	[%r213], %rs16;
	// begin inline asm
	shr.b64 %rd75, %rd76, %r1128;
	// end inline asm
	cvt.u32.u64 	%r214, %rd75;
	and.b32  	%r215, %r196, %r214;
	shr.u32 	%r216, %r215, 2;
	mad.lo.s32 	%r217, %r216, 1536, %r5;
	and.b32  	%r218, %r215, 3;
	add.s32 	%r219, %r217, %r218;
	ld.shared.u8 	%rs17, [%r219];
	add.s16 	%rs18, %rs17, 1;
	st.shared.u8 	[%r219], %rs18;
	// begin inline asm
	shr.b64 %rd77, %rd78, %r1128;
	// end inline asm
	cvt.u32.u64 	%r220, %rd77;
	and.b32  	%r221, %r196, %r220;
	shr.u32 	%r222, %r221, 2;
	mad.lo.s32 	%r223, %r222, 1536, %r5;
	and.b32  	%r224, %r221, 3;
	add.s32 	%r225, %r223, %r224;
	ld.shared.u8 	%rs19, [%r225];
	add.s16 	%rs20, %rs19, 1;
	st.shared.u8 	[%r225], %rs20;
	add.s32 	%r1149, %r1149, 1920;
	add.s32 	%r1156, %r1156, -1920;
	add.s32 	%r1155, %r1155, -1920;
	setp.ne.s32 	%p3, %r1156, -97920;
	@%p3 bra 	$L__BB3_4;
	setp.gt.u32 	%p4, %r4, 255;
	bar.sync 	0;
	// begin inline asm
	mov.u32 %r226, %laneid;
	// end inline asm
	@%p4 bra 	$L__BB3_7;
	shl.b32 	%r227, %r226, 2;
	add.s32 	%r228, %r6, %r227;
	ld.shared.u32 	%r229, [%r228];
	bfe.u32 	%r230, %r229, 0, 8;
	add.s32 	%r231, %r1148, %r230;
	bfe.u32 	%r232, %r229, 8, 8;
	add.s32 	%r233, %r1147, %r232;
	bfe.u32 	%r234, %r229, 16, 8;
	add.s32 	%r235, %r1146, %r234;
	bfe.u32 	%r236, %r229, 24, 8;
	add.s32 	%r237, %r1145, %r236;
	ld.shared.u32 	%r238, [%r228+128];
	bfe.u32 	%r239, %r238, 0, 8;
	add.s32 	%r240, %r231, %r239;
	bfe.u32 	%r241, %r238, 8, 8;
	add.s32 	%r242, %r233, %r241;
	bfe.u32 	%r243, %r238, 16, 8;
	add.s32 	%r244, %r235, %r243;
	bfe.u32 	%r245, %r238, 24, 8;
	add.s32 	%r246, %r237, %r245;
	ld.shared.u32 	%r247, [%r228+256];
	bfe.u32 	%r248, %r247, 0, 8;
	add.s32 	%r249, %r240, %r248;
	bfe.u32 	%r250, %r247, 8, 8;
	add.s32 	%r251, %r242, %r250;
	bfe.u32 	%r252, %r247, 16, 8;
	add.s32 	%r253, %r244, %r252;
	bfe.u32 	%r254, %r247, 24, 8;
	add.s32 	%r255, %r246, %r254;
	ld.shared.u32 	%r256, [%r228+384];
	bfe.u32 	%r257, %r256, 0, 8;
	add.s32 	%r258, %r249, %r257;
	bfe.u32 	%r259, %r256, 8, 8;
	add.s32 	%r260, %r251, %r259;
	bfe.u32 	%r261, %r256, 16, 8;
	add.s32 	%r262, %r253, %r261;
	bfe.u32 	%r263, %r256, 24, 8;
	add.s32 	%r264, %r255, %r263;
	ld.shared.u32 	%r265, [%r228+512];
	bfe.u32 	%r266, %r265, 0, 8;
	add.s32 	%r267, %r258, %r266;
	bfe.u32 	%r268, %r265, 8, 8;
	add.s32 	%r269, %r260, %r268;
	bfe.u32 	%r270, %r265, 16, 8;
	add.s32 	%r271, %r262, %r270;
	bfe.u32 	%r272, %r265, 24, 8;
	add.s32 	%r273, %r264, %r272;
	ld.shared.u32 	%r274, [%r228+640];
	bfe.u32 	%r275, %r274, 0, 8;
	add.s32 	%r276, %r267, %r275;
	bfe.u32 	%r277, %r274, 8, 8;
	add.s32 	%r278, %r269, %r277;
	bfe.u32 	%r279, %r274, 16, 8;
	add.s32 	%r280, %r271, %r279;
	bfe.u32 	%r281, %r274, 24, 8;
	add.s32 	%r282, %r273, %r281;
	ld.shared.u32 	%r283, [%r228+768];
	bfe.u32 	%r284, %r283, 0, 8;
	add.s32 	%r285, %r276, %r284;
	bfe.u32 	%r286, %r283, 8, 8;
	add.s32 	%r287, %r278, %r286;
	bfe.u32 	%r288, %r283, 16, 8;
	add.s32 	%r289, %r280, %r288;
	bfe.u32 	%r290, %r283, 24, 8;
	add.s32 	%r291, %r282, %r290;
	ld.shared.u32 	%r292, [%r228+896];
	bfe.u32 	%r293, %r292, 0, 8;
	add.s32 	%r294, %r285, %r293;
	bfe.u32 	%r295, %r292, 8, 8;
	add.s32 	%r296, %r287, %r295;
	bfe.u32 	%r297, %r292, 16, 8;
	add.s32 	%r298, %r289, %r297;
	bfe.u32 	%r299, %r292, 24, 8;
	add.s32 	%r300, %r291, %r299;
	ld.shared.u32 	%r301, [%r228+1024];
	bfe.u32 	%r302, %r301, 0, 8;
	add.s32 	%r303, %r294, %r302;
	bfe.u32 	%r304, %r301, 8, 8;
	add.s32 	%r305, %r296, %r304;
	bfe.u32 	%r306, %r301, 16, 8;
	add.s32 	%r307, %r298, %r306;
	bfe.u32 	%r308, %r301, 24, 8;
	add.s32 	%r309, %r300, %r308;
	ld.shared.u32 	%r310, [%r228+1152];
	bfe.u32 	%r311, %r310, 0, 8;
	add.s32 	%r312, %r303, %r311;
	bfe.u32 	%r313, %r310, 8, 8;
	add.s32 	%r314, %r305, %r313;
	bfe.u32 	%r315, %r310, 16, 8;
	add.s32 	%r316, %r307, %r315;
	bfe.u32 	%r317, %r310, 24, 8;
	add.s32 	%r318, %r309, %r317;
	ld.shared.u32 	%r319, [%r228+1280];
	bfe.u32 	%r320, %r319, 0, 8;
	add.s32 	%r321, %r312, %r320;
	bfe.u32 	%r322, %r319, 8, 8;
	add.s32 	%r323, %r314, %r322;
	bfe.u32 	%r324, %r319, 16, 8;
	add.s32 	%r325, %r316, %r324;
	bfe.u32 	%r326, %r319, 24, 8;
	add.s32 	%r327, %r318, %r326;
	ld.shared.u32 	%r328, [%r228+1408];
	bfe.u32 	%r329, %r328, 0, 8;
	add.s32 	%r1148, %r321, %r329;
	bfe.u32 	%r330, %r328, 8, 8;
	add.s32 	%r1147, %r323, %r330;
	bfe.u32 	%r331, %r328, 16, 8;
	add.s32 	%r1146, %r325, %r331;
	bfe.u32 	%r332, %r328, 24, 8;
	add.s32 	%r1145, %r327, %r332;
$L__BB3_7:
	bar.sync 	0;
	mov.b32 	%r333, 0;
	st.shared.u32 	[%r5], %r333;
	st.shared.u32 	[%r5+1536], %r333;
	st.shared.u32 	[%r5+3072], %r333;
	st.shared.u32 	[%r5+4608], %r333;
	st.shared.u32 	[%r5+6144], %r333;
	st.shared.u32 	[%r5+7680], %r333;
	st.shared.u32 	[%r5+9216], %r333;
	st.shared.u32 	[%r5+10752], %r333;
	setp.gt.s32 	%p5, %r1155, 97919;
	@%p5 bra 	$L__BB3_3;
$L__BB3_8:
	sub.s32 	%r1165, %r2, %r1149;
	setp.lt.s32 	%p6, %r1165, 1920;
	@%p6 bra 	$L__BB3_11;
	add.s64 	%rd6, %rd1, 6144;
$L__BB3_10:
	ld.param.u32 	%r1141, [_ZN3cub18CUB_300001_SM_10006detail10radix_sort30DeviceSegmentedRadixSortKernelINS1_5radix10policy_hubIyNS0_8NullTypeEiE10Policy1000ELb1ELNS0_9SortOrderE0EyS6_PySA_iNS1_21identity_decomposer_tEEEvPKT2_PSC_PKT3_PSG_T4_T5_iiiT7__param_8];
	ld.param.u32 	%r1129, [_ZN3cub18CUB_300001_SM_10006detail10radix_sort30DeviceSegmentedRadixSortKernelINS1_5radix10policy_hubIyNS0_8NullTypeEiE10Policy1000ELb1ELNS0_9SortOrderE0EyS6_PySA_iNS1_21identity_decomposer_tEEEvPKT2_PSC_PKT3_PSG_T4_T5_iiiT7__param_7];
	cvt.s64.s32 	%rd97, %r1149;
	add.s64 	%rd98, %rd4, %rd97;
	shl.b64 	%rd99, %rd98, 3;
	add.s64 	%rd100, %rd6, %rd99;
	ld.global.u64 	%rd84, [%rd100+-6144];
	ld.global.u64 	%rd90, [%rd100+-3072];
	ld.global.u64 	%rd92, [%rd100];
	ld.global.u64 	%rd94, [%rd100+3072];
	ld.global.u64 	%rd96, [%rd100+6144];
	bar.sync 	0;
	// begin inline asm
	shr.b64 %rd83, %rd84, %r1129;
	// end inline asm
	mov.b64 	%rd86, 1;
	// begin inline asm
	shl.b64 %rd85, %rd86, %r1141;
	// end inline asm
	add.s64 	%rd88, %rd85, -1;
	mov.b32 	%r336, 0;
	// begin inline asm
	shl.b64 %rd87, %rd88, %r336;
	// end inline asm
	cvt.u32.u64 	%r341, %rd83;
	cvt.u32.u64 	%r342, %rd87;
	and.b32  	%r343, %r342, %r341;
	shr.u32 	%r344, %r343, 2;
	mad.lo.s32 	%r345, %r344, 1536, %r5;
	and.b32  	%r346, %r343, 3;
	add.s32 	%r347, %r345, %r346;
	ld.shared.u8 	%rs21, [%r347];
	add.s16 	%rs22, %rs21, 1;
	st.shared.u8 	[%r347], %rs22;
	// begin inline asm
	shr.b64 %rd89, %rd90, %r1129;
	// end inline asm
	cvt.u32.u64 	%r348, %rd89;
	and.b32  	%r349, %r342, %r348;
	shr.u32 	%r350, %r349, 2;
	mad.lo.s32 	%r351, %r350, 1536, %r5;
	and.b32  	%r352, %r349, 3;
	add.s32 	%r353, %r351, %r352;
	ld.shared.u8 	%rs23, [%r353];
	add.s16 	%rs24, %rs23, 1;
	st.shared.u8 	[%r353], %rs24;
	// begin inline asm
	shr.b64 %rd91, %rd92, %r1129;
	// end inline asm
	cvt.u32.u64 	%r354, %rd91;
	and.b32  	%r355, %r342, %r354;
	shr.u32 	%r356, %r355, 2;
	mad.lo.s32 	%r357, %r356, 1536, %r5;
	and.b32  	%r358, %r355, 3;
	add.s32 	%r359, %r357, %r358;
	ld.shared.u8 	%rs25, [%r359];
	add.s16 	%rs26, %rs25, 1;
	st.shared.u8 	[%r359], %rs26;
	// begin inline asm
	shr.b64 %rd93, %rd94, %r1129;
	// end inline asm
	cvt.u32.u64 	%r360, %rd93;
	and.b32  	%r361, %r342, %r360;
	shr.u32 	%r362, %r361, 2;
	mad.lo.s32 	%r363, %r362, 1536, %r5;
	and.b32  	%r364, %r361, 3;
	add.s32 	%r365, %r363, %r364;
	ld.shared.u8 	%rs27, [%r365];
	add.s16 	%rs28, %rs27, 1;
	st.shared.u8 	[%r365], %rs28;
	// begin inline asm
	shr.b64 %rd95, %rd96, %r1129;
	// end inline asm
	cvt.u32.u64 	%r366, %rd95;
	and.b32  	%r367, %r342, %r366;
	shr.u32 	%r368, %r367, 2;
	mad.lo.s32 	%r369, %r368, 1536, %r5;
	and.b32  	%r370, %r367, 3;
	add.s32 	%r371, %r369, %r370;
	ld.shared.u8 	%rs29, [%r371];
	add.s16 	%rs30, %rs29, 1;
	st.shared.u8 	[%r371], %rs30;
	add.s32 	%r1149, %r1149, 1920;
	add.s32 	%r1165, %r1165, -1920;
	setp.gt.s32 	%p7, %r1165, 1919;
	@%p7 bra 	$L__BB3_10;
$L__BB3_11:
	setp.ge.s32 	%p8, %r4, %r1165;
	@%p8 bra 	$L__BB3_18;
	ld.param.u32 	%r1142, [_ZN3cub18CUB_300001_SM_10006detail10radix_sort30DeviceSegmentedRadixSortKernelINS1_5radix10policy_hubIyNS0_8NullTypeEiE10Policy1000ELb1ELNS0_9SortOrderE0EyS6_PySA_iNS1_21identity_decomposer_tEEEvPKT2_PSC_PKT3_PSG_T4_T5_iiiT7__param_8];
	mov.b64 	%rd102, 1;
	// begin inline asm
	shl.b64 %rd101, %rd102, %r1142;
	// end inline asm
	add.s64 	%rd104, %rd101, -1;
	mov.b32 	%r373, 0;
	// begin inline asm
	shl.b64 %rd103, %rd104, %r373;
	// end inline asm
	not.b32 	%r374, %r4;
	add.s32 	%r40, %r1165, %r374;
	mul.hi.u32 	%r375, %r40, -1431655765;
	shr.u32 	%r376, %r375, 8;
	add.s32 	%r41, %r376, 1;
	and.b32  	%r377, %r376, 3;
	setp.eq.s32 	%p9, %r377, 3;
	mov.u32 	%r1170, %r4;
	@%p9 bra 	$L__BB3_15;
	and.b32  	%r378, %r41, 3;
	add.s32 	%r1167, %r4, %r1149;
	neg.s32 	%r1166, %r378;
	mad.lo.s32 	%r1170, %r378, 384, %r4;
$L__BB3_14:
	.pragma "nounroll";
	ld.param.u32 	%r1130, [_ZN3cub18CUB_300001_SM_10006detail10radix_sort30DeviceSegmentedRadixSortKernelINS1_5radix10policy_hubIyNS0_8NullTypeEiE10Policy1000ELb1ELNS0_9SortOrderE0EyS6_PySA_iNS1_21identity_decomposer_tEEEvPKT2_PSC_PKT3_PSG_T4_T5_iiiT7__param_7];
	mul.wide.s32 	%rd107, %r1167, 8;
	add.s64 	%rd108, %rd1, %rd107;
	ld.global.u64 	%rd106, [%rd108];
	// begin inline asm
	shr.b64 %rd105, %rd106, %r1130;
	// end inline asm
	cvt.u32.u64 	%r380, %rd105;
	cvt.u32.u64 	%r381, %rd103;
	and.b32  	%r382, %r381, %r380;
	shr.u32 	%r383, %r382, 2;
	mad.lo.s32 	%r384, %r383, 1536, %r5;
	and.b32  	%r385, %r382, 3;
	add.s32 	%r386, %r384, %r385;
	ld.shared.u8 	%rs31, [%r386];
	add.s16 	%rs32, %rs31, 1;
	st.shared.u8 	[%r386], %rs32;
	add.s32 	%r1167, %r1167, 384;
	add.s32 	%r1166, %r1166, 1;
	setp.ne.s32 	%p10, %r1166, 0;
	@%p10 bra 	$L__BB3_14;
$L__BB3_15:
	setp.lt.u32 	%p11, %r40, 1152;
	@%p11 bra 	$L__BB3_18;
	add.s64 	%rd8, %rd1, 6144;
	add.s32 	%r1169, %r1170, %r1149;
	cvt.u32.u64 	%r392, %rd103;
$L__BB3_17:
	ld.param.u32 	%r1131, [_ZN3cub18CUB_300001_SM_10006detail10radix_sort30DeviceSegmentedRadixSortKernelINS1_5radix10policy_hubIyNS0_8NullTypeEiE10Policy1000ELb1ELNS0_9SortOrderE0EyS6_PySA_iNS1_21identity_decomposer_tEEEvPKT2_PSC_PKT3_PSG_T4_T5_iiiT7__param_7];
	mul.wide.s32 	%rd117, %r1169, 8;
	add.s64 	%rd118, %rd8, %rd117;
	ld.global.u64 	%rd110, [%rd118+-6144];
	// begin inline asm
	shr.b64 %rd109, %rd110, %r1131;
	// end inline asm
	cvt.u32.u64 	%r391, %rd109;
	and.b32  	%r393, %r392, %r391;
	shr.u32 	%r394, %r393, 2;
	mad.lo.s32 	%r395, %r394, 1536, %r5;
	and.b32  	%r396, %r393, 3;
	add.s32 	%r397, %r395, %r396;
	ld.shared.u8 	%rs33, [%r397];
	add.s16 	%rs34, %rs33, 1;
	st.shared.u8 	[%r397], %rs34;
	ld.global.u64 	%rd112, [%rd118+-3072];
	// begin inline asm
	shr.b64 %rd111, %rd112, %r1131;
	// end inline asm
	cvt.u32.u64 	%r398, %rd111;
	and.b32  	%r399, %r392, %r398;
	shr.u32 	%r400, %r399, 2;
	mad.lo.s32 	%r401, %r400, 1536, %r5;
	and.b32  	%r402, %r399, 3;
	add.s32 	%r403, %r401, %r402;
	ld.shared.u8 	%rs35, [%r403];
	add.s16 	%rs36, %rs35, 1;
	st.shared.u8 	[%r403], %rs36;
	ld.global.u64 	%rd114, [%rd118];
	// begin inline asm
	shr.b64 %rd113, %rd114, %r1131;
	// end inline asm
	cvt.u32.u64 	%r404, %rd113;
	and.b32  	%r405, %r392, %r404;
	shr.u32 	%r406, %r405, 2;
	mad.lo.s32 	%r407, %r406, 1536, %r5;
	and.b32  	%r408, %r405, 3;
	add.s32 	%r409, %r407, %r408;
	ld.shared.u8 	%rs37, [%r409];
	add.s16 	%rs38, %rs37, 1;
	st.shared.u8 	[%r409], %rs38;
	ld.global.u64 	%rd116, [%rd118+3072];
	// begin inline asm
	shr.b64 %rd115, %rd116, %r1131;
	// end inline asm
	cvt.u32.u64 	%r410, %rd115;
	and.b32  	%r411, %r392, %r410;
	shr.u32 	%r412, %r411, 2;
	mad.lo.s32 	%r413, %r412, 1536, %r5;
	and.b32  	%r414, %r411, 3;
	add.s32 	%r415, %r413, %r414;
	ld.shared.u8 	%rs39, [%r415];
	add.s16 	%rs40, %rs39, 1;
	st.shared.u8 	[%r415], %rs40;
	add.s32 	%r1170, %r1170, 1536;
	add.s32 	%r1169, %r1169, 1536;
	setp.lt.s32 	%p12, %r1170, %r1165;
	@%p12 bra 	$L__BB3_17;
$L__BB3_18:
	bar.sync 	0;
	// begin inline asm
	mov.u32 %r416, %laneid;
	// end inline asm
	setp.gt.u32 	%p13, %r4, 255;
	@%p13 bra 	$L__BB3_20;
	shl.b32 	%r417, %r416, 2;
	add.s32 	%r418, %r6, %r417;
	ld.shared.u32 	%r419, [%r418];
	bfe.u32 	%r420, %r419, 0, 8;
	add.s32 	%r421, %r1148, %r420;
	bfe.u32 	%r422, %r419, 8, 8;
	add.s32 	%r423, %r1147, %r422;
	bfe.u32 	%r424, %r419, 16, 8;
	add.s32 	%r425, %r1146, %r424;
	bfe.u32 	%r426, %r419, 24, 8;
	add.s32 	%r427, %r1145, %r426;
	ld.shared.u32 	%r428, [%r418+128];
	bfe.u32 	%r429, %r428, 0, 8;
	add.s32 	%r430, %r421, %r429;
	bfe.u32 	%r431, %r428, 8, 8;
	add.s32 	%r432, %r423, %r431;
	bfe.u32 	%r433, %r428, 16, 8;
	add.s32 	%r434, %r425, %r433;
	bfe.u32 	%r435, %r428, 24, 8;
	add.s32 	%r436, %r427, %r435;
	ld.shared.u32 	%r437, [%r418+256];
	bfe.u32 	%r438, %r437, 0, 8;
	add.s32 	%r439, %r430, %r438;
	bfe.u32 	%r440, %r437, 8, 8;
	add.s32 	%r441, %r432, %r440;
	bfe.u32 	%r442, %r437, 16, 8;
	add.s32 	%r443, %r434, %r442;
	bfe.u32 	%r444, %r437, 24, 8;
	add.s32 	%r445, %r436, %r444;
	ld.shared.u32 	%r446, [%r418+384];
	bfe.u32 	%r447, %r446, 0, 8;
	add.s32 	%r448, %r439, %r447;
	bfe.u32 	%r449, %r446, 8, 8;
	add.s32 	%r450, %r441, %r449;
	bfe.u32 	%r451, %r446, 16, 8;
	add.s32 	%r452, %r443, %r451;
	bfe.u32 	%r453, %r446, 24, 8;
	add.s32 	%r454, %r445, %r453;
	ld.shared.u32 	%r455, [%r418+512];
	bfe.u32 	%r456, %r455, 0, 8;
	add.s32 	%r457, %r448, %r456;
	bfe.u32 	%r458, %r455, 8, 8;
	add.s32 	%r459, %r450, %r458;
	bfe.u32 	%r460, %r455, 16, 8;
	add.s32 	%r461, %r452, %r460;
	bfe.u32 	%r462, %r455, 24, 8;
	add.s32 	%r463, %r454, %r462;
	ld.shared.u32 	%r464, [%r418+640];
	bfe.u32 	%r465, %r464, 0, 8;
	add.s32 	%r466, %r457, %r465;
	bfe.u32 	%r467, %r464, 8, 8;
	add.s32 	%r468, %r459, %r467;
	bfe.u32 	%r469, %r464, 16, 8;
	add.s32 	%r470, %r461, %r469;
	bfe.u32 	%r471, %r464, 24, 8;
	add.s32 	%r472, %r463, %r471;
	ld.shared.u32 	%r473, [%r418+768];
	bfe.u32 	%r474, %r473, 0, 8;
	add.s32 	%r475, %r466, %r474;
	bfe.u32 	%r476, %r473, 8, 8;
	add.s32 	%r477, %r468, %r476;
	bfe.u32 	%r478, %r473, 16, 8;
	add.s32 	%r479, %r470, %r478;
	bfe.u32 	%r480, %r473, 24, 8;
	add.s32 	%r481, %r472, %r480;
	ld.shared.u32 	%r482, [%r418+896];
	bfe.u32 	%r483, %r482, 0, 8;
	add.s32 	%r484, %r475, %r483;
	bfe.u32 	%r485, %r482, 8, 8;
	add.s32 	%r486, %r477, %r485;
	bfe.u32 	%r487, %r482, 16, 8;
	add.s32 	%r488, %r479, %r487;
	bfe.u32 	%r489, %r482, 24, 8;
	add.s32 	%r490, %r481, %r489;
	ld.shared.u32 	%r491, [%r418+1024];
	bfe.u32 	%r492, %r491, 0, 8;
	add.s32 	%r493, %r484, %r492;
	bfe.u32 	%r494, %r491, 8, 8;
	add.s32 	%r495, %r486, %r494;
	bfe.u32 	%r496, %r491, 16, 8;
	add.s32 	%r497, %r488, %r496;
	bfe.u32 	%r498, %r491, 24, 8;
	add.s32 	%r499, %r490, %r498;
	ld.shared.u32 	%r500, [%r418+1152];
	bfe.u32 	%r501, %r500, 0, 8;
	add.s32 	%r502, %r493, %r501;
	bfe.u32 	%r503, %r500, 8, 8;
	add.s32 	%r504, %r495, %r503;
	bfe.u32 	%r505, %r500, 16, 8;
	add.s32 	%r506, %r497, %r505;
	bfe.u32 	%r507, %r500, 24, 8;
	add.s32 	%r508, %r499, %r507;
	ld.shared.u32 	%r509, [%r418+1280];
	bfe.u32 	%r510, %r509, 0, 8;
	add.s32 	%r511, %r502, %r510;
	bfe.u32 	%r512, %r509, 8, 8;
	add.s32 	%r513, %r504, %r512;
	bfe.u32 	%r514, %r509, 16, 8;
	add.s32 	%r515, %r506, %r514;
	bfe.u32 	%r516, %r509, 24, 8;
	add.s32 	%r517, %r508, %r516;
	ld.shared.u32 	%r518, [%r418+1408];
	bfe.u32 	%r519, %r518, 0, 8;
	add.s32 	%r1148, %r511, %r519;
	bfe.u32 	%r520, %r518, 8, 8;
	add.s32 	%r1147, %r513, %r520;
	bfe.u32 	%r521, %r518, 16, 8;
	add.s32 	%r1146, %r515, %r521;
	bfe.u32 	%r522, %r518, 24, 8;
	add.s32 	%r1145, %r517, %r522;
$L__BB3_20:
	setp.gt.u32 	%p14, %r4, 255;
	bar.sync 	0;
	@%p14 bra 	$L__BB3_22;
	shl.b32 	%r523, %r416, 7;
	add.s32 	%r525, %r184, %r523;
	shr.u32 	%r526, %r4, 1;
	and.b32  	%r527, %r526, 112;
	add.s32 	%r528, %r525, %r527;
	st.shared.v4.u32 	[%r528], {%r1148, %r1147, %r1146, %r1145};
$L__BB3_22:
	bar.sync 	0;
	setp.gt.u32 	%p15, %r4, 31;
	@%p15 bra 	$L__BB3_24;
	ld.shared.u32 	%r530, [%r5];
	ld.shared.u32 	%r531, [%r5+128];
	add.s32 	%r532, %r531, %r530;
	ld.shared.u32 	%r533, [%r5+256];
	add.s32 	%r534, %r533, %r532;
	ld.shared.u32 	%r535, [%r5+384];
	add.s32 	%r536, %r535, %r534;
	ld.shared.u32 	%r537, [%r5+512];
	add.s32 	%r538, %r537, %r536;
	ld.shared.u32 	%r539, [%r5+640];
	add.s32 	%r540, %r539, %r538;
	ld.shared.u32 	%r541, [%r5+768];
	add.s32 	%r542, %r541, %r540;
	ld.shared.u32 	%r543, [%r5+896];
	add.s32 	%r544, %r543, %r542;
	ld.shared.u32 	%r545, [%r5+1024];
	add.s32 	%r546, %r545, %r544;
	ld.shared.u32 	%r547, [%r5+1152];
	add.s32 	%r548, %r547, %r546;
	ld.shared.u32 	%r549, [%r5+1280];
	add.s32 	%r550, %r549, %r548;
	ld.shared.u32 	%r551, [%r5+1408];
	add.s32 	%r552, %r551, %r550;
	ld.shared.u32 	%r553, [%r5+1536];
	add.s32 	%r554, %r553, %r552;
	ld.shared.u32 	%r555, [%r5+1664];
	add.s32 	%r556, %r555, %r554;
	ld.shared.u32 	%r557, [%r5+1792];
	add.s32 	%r558, %r557, %r556;
	ld.shared.u32 	%r559, [%r5+1920];
	add.s32 	%r560, %r559, %r558;
	ld.shared.u32 	%r561, [%r5+2048];
	add.s32 	%r562, %r561, %r560;
	ld.shared.u32 	%r563, [%r5+2176];
	add.s32 	%r564, %r563, %r562;
	ld.shared.u32 	%r565, [%r5+2304];
	add.s32 	%r566, %r565, %r564;
	ld.shared.u32 	%r567, [%r5+2432];
	add.s32 	%r568, %r567, %r566;
	ld.shared.u32 	%r569, [%r5+2560];
	add.s32 	%r570, %r569, %r568;
	ld.shared.u32 	%r571, [%r5+2688];
	add.s32 	%r572, %r571, %r570;
	ld.shared.u32 	%r573, [%r5+2816];
	add.s32 	%r574, %r573, %r572;
	ld.shared.u32 	%r575, [%r5+2944];
	add.s32 	%r576, %r575, %r574;
	ld.shared.u32 	%r577, [%r5+3072];
	add.s32 	%r578, %r577, %r576;
	ld.shared.u32 	%r579, [%r5+3200];
	add.s32 	%r580, %r579, %r578;
	ld.shared.u32 	%r581, [%r5+3328];
	add.s32 	%r582, %r581, %r580;
	ld.shared.u32 	%r583, [%r5+3456];
	add.s32 	%r584, %r583, %r582;
	ld.shared.u32 	%r585, [%r5+3584];
	add.s32 	%r586, %r585, %r584;
	ld.shared.u32 	%r587, [%r5+3712];
	add.s32 	%r588, %r587, %r586;
	ld.shared.u32 	%r589, [%r5+3840];
	add.s32 	%r590, %r589, %r588;
	ld.shared.u32 	%r591, [%r5+3968];
	add.s32 	%r1175, %r591, %r590;
$L__BB3_24:
	bar.sync 	0;
	mul.hi.u32 	%r592, %r4, 357913942;
	add.s32 	%r593, %r592, %r4;
	shl.b32 	%r594, %r593, 2;
	add.s32 	%r596, %r184, %r594;
	add.s32 	%r66, %r596, 272;
	st.shared.u32 	[%r596+272], %r1175;
	bar.sync 	0;
	setp.gt.u32 	%p16, %r4, 31;
	@%p16 bra 	$L__BB3_26;
	mad.lo.s32 	%r628, %r4, 52, %r184;
	ld.shared.u32 	%r629, [%r628+272];
	ld.shared.u32 	%r630, [%r628+276];
	ld.shared.u32 	%r631, [%r628+280];
	ld.shared.u32 	%r632, [%r628+284];
	ld.shared.u32 	%r633, [%r628+288];
	ld.shared.u32 	%r634, [%r628+292];
	ld.shared.u32 	%r635, [%r628+296];
	ld.shared.u32 	%r636, [%r628+300];
	ld.shared.u32 	%r637, [%r628+304];
	ld.shared.u32 	%r638, [%r628+308];
	ld.shared.u32 	%r639, [%r628+312];
	ld.shared.u32 	%r640, [%r628+316];
	add.s32 	%r641, %r630, %r629;
	add.s32 	%r642, %r641, %r631;
	add.s32 	%r643, %r642, %r632;
	add.s32 	%r644, %r643, %r633;
	add.s32 	%r645, %r644, %r634;
	add.s32 	%r646, %r645, %r635;
	add.s32 	%r647, %r646, %r636;
	add.s32 	%r648, %r647, %r637;
	add.s32 	%r649, %r648, %r638;
	add.s32 	%r650, %r649, %r639;
	add.s32 	%r601, %r650, %r640;
	mov.b32 	%r599, 1;
	mov.b32 	%r624, 0;
	mov.b32 	%r626, -1;
	// begin inline asm
	{  .reg .s32 r0;  .reg .pred p;  shfl.sync.up.b32 r0|p, %r601, %r599, %r624, %r626;  @p add.s32 r0, r0, %r601;  mov.s32 %r597, r0;}
	// end inline asm
	mov.b32 	%r605, 2;
	// begin inline asm
	{  .reg .s32 r0;  .reg .pred p;  shfl.sync.up.b32 r0|p, %r597, %r605, %r624, %r626;  @p add.s32 r0, r0, %r597;  mov.s32 %r603, r0;}
	// end inline asm
	mov.b32 	%r611, 4;
	// begin inline asm
	{  .reg .s32 r0;  .reg .pred p;  shfl.sync.up.b32 r0|p, %r603, %r611, %r624, %r626;  @p add.s32 r0, r0, %r603;  mov.s32 %r609, r0;}
	// end inline asm
	mov.b32 	%r617, 8;
	// begin inline asm
	{  .reg .s32 r0;  .reg .pred p;  shfl.sync.up.b32 r0|p, %r609, %r617, %r624, %r626;  @p add.s32 r0, r0, %r609;  mov.s32 %r615, r0;}
	// end inline asm
	mov.b32 	%r623, 16;
	// begin inline asm
	{  .reg .s32 r0;  .reg .pred p;  shfl.sync.up.b32 r0|p, %r615, %r623, %r624, %r626;  @p add.s32 r0, r0, %r615;  mov.s32 %r621, r0;}
	// end inline asm
	sub.s32 	%r651, %r621, %r601;
	ld.shared.u32 	%r652, [%r628+272];
	ld.shared.u32 	%r653, [%r628+276];
	ld.shared.u32 	%r654, [%r628+280];
	ld.shared.u32 	%r655, [%r628+284];
	ld.shared.u32 	%r656, [%r628+288];
	ld.shared.u32 	%r657, [%r628+292];
	ld.shared.u32 	%r658, [%r628+296];
	ld.shared.u32 	%r659, [%r628+300];
	ld.shared.u32 	%r660, [%r628+304];
	ld.shared.u32 	%r661, [%r628+308];
	ld.shared.u32 	%r662, [%r628+312];
	add.s32 	%r663, %r652, %r651;
	add.s32 	%r664, %r653, %r663;
	add.s32 	%r665, %r654, %r664;
	add.s32 	%r666, %r655, %r665;
	add.s32 	%r667, %r656, %r666;
	add.s32 	%r668, %r657, %r667;
	add.s32 	%r669, %r658, %r668;
	add.s32 	%r670, %r659, %r669;
	add.s32 	%r671, %r660, %r670;
	add.s32 	%r672, %r661, %r671;
	add.s32 	%r673, %r662, %r672;
	st.shared.u32 	[%r628+272], %r651;
	st.shared.u32 	[%r628+276], %r663;
	st.shared.u32 	[%r628+280], %r664;
	st.shared.u32 	[%r628+284], %r665;
	st.shared.u32 	[%r628+288], %r666;
	st.shared.u32 	[%r628+292], %r667;
	st.shared.u32 	[%r628+296], %r668;
	st.shared.u32 	[%r628+300], %r669;
	st.shared.u32 	[%r628+304], %r670;
	st.shared.u32 	[%r628+308], %r671;
	st.shared.u32 	[%r628+312], %r672;
	st.shared.u32 	[%r628+316], %r673;
$L__BB3_26:
	setp.gt.u32 	%p17, %r4, 31;
	bar.sync 	0;
	ld.shared.u32 	%r674, [%r66];
	add.s32 	%r1193, %r674, %r1181;
	bar.sync 	0;
	setp.eq.s32 	%p18, %r1193, 0;
	setp.eq.s32 	%p19, %r1193, %r1182;
	or.pred  	%p20, %p18, %p19;
	or.pred  	%p22, %p17, %p20;
	selp.u32 	%r675, 1, 0, %p22;
	{ 
	.reg .pred 	%p1; 
	.reg .pred 	%p2; 
	setp.ne.u32 	%p1, %r675, 0; 
	bar.red.and.pred 	%p2, 0, %p1; 
	selp.u32 	%r676, 1, 0, %p2; 
	}
	setp.ne.s32 	%p23, %r676, 0;
	@%p23 bra 	$L__BB3_73;
	setp.lt.s32 	%p39, %r1182, 1920;
	@%p39 bra 	$L__BB3_42;
	add.s32 	%r722, %r5, %r183;
	shl.b32 	%r723, %r4, 5;
	add.s32 	%r724, %r722, %r723;
	mad.lo.s32 	%r756, %r4, 28, %r724;
$L__BB3_29:
	.pragma "nounroll";
	ld.param.u32 	%r1143, [_ZN3cub18CUB_300001_SM_10006detail10radix_sort30DeviceSegmentedRadixSortKernelINS1_5radix10policy_hubIyNS0_8NullTypeEiE10Policy1000ELb1ELNS0_9SortOrderE0EyS6_PySA_iNS1_21identity_decomposer_tEEEvPKT2_PSC_PKT3_PSG_T4_T5_iiiT7__param_8];
	ld.param.u32 	%r1132, [_ZN3cub18CUB_300001_SM_10006detail10radix_sort30DeviceSegmentedRadixSortKernelINS1_5radix10policy_hubIyNS0_8NullTypeEiE10Policy1000ELb1ELNS0_9SortOrderE0EyS6_PySA_iNS1_21identity_decomposer_tEEEvPKT2_PSC_PKT3_PSG_T4_T5_iiiT7__param_7];
	ld.param.u64 	%rd247, [_ZN3cub18CUB_300001_SM_10006detail10radix_sort30DeviceSegmentedRadixSortKernelINS1_5radix10policy_hubIyNS0_8NullTypeEiE10Policy1000ELb1ELNS0_9SortOrderE0EyS6_PySA_iNS1_21identity_decomposer_tEEEvPKT2_PSC_PKT3_PSG_T4_T5_iiiT7__param_0];
	setp.ne.s32 	%p40, %r416, 31;
	cvt.s64.s32 	%rd171, %r1181;
	add.s64 	%rd173, %rd4, %rd171;
	shl.b64 	%rd174, %rd173, 3;
	cvta.to.global.u64 	%rd175, %rd247;
	add.s64 	%rd176, %rd175, %rd174;
	ld.global.u64 	%rd177, [%rd176];
	ld.global.u64 	%rd178, [%rd176+3072];
	ld.global.u64 	%rd179, [%rd176+6144];
	ld.global.u64 	%rd180, [%rd176+9216];
	ld.global.u64 	%rd181, [%rd176+12288];
	st.shared.u64 	[%r722], %rd177;
	st.shared.u64 	[%r722+3072], %rd178;
	st.shared.u64 	[%r722+6144], %rd179;
	st.shared.u64 	[%r722+9216], %rd180;
	st.shared.u64 	[%r722+12288], %rd181;
	bar.sync 	0;
	ld.shared.u64 	%rd22, [%r724];
	ld.shared.u64 	%rd23, [%r724+8];
	ld.shared.u64 	%rd24, [%r724+16];
	ld.shared.u64 	%rd25, [%r724+24];
	ld.shared.u64 	%rd26, [%r724+32];
	bar.sync 	0;
	mov.b32 	%r718, 0;
	st.shared.u32 	[%r5], %r718;
	st.shared.u32 	[%r5+1536], %r718;
	st.shared.u32 	[%r5+3072], %r718;
	st.shared.u32 	[%r5+4608], %r718;
	st.shared.u32 	[%r5+6144], %r718;
	st.shared.u32 	[%r5+7680], %r718;
	st.shared.u32 	[%r5+9216], %r718;
	st.shared.u32 	[%r5+10752], %r718;
	st.shared.u32 	[%r5+12288], %r718;
	st.shared.u32 	[%r5+13824], %r718;
	st.shared.u32 	[%r5+15360], %r718;
	st.shared.u32 	[%r5+16896], %r718;
	st.shared.u32 	[%r5+18432], %r718;
	st.shared.u32 	[%r5+19968], %r718;
	st.shared.u32 	[%r5+21504], %r718;
	st.shared.u32 	[%r5+23040], %r718;
	st.shared.u32 	[%r5+24576], %r718;
	mov.b64 	%rd158, 1;
	// begin inline asm
	shl.b64 %rd157, %rd158, %r1143;
	// end inline asm
	add.s64 	%rd160, %rd157, -1;
	// begin inline asm
	shl.b64 %rd159, %rd160, %r718;
	// end inline asm
	// begin inline asm
	shr.b64 %rd161, %rd22, %r1132;
	// end inline asm
	cvt.u32.u64 	%r725, %rd161;
	cvt.u32.u64 	%r726, %rd159;
	and.b32  	%r727, %r726, %r725;
	and.b32  	%r728, %r727, 15;
	mad.lo.s32 	%r729, %r728, 1536, %r5;
	shr.u32 	%r730, %r727, 3;
	and.b32  	%r731, %r730, 536870910;
	add.s32 	%r93, %r729, %r731;
	ld.shared.u16 	%rs1, [%r93];
	add.s16 	%rs41, %rs1, 1;
	st.shared.u16 	[%r93], %rs41;
	// begin inline asm
	shr.b64 %rd163, %rd23, %r1132;
	// end inline asm
	cvt.u32.u64 	%r732, %rd163;
	and.b32  	%r733, %r726, %r732;
	and.b32  	%r734, %r733, 15;
	mad.lo.s32 	%r735, %r734, 1536, %r5;
	shr.u32 	%r736, %r733, 3;
	and.b32  	%r737, %r736, 536870910;
	add.s32 	%r94, %r735, %r737;
	ld.shared.u16 	%rs2, [%r94];
	add.s16 	%rs42, %rs2, 1;
	st.shared.u16 	[%r94], %rs42;
	// begin inline asm
	shr.b64 %rd165, %rd24, %r1132;
	// end inline asm
	cvt.u32.u64 	%r738, %rd165;
	and.b32  	%r739, %r726, %r738;
	and.b32  	%r740, %r739, 15;
	mad.lo.s32 	%r741, %r740, 1536, %r5;
	shr.u32 	%r742, %r739, 3;
	and.b32  	%r743, %r742, 536870910;
	add.s32 	%r95, %r741, %r743;
	ld.shared.u16 	%rs3, [%r95];
	add.s16 	%rs43, %rs3, 1;
	st.shared.u16 	[%r95], %rs43;
	// begin inline asm
	shr.b64 %rd167, %rd25, %r1132;
	// end inline asm
	cvt.u32.u64 	%r744, %rd167;
	and.b32  	%r745, %r726, %r744;
	and.b32  	%r746, %r745, 15;
	mad.lo.s32 	%r747, %r746, 1536, %r5;
	shr.u32 	%r748, %r745, 3;
	and.b32  	%r749, %r748, 536870910;
	add.s32 	%r96, %r747, %r749;
	ld.shared.u16 	%rs4, [%r96];
	add.s16 	%rs44, %rs4, 1;
	st.shared.u16 	[%r96], %rs44;
	// begin inline asm
	shr.b64 %rd169, %rd26, %r1132;
	// end inline asm
	cvt.u32.u64 	%r750, %rd169;
	and.b32  	%r751, %r726, %r750;
	and.b32  	%r752, %r751, 15;
	mad.lo.s32 	%r753, %r752, 1536, %r5;
	shr.u32 	%r754, %r751, 3;
	and.b32  	%r755, %r754, 536870910;
	add.s32 	%r97, %r753, %r755;
	ld.shared.u16 	%rs5, [%r97];
	add.s16 	%rs45, %rs5, 1;
	st.shared.u16 	[%r97], %rs45;
	bar.sync 	0;
	ld.shared.u32 	%r98, [%r756];
	ld.shared.u32 	%r757, [%r756+4];
	ld.shared.u32 	%r758, [%r756+8];
	ld.shared.u32 	%r759, [%r756+12];
	ld.shared.u32 	%r760, [%r756+16];
	ld.shared.u32 	%r761, [%r756+20];
	ld.shared.u32 	%r762, [%r756+24];
	ld.shared.u32 	%r763, [%r756+28];
	ld.shared.u32 	%r764, [%r756+32];
	ld.shared.u32 	%r765, [%r756+36];
	ld.shared.u32 	%r766, [%r756+40];
	ld.shared.u32 	%r767, [%r756+44];
	ld.shared.u32 	%r768, [%r756+48];
	ld.shared.u32 	%r769, [%r756+52];
	ld.shared.u32 	%r770, [%r756+56];
	ld.shared.u32 	%r771, [%r756+60];
	ld.shared.u32 	%r772, [%r756+64];
	add.s32 	%r99, %r757, %r98;
	add.s32 	%r100, %r758, %r99;
	add.s32 	%r101, %r759, %r100;
	add.s32 	%r102, %r760, %r101;
	add.s32 	%r103, %r761, %r102;
	add.s32 	%r104, %r762, %r103;
	add.s32 	%r105, %r763, %r104;
	add.s32 	%r106, %r764, %r105;
	add.s32 	%r107, %r765, %r106;
	add.s32 	%r108, %r766, %r107;
	add.s32 	%r109, %r767, %r108;
	add.s32 	%r110, %r768, %r109;
	add.s32 	%r111, %r769, %r110;
	add.s32 	%r112, %r770, %r111;
	add.s32 	%r113, %r771, %r112;
	add.s32 	%r695, %r772, %r113;
	mov.b32 	%r693, 1;
	mov.b32 	%r720, -1;
	// begin inline asm
	{  .reg .u32 r0;  .reg .pred p;  shfl.sync.up.b32 r0|p, %r695, %r693, %r718, %r720;  @p add.u32 r0, r0, %r695;  mov.u32 %r691, r0;}
	// end inline asm
	mov.b32 	%r699, 2;
	// begin inline asm
	{  .reg .u32 r0;  .reg .pred p;  shfl.sync.up.b32 r0|p, %r691, %r699, %r718, %r720;  @p add.u32 r0, r0, %r691;  mov.u32 %r697, r0;}
	// end inline asm
	mov.b32 	%r705, 4;
	// begin inline asm
	{  .reg .u32 r0;  .reg .pred p;  shfl.sync.up.b32 r0|p, %r697, %r705, %r718, %r720;  @p add.u32 r0, r0, %r697;  mov.u32 %r703, r0;}
	// end inline asm
	mov.b32 	%r711, 8;
	// begin inline asm
	{  .reg .u32 r0;  .reg .pred p;  shfl.sync.up.b32 r0|p, %r703, %r711, %r718, %r720;  @p add.u32 r0, r0, %r703;  mov.u32 %r709, r0;}
	// end inline asm
	mov.b32 	%r717, 16;
	// begin inline asm
	{  .reg .u32 r0;  .reg .pred p;  shfl.sync.up.b32 r0|p, %r709, %r717, %r718, %r720;  @p add.u32 r0, r0, %r709;  mov.u32 %r715, r0;}
	// end inline asm
	@%p40 bra 	$L__BB3_31;
	shr.u32 	%r773, %r4, 3;
	and.b32  	%r774, %r773, 124;
	mov.u32 	%r775, _ZZN3cub18CUB_300001_SM_10006detail10radix_sort30DeviceSegmentedRadixSortKernelINS1_5radix10policy_hubIyNS0_8NullTypeEiE10Policy1000ELb1ELNS0_9SortOrderE0EyS6_PySA_iNS1_21identity_decomposer_tEEEvPKT2_PSC_PKT3_PSG_T4_T5_iiiT7_E12temp_storage;
	add.s32 	%r776, %r775, %r774;
	st.shared.u32 	[%r776+26112], %r715;
$L__BB3_31:
	sub.s32 	%r777, %r715, %r695;
	setp.ne.s32 	%p41, %r416, 0;
	shr.u32 	%r778, %r4, 5;
	setp.eq.s32 	%p42, %r778, 11;
	setp.eq.s32 	%p43, %r778, 10;
	setp.eq.s32 	%p44, %r778, 9;
	setp.eq.s32 	%p45, %r778, 8;
	setp.eq.s32 	%p46, %r778, 7;
	setp.eq.s32 	%p47, %r778, 6;
	setp.eq.s32 	%p48, %r778, 5;
	setp.eq.s32 	%p49, %r778, 4;
	setp.eq.s32 	%p50, %r778, 3;
	setp.eq.s32 	%p51, %r778, 2;
	setp.eq.s32 	%p52, %r778, 1;
	setp.gt.u32 	%p53, %r4, 31;
	bar.sync 	0;
	ld.shared.v4.u32 	{%r779, %r780, %r781, %r782}, [_ZZN3cub18CUB_300001_SM_10006detail10radix_sort30DeviceSegmentedRadixSortKernelINS1_5radix10policy_hubIyNS0_8NullTypeEiE10Policy1000ELb1ELNS0_9SortOrderE0EyS6_PySA_iNS1_21identity_decomposer_tEEEvPKT2_PSC_PKT3_PSG_T4_T5_iiiT7_E12temp_storage+26112];
	selp.b32 	%r783, %r779, %r1185, %p52;
	add.s32 	%r784, %r780, %r779;
	selp.b32 	%r785, %r784, %r783, %p51;
	add.s32 	%r786, %r784, %r781;
	selp.b32 	%r787, %r786, %r785, %p50;
	add.s32 	%r788, %r786, %r782;
	selp.b32 	%r789, %r788, %r787, %p49;
	ld.shared.v4.u32 	{%r790, %r791, %r792, %r793}, [_ZZN3cub18CUB_300001_SM_10006detail10radix_sort30DeviceSegmentedRadixSortKernelINS1_5radix10policy_hubIyNS0_8NullTypeEiE10Policy1000ELb1ELNS0_9SortOrderE0EyS6_PySA_iNS1_21identity_decomposer_tEEEvPKT2_PSC_PKT3_PSG_T4_T5_iiiT7_E12temp_storage+26128];
	add.s32 	%r794, %r788, %r790;
	selp.b32 	%r795, %r794, %r789, %p48;
	add.s32 	%r796, %r794, %r791;
	selp.b32 	%r797, %r796, %r795, %p47;
	add.s32 	%r798, %r796, %r792;
	selp.b32 	%r799, %r798, %r797, %p46;
	add.s32 	%r800, %r798, %r793;
	selp.b32 	%r801, %r800, %r799, %p45;
	ld.shared.v4.u32 	{%r802, %r803, %r804, %r805}, [_ZZN3cub18CUB_300001_SM_10006detail10radix_sort30DeviceSegmentedRadixSortKernelINS1_5radix10policy_hubIyNS0_8NullTypeEiE10Policy1000ELb1ELNS0_9SortOrderE0EyS6_PySA_iNS1_21identity_decomposer_tEEEvPKT2_PSC_PKT3_PSG_T4_T5_iiiT7_E12temp_storage+26144];
	add.s32 	%r806, %r800, %r802;
	selp.b32 	%r807, %r806, %r801, %p44;
	add.s32 	%r808, %r806, %r803;
	selp.b32 	%r809, %r808, %r807, %p43;
	add.s32 	%r810, %r808, %r804;
	selp.b32 	%r1185, %r810, %r809, %p42;
	add.s32 	%r117, %r810, %r805;
	selp.b32 	%r811, %r777, 0, %p41;
	add.s32 	%r812, %r1185, %r811;
	selp.b32 	%r1189, %r812, %r777, %p53;
	or.pred  	%p54, %p53, %p41;
	@%p54 bra 	$L__BB3_33;
	shl.b32 	%r1189, %r117, 16;
	st.shared.u32 	[_ZZN3cub18CUB_300001_SM_10006detail10radix_sort30DeviceSegmentedRadixSortKernelINS1_5radix10policy_hubIyNS0_8NullTypeEiE10Policy1000ELb1ELNS0_9SortOrderE0EyS6_PySA_iNS1_21identity_decomposer_tEEEvPKT2_PSC_PKT3_PSG_T4_T5_iiiT7_E12temp_storage+26172], %r1189;
$L__BB3_33:
	setp.eq.s32 	%p55, %r4, 0;
	bar.sync 	0;
	ld.shared.u32 	%r813, [_ZZN3cub18CUB_300001_SM_10006detail10radix_sort30DeviceSegmentedRadixSortKernelINS1_5radix10policy_hubIyNS0_8NullTypeEiE10Policy1000ELb1ELNS0_9SortOrderE0EyS6_PySA_iNS1_21identity_decomposer_tEEEvPKT2_PSC_PKT3_PSG_T4_T5_iiiT7_E12temp_storage+26172];
	selp.b32 	%r814, 0, %r813, %p55;
	add.s32 	%r815, %r1189, %r814;
	add.s32 	%r816, %r98, %r815;
	add.s32 	%r817, %r99, %r815;
	add.s32 	%r818, %r100, %r815;
	add.s32 	%r819, %r101, %r815;
	add.s32 	%r820, %r102, %r815;
	add.s32 	%r821, %r103, %r815;
	add.s32 	%r822, %r104, %r815;
	add.s32 	%r823, %r105, %r815;
	add.s32 	%r824, %r106, %r815;
	add.s32 	%r825, %r107, %r815;
	add.s32 	%r826, %r108, %r815;
	add.s32 	%r827, %r109, %r815;
	add.s32 	%r828, %r110, %r815;
	add.s32 	%r829, %r111, %r815;
	add.s32 	%r830, %r112, %r815;
	add.s32 	%r831, %r113, %r815;
	shl.b32 	%r832, %r4, 5;
	shl.b32 	%r833, %r4, 2;
	add.s32 	%r121, %r5, %r833;
	add.s32 	%r834, %r121, %r832;
	mad.lo.s32 	%r835, %r4, 28, %r834;
	st.shared.u32 	[%r835], %r815;
	st.shared.u32 	[%r835+4], %r816;
	st.shared.u32 	[%r835+8], %r817;
	st.shared.u32 	[%r835+12], %r818;
	st.shared.u32 	[%r835+16], %r819;
	st.shared.u32 	[%r835+20], %r820;
	st.shared.u32 	[%r835+24], %r821;
	st.shared.u32 	[%r835+28], %r822;
	st.shared.u32 	[%r835+32], %r823;
	st.shared.u32 	[%r835+36], %r824;
	st.shared.u32 	[%r835+40], %r825;
	st.shared.u32 	[%r835+44], %r826;
	st.shared.u32 	[%r835+48], %r827;
	st.shared.u32 	[%r835+52], %r828;
	st.shared.u32 	[%r835+56], %r829;
	st.shared.u32 	[%r835+60], %r830;
	st.shared.u32 	[%r835+64], %r831;
	bar.sync 	0;
	cvt.u32.u16 	%r836, %rs1;
	ld.shared.u16 	%r837, [%r93];
	add.s32 	%r122, %r837, %r836;
	cvt.u32.u16 	%r838, %rs2;
	ld.shared.u16 	%r839, [%r94];
	add.s32 	%r123, %r839, %r838;
	cvt.u32.u16 	%r840, %rs3;
	ld.shared.u16 	%r841, [%r95];
	add.s32 	%r124, %r841, %r840;
	cvt.u32.u16 	%r842, %rs4;
	ld.shared.u16 	%r843, [%r96];
	add.s32 	%r125, %r843, %r842;
	cvt.u32.u16 	%r844, %rs5;
	ld.shared.u16 	%r845, [%r97];
	add.s32 	%r126, %r845, %r844;
	@%p53 bra 	$L__BB3_35;
	and.b32  	%r846, %r4, 15;
	mov.u32 	%r847, _ZZN3cub18CUB_300001_SM_10006detail10radix_sort30DeviceSegmentedRadixSortKernelINS1_5radix10policy_hubIyNS0_8NullTypeEiE10Policy1000ELb1ELNS0_9SortOrderE0EyS6_PySA_iNS1_21identity_decomposer_tEEEvPKT2_PSC_PKT3_PSG_T4_T5_iiiT7_E12temp_storage;
	mad.lo.s32 	%r848, %r846, 1536, %r847;
	shr.u32 	%r849, %r4, 3;
	and.b32  	%r850, %r849, 126;
	add.s32 	%r851, %r848, %r850;
	ld.shared.u16 	%r1190, [%r851];
$L__BB3_35:
	setp.gt.u32 	%p57, %r4, 31;
	bar.sync 	0;
	@%p57 bra 	$L__BB3_37;
	st.shared.u32 	[%r5], %r1190;
	mov.b32 	%r1191, 1920;
$L__BB3_37:
	setp.gt.u32 	%p58, %r4, 30;
	bar.sync 	0;
	@%p58 bra 	$L__BB3_39;
	ld.shared.u32 	%r1191, [%r5+4];
$L__BB3_39:
	setp.gt.u32 	%p59, %r4, 31;
	bar.sync 	0;
	@%p59 bra 	$L__BB3_41;
	sub.s32 	%r853, %r1193, %r1190;
	st.shared.u32 	[%r5+15360], %r853;
	add.s32 	%r1193, %r1191, %r853;
$L__BB3_41:
	ld.param.u32 	%r1133, [_ZN3cub18CUB_300001_SM_10006detail10radix_sort30DeviceSegmentedRadixSortKernelINS1_5radix10policy_hubIyNS0_8NullTypeEiE10Policy1000ELb1ELNS0_9SortOrderE0EyS6_PySA_iNS1_21identity_decomposer_tEEEvPKT2_PSC_PKT3_PSG_T4_T5_iiiT7__param_7];
	ld.param.u64 	%rd249, [_ZN3cub18CUB_300001_SM_10006detail10radix_sort30DeviceSegmentedRadixSortKernelINS1_5radix10policy_hubIyNS0_8NullTypeEiE10Policy1000ELb1ELNS0_9SortOrderE0EyS6_PySA_iNS1_21identity_decomposer_tEEEvPKT2_PSC_PKT3_PSG_T4_T5_iiiT7__param_1];
	bar.sync 	0;
	shl.b32 	%r859, %r122, 3;
	mov.u32 	%r860, _ZZN3cub18CUB_300001_SM_10006detail10radix_sort30DeviceSegmentedRadixSortKernelINS1_5radix10policy_hubIyNS0_8NullTypeEiE10Policy1000ELb1ELNS0_9SortOrderE0EyS6_PySA_iNS1_21identity_decomposer_tEEEvPKT2_PSC_PKT3_PSG_T4_T5_iiiT7_E12temp_storage;
	add.s32 	%r861, %r860, %r859;
	st.shared.u64 	[%r861], %rd22;
	shl.b32 	%r862, %r123, 3;
	add.s32 	%r863, %r860, %r862;
	st.shared.u64 	[%r863], %rd23;
	shl.b32 	%r864, %r124, 3;
	add.s32 	%r865, %r860, %r864;
	st.shared.u64 	[%r865], %rd24;
	shl.b32 	%r866, %r125, 3;
	add.s32 	%r867, %r860, %r866;
	st.shared.u64 	[%r867], %rd25;
	shl.b32 	%r868, %r126, 3;
	add.s32 	%r869, %r860, %r868;
	st.shared.u64 	[%r869], %rd26;
	bar.sync 	0;
	ld.shared.u64 	%rd183, [%r121];
	// begin inline asm
	shr.b64 %rd182, %rd183, %r1133;
	// end inline asm
	cvt.u32.u64 	%r870, %rd182;
	and.b32  	%r872, %r870, %r726;
	shl.b32 	%r873, %r872, 2;
	add.s32 	%r874, %r860, 15360;
	add.s32 	%r875, %r874, %r873;
	ld.shared.u32 	%r876, [%r875];
	add.s32 	%r877, %r4, %r876;
	cvta.to.global.u64 	%rd192, %rd249;
	mul.wide.u32 	%rd193, %r877, 8;
	add.s64 	%rd194, %rd192, %rd193;
	st.global.u64 	[%rd194], %rd183;
	ld.shared.u64 	%rd185, [%r121+3072];
	// begin inline asm
	shr.b64 %rd184, %rd185, %r1133;
	// end inline asm
	cvt.u32.u64 	%r878, %rd184;
	and.b32  	%r879, %r878, %r726;
	shl.b32 	%r880, %r879, 2;
	add.s32 	%r881, %r874, %r880;
	ld.shared.u32 	%r882, [%r881];
	add.s32 	%r883, %r4, %r882;
	add.s32 	%r884, %r883, 384;
	mul.wide.u32 	%rd195, %r884, 8;
	add.s64 	%rd196, %rd192, %rd195;
	st.global.u64 	[%rd196], %rd185;
	ld.shared.u64 	%rd187, [%r121+6144];
	// begin inline asm
	shr.b64 %rd186, %rd187, %r1133;
	// end inline asm
	cvt.u32.u64 	%r885, %rd186;
	and.b32  	%r886, %r885, %r726;
	shl.b32 	%r887, %r886, 2;
	add.s32 	%r888, %r874, %r887;
	ld.shared.u32 	%r889, [%r888];
	add.s32 	%r890, %r4, %r889;
	add.s32 	%r891, %r890, 768;
	mul.wide.u32 	%rd197, %r891, 8;
	add.s64 	%rd198, %rd192, %rd197;
	st.global.u64 	[%rd198], %rd187;
	ld.shared.u64 	%rd189, [%r121+9216];
	// begin inline asm
	shr.b64 %rd188, %rd189, %r1133;
	// end inline asm
	cvt.u32.u64 	%r892, %rd188;
	and.b32  	%r893, %r892, %r726;
	shl.b32 	%r894, %r893, 2;
	add.s32 	%r895, %r874, %r894;
	ld.shared.u32 	%r896, [%r895];
	add.s32 	%r897, %r4, %r896;
	add.s32 	%r898, %r897, 1152;
	mul.wide.u32 	%rd199, %r898, 8;
	add.s64 	%rd200, %rd192, %rd199;
	st.global.u64 	[%rd200], %rd189;
	ld.shared.u64 	%rd191, [%r121+12288];
	// begin inline asm
	shr.b64 %rd190, %rd191, %r1133;
	// end inline asm
	cvt.u32.u64 	%r899, %rd190;
	and.b32  	%r900, %r899, %r726;
	shl.b32 	%r901, %r900, 2;
	add.s32 	%r902, %r874, %r901;
	ld.shared.u32 	%r903, [%r902];
	add.s32 	%r904, %r4, %r903;
	add.s32 	%r905, %r904, 1536;
	mul.wide.u32 	%rd201, %r905, 8;
	add.s64 	%rd202, %rd192, %rd201;
	st.global.u64 	[%rd202], %rd191;
	add.s32 	%r1181, %r1181, 1920;
	bar.sync 	0;
	add.s32 	%r1182, %r1182, -1920;
	setp.gt.s32 	%p60, %r1182, 1919;
	@%p60 bra 	$L__BB3_29;
$L__BB3_42:
	setp.ge.s32 	%p61, %r1181, %r2;
	@%p61 bra 	$L__BB3_101;
	ld.param.u64 	%rd248, [_ZN3cub18CUB_300001_SM_10006detail10radix_sort30DeviceSegmentedRadixSortKernelINS1_5radix10policy_hubIyNS0_8NullTypeEiE10Policy1000ELb1ELNS0_9SortOrderE0EyS6_PySA_iNS1_21identity_decomposer_tEEEvPKT2_PSC_PKT3_PSG_T4_T5_iiiT7__param_0];
	shfl.sync.idx.b32	%r139|%p62, %r1182, 0, 31, -1;
	cvt.s64.s32 	%rd204, %r1181;
	setp.ge.s32 	%p63, %r4, %r139;
	cvt.u64.u32 	%rd205, %r4;
	add.s64 	%rd206, %rd205, %rd204;
	cvta.to.global.u64 	%rd207, %rd248;
	shl.b64 	%rd208, %rd206, 3;
	add.s64 	%rd28, %rd207, %rd208;
	mov.b64 	%rd256, -1;
	@%p63 bra 	$L__BB3_45;
	ld.global.u64 	%rd256, [%rd28];
$L__BB3_45:
	add.s32 	%r140, %r4, 384;
	setp.ge.s32 	%p64, %r140, %r139;
	mov.b64 	%rd257, -1;
	@%p64 bra 	$L__BB3_47;
	ld.global.u64 	%rd257, [%rd28+3072];
$L__BB3_47:
	add.s32 	%r141, %r4, 768;
	setp.ge.s32 	%p65, %r141, %r139;
	mov.b64 	%rd258, -1;
	@%p65 bra 	$L__BB3_49;
	ld.global.u64 	%rd258, [%rd28+6144];
$L__BB3_49:
	add.s32 	%r142, %r4, 1152;
	setp.ge.s32 	%p66, %r142, %r139;
	mov.b64 	%rd259, -1;
	@%p66 bra 	$L__BB3_51;
	ld.global.u64 	%rd259, [%rd28+9216];
$L__BB3_51:
	add.s32 	%r143, %r4, 1536;
	setp.ge.s32 	%p67, %r143, %r139;
	mov.b64 	%rd260, -1;
	@%p67 bra 	$L__BB3_53;
	ld.global.u64 	%rd260, [%rd28+12288];
$L__BB3_53:
	ld.param.u32 	%r1144, [_ZN3cub18CUB_300001_SM_10006detail10radix_sort30DeviceSegmentedRadixSortKernelINS1_5radix10policy_hubIyNS0_8NullTypeEiE10Policy1000ELb1ELNS0_9SortOrderE0EyS6_PySA_iNS1_21identity_decomposer_tEEEvPKT2_PSC_PKT3_PSG_T4_T5_iiiT7__param_8];
	ld.param.u32 	%r1134, [_ZN3cub18CUB_300001_SM_10006detail10radix_sort30DeviceSegmentedRadixSortKernelINS1_5radix10policy_hubIyNS0_8NullTypeEiE10Policy1000ELb1ELNS0_9SortOrderE0EyS6_PySA_iNS1_21identity_decomposer_tEEEvPKT2_PSC_PKT3_PSG_T4_T5_iiiT7__param_7];
	shl.b32 	%r943, %r4, 2;
	add.s32 	%r144, %r5, %r943;
	st.shared.u64 	[%r144], %rd256;
	st.shared.u64 	[%r144+3072], %rd257;
	st.shared.u64 	[%r144+6144], %rd258;
	st.shared.u64 	[%r144+9216], %rd259;
	st.shared.u64 	[%r144+12288], %rd260;
	bar.sync 	0;
	shl.b32 	%r944, %r4, 5;
	add.s32 	%r945, %r144, %r944;
	ld.shared.u64 	%rd39, [%r945];
	ld.shared.u64 	%rd40, [%r945+8];
	ld.shared.u64 	%rd41, [%r945+16];
	ld.shared.u64 	%rd42, [%r945+24];
	ld.shared.u64 	%rd43, [%r945+32];
	bar.sync 	0;
	mov.b32 	%r940, 0;
	st.shared.u32 	[%r5], %r940;
	st.shared.u32 	[%r5+1536], %r940;
	st.shared.u32 	[%r5+3072], %r940;
	st.shared.u32 	[%r5+4608], %r940;
	st.shared.u32 	[%r5+6144], %r940;
	st.shared.u32 	[%r5+7680], %r940;
	st.shared.u32 	[%r5+9216], %r940;
	st.shared.u32 	[%r5+10752], %r940;
	st.shared.u32 	[%r5+12288], %r940;
	st.shared.u32 	[%r5+13824], %r940;
	st.shared.u32 	[%r5+15360], %r940;
	st.shared.u32 	[%r5+16896], %r940;
	st.shared.u32 	[%r5+18432], %r940;
	st.shared.u32 	[%r5+19968], %r940;
	st.shared.u32 	[%r5+21504], %r940;
	st.shared.u32 	[%r5+23040], %r940;
	st.shared.u32 	[%r5+24576], %r940;
	mov.b64 	%rd214, 1;
	// begin inline asm
	shl.b64 %rd213, %rd214, %r1144;
	// end inline asm
	add.s64 	%rd216, %rd213, -1;
	// begin inline asm
	shl.b64 %rd215, %rd216, %r940;
	// end inline asm
	// begin inline asm
	shr.b64 %rd217, %rd39, %r1134;
	// end inline asm
	cvt.u32.u64 	%r946, %rd217;
	cvt.u32.u64 	%r947, %rd215;
	and.b32  	%r948, %r947, %r946;
	and.b32  	%r949, %r948, 15;
	mad.lo.s32 	%r950, %r949, 1536, %r5;
	shr.u32 	%r951, %r948, 3;
	and.b32  	%r952, %r951, 536870910;
	add.s32 	%r145, %r950, %r952;
	ld.shared.u16 	%rs6, [%r145];
	add.s16 	%rs46, %rs6, 1;
	st.shared.u16 	[%r145], %rs46;
	// begin inline asm
	shr.b64 %rd219, %rd40, %r1134;
	// end inline asm
	cvt.u32.u64 	%r953, %rd219;
	and.b32  	%r954, %r947, %r953;
	and.b32  	%r955, %r954, 15;
	mad.lo.s32 	%r956, %r955, 1536, %r5;
	shr.u32 	%r957, %r954, 3;
	and.b32  	%r958, %r957, 536870910;
	add.s32 	%r146, %r956, %r958;
	ld.shared.u16 	%rs7, [%r146];
	add.s16 	%rs47, %rs7, 1;
	st.shared.u16 	[%r146], %rs47;
	// begin inline asm
	shr.b64 %rd221, %rd41, %r1134;
	// end inline asm
	cvt.u32.u64 	%r959, %rd221;
	and.b32  	%r960, %r947, %r959;
	and.b32  	%r961, %r960, 15;
	mad.lo.s32 	%r962, %r961, 1536, %r5;
	shr.u32 	%r963, %r960, 3;
	and.b32  	%r964, %r963, 536870910;
	add.s32 	%r147, %r962, %r964;
	ld.shared.u16 	%rs8, [%r147];
	add.s16 	%rs48, %rs8, 1;
	st.shared.u16 	[%r147], %rs48;
	// begin inline asm
	shr.b64 %rd223, %rd42, %r1134;
	// end inline asm
	cvt.u32.u64 	%r965, %rd223;
	and.b32  	%r966, %r947, %r965;
	and.b32  	%r967, %r966, 15;
	mad.lo.s32 	%r968, %r967, 1536, %r5;
	shr.u32 	%r969, %r966, 3;
	and.b32  	%r970, %r969, 536870910;
	add.s32 	%r148, %r968, %r970;
	ld.shared.u16 	%rs9, [%r148];
	add.s16 	%rs49, %rs9, 1;
	st.shared.u16 	[%r148], %rs49;
	// begin inline asm
	shr.b64 %rd225, %rd43, %r1134;
	// end inline asm
	cvt.u32.u64 	%r971, %rd225;
	and.b32  	%r972, %r947, %r971;
	and.b32  	%r973, %r972, 15;
	mad.lo.s32 	%r974, %r973, 1536, %r5;
	shr.u32 	%r975, %r972, 3;
	and.b32  	%r976, %r975, 536870910;
	add.s32 	%r149, %r974, %r976;
	ld.shared.u16 	%rs10, [%r149];
	add.s16 	%rs50, %rs10, 1;
	st.shared.u16 	[%r149], %rs50;
	bar.sync 	0;
	mad.lo.s32 	%r977, %r4, 28, %r945;
	ld.shared.u32 	%r150, [%r977];
	ld.shared.u32 	%r978, [%r977+4];
	ld.shared.u32 	%r979, [%r977+8];
	ld.shared.u32 	%r980, [%r977+12];
	ld.shared.u32 	%r981, [%r977+16];
	ld.shared.u32 	%r982, [%r977+20];
	ld.shared.u32 	%r983, [%r977+24];
	ld.shared.u32 	%r984, [%r977+28];
	ld.shared.u32 	%r985, [%r977+32];
	ld.shared.u32 	%r986, [%r977+36];
	ld.shared.u32 	%r987, [%r977+40];
	ld.shared.u32 	%r988, [%r977+44];
	ld.shared.u32 	%r989, [%r977+48];
	ld.shared.u32 	%r990, [%r977+52];
	ld.shared.u32 	%r991, [%r977+56];
	ld.shared.u32 	%r992, [%r977+60];
	ld.shared.u32 	%r993, [%r977+64];
	add.s32 	%r151, %r978, %r150;
	add.s32 	%r152, %r979, %r151;
	add.s32 	%r153, %r980, %r152;
	add.s32 	%r154, %r981, %r153;
	add.s32 	%r155, %r982, %r154;
	add.s32 	%r156, %r983, %r155;
	add.s32 	%r157, %r984, %r156;
	add.s32 	%r158, %r985, %r157;
	add.s32 	%r159, %r986, %r158;
	add.s32 	%r160, %r987, %r159;
	add.s32 	%r161, %r988, %r160;
	add.s32 	%r162, %r989, %r161;
	add.s32 	%r163, %r990, %r162;
	add.s32 	%r164, %r991, %r163;
	add.s32 	%r165, %r992, %r164;
	add.s32 	%r917, %r993, %r165;
	mov.b32 	%r915, 1;
	mov.b32 	%r942, -1;
	// begin inline asm
	{  .reg .u32 r0;  .reg .pred p;  shfl.sync.up.b32 r0|p, %r917, %r915, %r940, %r942;  @p add.u32 r0, r0, %r917;  mov.u32 %r913, r0;}
	// end inline asm
	mov.b32 	%r921, 2;
	// begin inline asm
	{  .reg .u32 r0;  .reg .pred p;  shfl.sync.up.b32 r0|p, %r913, %r921, %r940, %r942;  @p add.u32 r0, r0, %r913;  mov.u32 %r919, r0;}
	// end inline asm
	mov.b32 	%r927, 4;
	// begin inline asm
	{  .reg .u32 r0;  .reg .pred p;  shfl.sync.up.b32 r0|p, %r919, %r927, %r940, %r942;  @p add.u32 r0, r0, %r919;  mov.u32 %r925, r0;}
	// end inline asm
	mov.b32 	%r933, 8;
	// begin inline asm
	{  .reg .u32 r0;  .reg .pred p;  shfl.sync.up.b32 r0|p, %r925, %r933, %r940, %r942;  @p add.u32 r0, r0, %r925;  mov.u32 %r931, r0;}
	// end inline asm
	mov.b32 	%r939, 16;
	// begin inline asm
	{  .reg .u32 r0;  .reg .pred p;  shfl.sync.up.b32 r0|p, %r931, %r939, %r940, %r942;  @p add.u32 r0, r0, %r931;  mov.u32 %r937, r0;}
	// end inline asm
	setp.ne.s32 	%p68, %r416, 31;
	@%p68 bra 	$L__BB3_55;
	shr.u32 	%r994, %r4, 3;
	and.b32  	%r995, %r994, 124;
	mov.u32 	%r996, _ZZN3cub18CUB_300001_SM_10006detail10radix_sort30DeviceSegmentedRadixSortKernelINS1_5radix10policy_hubIyNS0_8NullTypeEiE10Policy1000ELb1ELNS0_9SortOrderE0EyS6_PySA_iNS1_21identity_decomposer_tEEEvPKT2_PSC_PKT3_PSG_T4_T5_iiiT7_E12temp_storage;
	add.s32 	%r997, %r996, %r995;
	st.shared.u32 	[%r997+26112], %r937;
$L__BB3_55:
	sub.s32 	%r998, %r937, %r917;
	setp.gt.u32 	%p69, %r4, 31;
	bar.sync 	0;
	ld.shared.v4.u32 	{%r999, %r1000, %r1001, %r1002}, [_ZZN3cub18CUB_300001_SM_10006detail10radix_sort30DeviceSegmentedRadixSortKernelINS1_5radix10policy_hubIyNS0_8NullTypeEiE10Policy1000ELb1ELNS0_9SortOrderE0EyS6_PySA_iNS1_21identity_decomposer_tEEEvPKT2_PSC_PKT3_PSG_T4_T5_iiiT7_E12temp_storage+26112];
	shr.u32 	%r1003, %r4, 5;
	add.s32 	%r1004, %r1000, %r999;
	setp.eq.s32 	%p70, %r1003, 2;
	selp.b32 	%r1005, %r1004, %r999, %p70;
	add.s32 	%r1006, %r1004, %r1001;
	setp.eq.s32 	%p71, %r1003, 3;
	selp.b32 	%r1007, %r1006, %r1005, %p71;
	add.s32 	%r1008, %r1006, %r1002;
	setp.eq.s32 	%p72, %r1003, 4;
	selp.b32 	%r1009, %r1008, %r1007, %p72;
	ld.shared.v4.u32 	{%r1010, %r1011, %r1012, %r1013}, [_ZZN3cub18CUB_300001_SM_10006detail10radix_sort30DeviceSegmentedRadixSortKernelINS1_5radix10policy_hubIyNS0_8NullTypeEiE10Policy1000ELb1ELNS0_9SortOrderE0EyS6_PySA_iNS1_21identity_decomposer_tEEEvPKT2_PSC_PKT3_PSG_T4_T5_iiiT7_E12temp_storage+26128];
	add.s32 	%r1014, %r1008, %r1010;
	setp.eq.s32 	%p73, %r1003, 5;
	selp.b32 	%r1015, %r1014, %r1009, %p73;
	add.s32 	%r1016, %r1014, %r1011;
	setp.eq.s32 	%p74, %r1003, 6;
	selp.b32 	%r1017, %r1016, %r1015, %p74;
	add.s32 	%r1018, %r1016, %r1012;
	setp.eq.s32 	%p75, %r1003, 7;
	selp.b32 	%r1019, %r1018, %r1017, %p75;
	add.s32 	%r1020, %r1018, %r1013;
	setp.eq.s32 	%p76, %r1003, 8;
	selp.b32 	%r1021, %r1020, %r1019, %p76;
	ld.shared.v4.u32 	{%r1022, %r1023, %r1024, %r1025}, [_ZZN3cub18CUB_300001_SM_10006detail10radix_sort30DeviceSegmentedRadixSortKernelINS1_5radix10policy_hubIyNS0_8NullTypeEiE10Policy1000ELb1ELNS0_9SortOrderE0EyS6_PySA_iNS1_21identity_decomposer_tEEEvPKT2_PSC_PKT3_PSG_T4_T5_iiiT7_E12temp_storage+26144];
	add.s32 	%r1026, %r1020, %r1022;
	setp.eq.s32 	%p77, %r1003, 9;
	selp.b32 	%r1027, %r1026, %r1021, %p77;
	add.s32 	%r1028, %r1026, %r1023;
	setp.eq.s32 	%p78, %r1003, 10;
	selp.b32 	%r1029, %r1028, %r1027, %p78;
	add.s32 	%r1030, %r1028, %r1024;
	setp.eq.s32 	%p79, %r1003, 11;
	selp.b32 	%r1031, %r1030, %r1029, %p79;
	add.s32 	%r168, %r1030, %r1025;
	setp.ne.s32 	%p80, %r416, 0;
	selp.b32 	%r1032, %r998, 0, %p80;
	add.s32 	%r1033, %r1031, %r1032;
	or.pred  	%p81, %p69, %p80;
	selp.b32 	%r1197, %r1033, %r998, %p69;
	@%p81 bra 	$L__BB3_57;
	shl.b32 	%r1197, %r168, 16;
	st.shared.u32 	[_ZZN3cub18CUB_300001_SM_10006detail10radix_sort30DeviceSegmentedRadixSortKernelINS1_5radix10policy_hubIyNS0_8NullTypeEiE10Policy1000ELb1ELNS0_9SortOrderE0EyS6_PySA_iNS1_21identity_decomposer_tEEEvPKT2_PSC_PKT3_PSG_T4_T5_iiiT7_E12temp_storage+26172], %r1197;
$L__BB3_57:
	bar.sync 	0;
	setp.eq.s32 	%p83, %r4, 0;
	ld.shared.u32 	%r1035, [_ZZN3cub18CUB_300001_SM_10006detail10radix_sort30DeviceSegmentedRadixSortKernelINS1_5radix10policy_hubIyNS0_8NullTypeEiE10Policy1000ELb1ELNS0_9SortOrderE0EyS6_PySA_iNS1_21identity_decomposer_tEEEvPKT2_PSC_PKT3_PSG_T4_T5_iiiT7_E12temp_storage+26172];
	selp.b32 	%r1036, 0, %r1035, %p83;
	add.s32 	%r1037, %r1197, %r1036;
	add.s32 	%r1038, %r150, %r1037;
	add.s32 	%r1039, %r151, %r1037;
	add.s32 	%r1040, %r152, %r1037;
	add.s32 	%r1041, %r153, %r1037;
	add.s32 	%r1042, %r154, %r1037;
	add.s32 	%r1043, %r155, %r1037;
	add.s32 	%r1044, %r156, %r1037;
	add.s32 	%r1045, %r157, %r1037;
	add.s32 	%r1046, %r158, %r1037;
	add.s32 	%r1047, %r159, %r1037;
	add.s32 	%r1048, %r160, %r1037;
	add.s32 	%r1049, %r161, %r1037;
	add.s32 	%r1050, %r162, %r1037;
	add.s32 	%r1051, %r163, %r1037;
	add.s32 	%r1052, %r164, %r1037;
	add.s32 	%r1053, %r165, %r1037;
	shl.b32 	%r1054, %r4, 5;
	add.s32 	%r1055, %r144, %r1054;
	mad.lo.s32 	%r1056, %r4, 28, %r1055;
	st.shared.u32 	[%r1056], %r1037;
	st.shared.u32 	[%r1056+4], %r1038;
	st.shared.u32 	[%r1056+8], %r1039;
	st.shared.u32 	[%r1056+12], %r1040;
	st.shared.u32 	[%r1056+16], %r1041;
	st.shared.u32 	[%r1056+20], %r1042;
	st.shared.u32 	[%r1056+24], %r1043;
	st.shared.u32 	[%r1056+28], %r1044;
	st.shared.u32 	[%r1056+32], %r1045;
	st.shared.u32 	[%r1056+36], %r1046;
	st.shared.u32 	[%r1056+40], %r1047;
	st.shared.u32 	[%r1056+44], %r1048;
	st.shared.u32 	[%r1056+48], %r1049;
	st.shared.u32 	[%r1056+52], %r1050;
	st.shared.u32 	[%r1056+56], %r1051;
	st.shared.u32 	[%r1056+60], %r1052;
	st.shared.u32 	[%r1056+64], %r1053;
	bar.sync 	0;
	cvt.u32.u16 	%r1057, %rs6;
	ld.shared.u16 	%r1058, [%r145];
	add.s32 	%r172, %r1058, %r1057;
	cvt.u32.u16 	%r1059, %rs7;
	ld.shared.u16 	%r1060, [%r146];
	add.s32 	%r173, %r1060, %r1059;
	cvt.u32.u16 	%r1061, %rs8;
	ld.shared.u16 	%r1062, [%r147];
	add.s32 	%r174, %r1062, %r1061;
	cvt.u32.u16 	%r1063, %rs9;
	ld.shared.u16 	%r1064, [%r148];
	add.s32 	%r175, %r1064, %r1063;
	cvt.u32.u16 	%r1065, %rs10;
	ld.shared.u16 	%r1066, [%r149];
	add.s32 	%r176, %r1066, %r1065;
	@%p69 bra 	$L__BB3_59;
	and.b32  	%r1067, %r4, 15;
	mov.u32 	%r1068, _ZZN3cub18CUB_300001_SM_10006detail10radix_sort30DeviceSegmentedRadixSortKernelINS1_5radix10policy_hubIyNS0_8NullTypeEiE10Policy1000ELb1ELNS0_9SortOrderE0EyS6_PySA_iNS1_21identity_decomposer_tEEEvPKT2_PSC_PKT3_PSG_T4_T5_iiiT7_E12temp_storage;
	mad.lo.s32 	%r1069, %r1067, 1536, %r1068;
	shr.u32 	%r1070, %r4, 3;
	and.b32  	%r1071, %r1070, 126;
	add.s32 	%r1072, %r1069, %r1071;
	ld.shared.u16 	%r1198, [%r1072];
$L__BB3_59:
	setp.gt.u32 	%p84, %r4, 31;
	bar.sync 	0;
	@%p84 bra 	$L__BB3_61;
	st.shared.u32 	[%r5], %r1198;
$L__BB3_61:
	setp.gt.u32 	%p85, %r4, 31;
	bar.sync 	0;
	bar.sync 	0;
	@%p85 bra 	$L__BB3_63;
	sub.s32 	%r1073, %r1193, %r1198;
	st.shared.u32 	[%r5+15360], %r1073;
$L__BB3_63:
	ld.param.u32 	%r1135, [_ZN3cub18CUB_300001_SM_10006detail10radix_sort30DeviceSegmentedRadixSortKernelINS1_5radix10policy_hubIyNS0_8NullTypeEiE10Policy1000ELb1ELNS0_9SortOrderE0EyS6_PySA_iNS1_21identity_decomposer_tEEEvPKT2_PSC_PKT3_PSG_T4_T5_iiiT7__param_7];
	ld.param.u64 	%rd250, [_ZN3cub18CUB_300001_SM_10006detail10radix_sort30DeviceSegmentedRadixSortKernelINS1_5radix10policy_hubIyNS0_8NullTypeEiE10Policy1000ELb1ELNS0_9SortOrderE0EyS6_PySA_iNS1_21identity_decomposer_tEEEvPKT2_PSC_PKT3_PSG_T4_T5_iiiT7__param_1];
	cvta.to.global.u64 	%rd45, %rd250;
	bar.sync 	0;
	shl.b32 	%r1075, %r172, 3;
	mov.u32 	%r1076, _ZZN3cub18CUB_300001_SM_10006detail10radix_sort30DeviceSegmentedRadixSortKernelINS1_5radix10policy_hubIyNS0_8NullTypeEiE10Policy1000ELb1ELNS0_9SortOrderE0EyS6_PySA_iNS1_21identity_decomposer_tEEEvPKT2_PSC_PKT3_PSG_T4_T5_iiiT7_E12temp_storage;
	add.s32 	%r1077, %r1076, %r1075;
	st.shared.u64 	[%r1077], %rd39;
	shl.b32 	%r1078, %r173, 3;
	add.s32 	%r1079, %r1076, %r1078;
	st.shared.u64 	[%r1079], %rd40;
	shl.b32 	%r1080, %r174, 3;
	add.s32 	%r1081, %r1076, %r1080;
	st.shared.u64 	[%r1081], %rd41;
	shl.b32 	%r1082, %r175, 3;
	add.s32 	%r1083, %r1076, %r1082;
	st.shared.u64 	[%r1083], %rd42;
	shl.b32 	%r1084, %r176, 3;
	add.s32 	%r1085, %r1076, %r1084;
	st.shared.u64 	[%r1085], %rd43;
	bar.sync 	0;
	ld.shared.u64 	%rd46, [%r144];
	// begin inline asm
	shr.b64 %rd227, %rd46, %r1135;
	// end inline asm
	setp.ge.s32 	%p86, %r4, %r1182;
	@%p86 bra 	$L__BB3_65;
	cvt.u32.u64 	%r1086, %rd215;
	cvt.u32.u64 	%r1087, %rd227;
	and.b32  	%r1088, %r1087, %r1086;
	shl.b32 	%r1089, %r1088, 2;
	add.s32 	%r1091, %r1076, %r1089;
	ld.shared.u32 	%r1092, [%r1091+15360];
	add.s32 	%r1093, %r4, %r1092;
	mul.wide.u32 	%rd229, %r1093, 8;
	add.s64 	%rd230, %rd45, %rd229;
	st.global.u64 	[%rd230], %rd46;
$L__BB3_65:
	ld.param.u32 	%r1136, [_ZN3cub18CUB_300001_SM_10006detail10radix_sort30DeviceSegmentedRadixSortKernelINS1_5radix10policy_hubIyNS0_8NullTypeEiE10Policy1000ELb1ELNS0_9SortOrderE0EyS6_PySA_iNS1_21identity_decomposer_tEEEvPKT2_PSC_PKT3_PSG_T4_T5_iiiT7__param_7];
	ld.shared.u64 	%rd48, [%r144+3072];
	// begin inline asm
	shr.b64 %rd231, %rd48, %r1136;
	// end inline asm
	setp.ge.s32 	%p87, %r140, %r1182;
	@%p87 bra 	$L__BB3_67;
	cvt.u32.u64 	%r1095, %rd215;
	cvt.u32.u64 	%r1096, %rd231;
	and.b32  	%r1097, %r1096, %r1095;
	shl.b32 	%r1098, %r1097, 2;
	add.s32 	%r1100, %r1076, %r1098;
	ld.shared.u32 	%r1101, [%r1100+15360];
	add.s32 	%r1102, %r140, %r1101;
	mul.wide.u32 	%rd233, %r1102, 8;
	add.s64 	%rd234, %rd45, %rd233;
	st.global.u64 	[%rd234], %rd48;
$L__BB3_67:
	ld.param.u32 	%r1137, [_ZN3cub18CUB_300001_SM_10006detail10radix_sort30DeviceSegmentedRadixSortKernelINS1_5radix10policy_hubIyNS0_8NullTypeEiE10Policy1000ELb1ELNS0_9SortOrderE0EyS6_PySA_iNS1_21identity_decomposer_tEEEvPKT2_PSC_PKT3_PSG_T4_T5_iiiT7__param_7];
	ld.shared.u64 	%rd50, [%r144+6144];
	// begin inline asm
	shr.b64 %rd235, %rd50, %r1137;
	// end inline asm
	setp.ge.s32 	%p88, %r141, %r1182;
	@%p88 bra 	$L__BB3_69;
	cvt.u32.u64 	%r1104, %rd215;
	cvt.u32.u64 	%r1105, %rd235;
	and.b32  	%r1106, %r1105, %r1104;
	shl.b32 	%r1107, %r1106, 2;
	add.s32 	%r1109, %r1076, %r1107;
	ld.shared.u32 	%r1110, [%r1109+15360];
	add.s32 	%r1111, %r141, %r1110;
	mul.wide.u32 	%rd237, %r1111, 8;
	add.s64 	%rd238, %rd45, %rd237;
	st.global.u64 	[%rd238], %rd50;
$L__BB3_69:
	ld.param.u32 	%r1138, [_ZN3cub18CUB_300001_SM_10006detail10radix_sort30DeviceSegmentedRadixSortKernelINS1_5radix10policy_hubIyNS0_8NullTypeEiE10Policy1000ELb1ELNS0_9SortOrderE0EyS6_PySA_iNS1_21identity_decomposer_tEEEvPKT2_PSC_PKT3_PSG_T4_T5_iiiT7__param_7];
	ld.shared.u64 	%rd52, [%r144+9216];
	// begin inline asm
	shr.b64 %rd239, %rd52, %r1138;
	// end inline asm
	setp.ge.s32 	%p89, %r142, %r1182;
	@%p89 bra 	$L__BB3_71;
	cvt.u32.u64 	%r1113, %rd215;
	cvt.u32.u64 	%r1114, %rd239;
	and.b32  	%r1115, %r1114, %r1113;
	shl.b32 	%r1116, %r1115, 2;
	add.s32 	%r1118, %r1076, %r1116;
	ld.shared.u32 	%r1119, [%r1118+15360];
	add.s32 	%r1120, %r142, %r1119;
	mul.wide.u32 	%rd241, %r1120, 8;
	add.s64 	%rd242, %rd45, %rd241;
	st.global.u64 	[%rd242], %rd52;
$L__BB3_71:
	ld.param.u32 	%r1139, [_ZN3cub18CUB_300001_SM_10006detail10radix_sort30DeviceSegmentedRadixSortKernelINS1_5radix10policy_hubIyNS0_8NullTypeEiE10Policy1000ELb1ELNS0_9SortOrderE0EyS6_PySA_iNS1_21identity_decomposer_tEEEvPKT2_PSC_PKT3_PSG_T4_T5_iiiT7__param_7];
	ld.shared.u64 	%rd54, [%r144+12288];
	// begin inline asm
	shr.b64 %rd243, %rd54, %r1139;
	// end inline asm
	and.b64  	%rd55, %rd243, %rd215;
	setp.ge.s32 	%p90, %r143, %r1182;
	@%p90 bra 	$L__BB3_101;
	cvt.u32.u64 	%r1122, %rd55;
	shl.b32 	%r1123, %r1122, 2;
	add.s32 	%r1125, %r1076, %r1123;
	ld.shared.u32 	%r1126, [%r1125+15360];
	add.s32 	%r1127, %r143, %r1126;
	mul.wide.u32 	%rd245, %r1127, 8;
	add.s64 	%rd246, %rd45, %rd245;
	st.global.u64 	[%rd246], %rd54;
	bra.uni 	$L__BB3_101;
$L__BB3_73:
	setp.lt.s32 	%p24, %r1182, 1920;
	@%p24 bra 	$L__BB3_80;
	sub.s32 	%r678, %r2, %r1181;
	add.s32 	%r68, %r678, -1920;
	mul.hi.u32 	%r679, %r68, -2004318071;
	shr.u32 	%r680, %r679, 10;
	and.b32  	%r681, %r680, 1;
	setp.eq.b32 	%p25, %r681, 1;
	@%p25 bra 	$L__BB3_76;
	cvt.s64.s32 	%rd119, %rd3;
	add.s64 	%rd120, %rd119, %rd4;
	shl.b64 	%rd121, %rd120, 3;
	add.s64 	%rd122, %rd1, %rd121;
	ld.global.u64 	%rd123, [%rd122];
	ld.global.u64 	%rd124, [%rd122+3072];
	ld.global.u64 	%rd125, [%rd122+6144];
	ld.global.u64 	%rd126, [%rd122+9216];
	ld.global.u64 	%rd127, [%rd122+12288];
	bar.sync 	0;
	add.s64 	%rd128, %rd2, %rd121;
	st.global.u64 	[%rd128], %rd123;
	st.global.u64 	[%rd128+3072], %rd124;
	st.global.u64 	[%rd128+6144], %rd125;
	st.global.u64 	[%rd128+9216], %rd126;
	st.global.u64 	[%rd128+12288], %rd127;
	add.s32 	%r1181, %r1181, 1920;
	sub.s32 	%r1182, %r2, %r1181;
$L__BB3_76:
	setp.lt.u32 	%p26, %r68, 1920;
	@%p26 bra 	$L__BB3_80;
	add.s32 	%r1180, %r1181, 1920;
	sub.s32 	%r1182, %r2, %r1181;
$L__BB3_78:
	add.s32 	%r682, %r1180, -1920;
	cvt.s64.s32 	%rd129, %r682;
	add.s64 	%rd130, %rd4, %rd129;
	shl.b64 	%rd131, %rd130, 3;
	add.s64 	%rd132, %rd1, %rd131;
	ld.global.u64 	%rd133, [%rd132];
	ld.global.u64 	%rd134, [%rd132+3072];
	ld.global.u64 	%rd135, [%rd132+6144];
	ld.global.u64 	%rd136, [%rd132+9216];
	ld.global.u64 	%rd137, [%rd132+12288];
	bar.sync 	0;
	add.s64 	%rd138, %rd2, %rd131;
	st.global.u64 	[%rd138], %rd133;
	st.global.u64 	[%rd138+3072], %rd134;
	st.global.u64 	[%rd138+6144], %rd135;
	st.global.u64 	[%rd138+9216], %rd136;
	st.global.u64 	[%rd138+12288], %rd137;
	cvt.s64.s32 	%rd139, %r1180;
	ld.global.u64 	%rd140, [%rd132+15360];
	add.s64 	%rd141, %rd4, %rd139;
	shl.b64 	%rd142, %rd141, 3;
	add.s64 	%rd143, %rd1, %rd142;
	ld.global.u64 	%rd144, [%rd143+3072];
	ld.global.u64 	%rd145, [%rd143+6144];
	ld.global.u64 	%rd146, [%rd143+9216];
	ld.global.u64 	%rd147, [%rd143+12288];
	bar.sync 	0;
	st.global.u64 	[%rd138+15360], %rd140;
	add.s64 	%rd148, %rd2, %rd142;
	st.global.u64 	[%rd148+3072], %rd144;
	st.global.u64 	[%rd148+6144], %rd145;
	st.global.u64 	[%rd148+9216], %rd146;
	st.global.u64 	[%rd148+12288], %rd147;
	add.s32 	%r1180, %r1180, 3840;
	add.s32 	%r1182, %r1182, -3840;
	setp.gt.s32 	%p27, %r1182, 1919;
	@%p27 bra 	$L__BB3_78;
	add.s32 	%r1181, %r1180, -1920;
$L__BB3_80:
	setp.ge.s32 	%p28, %r1181, %r2;
	@%p28 bra 	$L__BB3_101;
	cvt.s64.s32 	%rd150, %r1181;
	setp.ge.s32 	%p29, %r4, %r1182;
	add.s64 	%rd9, %rd4, %rd150;
	shl.b64 	%rd151, %rd9, 3;
	add.s64 	%rd10, %rd1, %rd151;
	@%p29 bra 	$L__BB3_83;
	ld.global.u64 	%rd251, [%rd10];
$L__BB3_83:
	add.s32 	%r83, %r4, 384;
	setp.ge.s32 	%p30, %r83, %r1182;
	@%p30 bra 	$L__BB3_85;
	ld.global.u64 	%rd252, [%rd10+3072];
$L__BB3_85:
	add.s32 	%r84, %r4, 768;
	setp.ge.s32 	%p31, %r84, %r1182;
	@%p31 bra 	$L__BB3_87;
	ld.global.u64 	%rd253, [%rd10+6144];
$L__BB3_87:
	add.s32 	%r85, %r4, 1152;
	setp.ge.s32 	%p32, %r85, %r1182;
	@%p32 bra 	$L__BB3_89;
	ld.global.u64 	%rd254, [%rd10+9216];
$L__BB3_89:
	add.s32 	%r86, %r4, 1536;
	setp.ge.s32 	%p33, %r86, %r1182;
	@%p33 bra 	$L__BB3_91;
	ld.global.u64 	%rd255, [%rd10+12288];
$L__BB3_91:
	setp.ge.s32 	%p34, %r4, %r1182;
	bar.sync 	0;
	add.s64 	%rd21, %rd2, %rd151;
	@%p34 bra 	$L__BB3_93;
	st.global.u64 	[%rd21], %rd251;
$L__BB3_93:
	setp.ge.s32 	%p35, %r83, %r1182;
	@%p35 bra 	$L__BB3_95;
	st.global.u64 	[%rd21+3072], %rd252;
$L__BB3_95:
	setp.ge.s32 	%p36, %r84, %r1182;
	@%p36 bra 	$L__BB3_97;
	st.global.u64 	[%rd21+6144], %rd253;
$L__BB3_97:
	setp.ge.s32 	%p37, %r85, %r1182;
	@%p37 bra 	$L__BB3_99;
	st.global.u64 	[%rd21+9216], %rd254;
$L__BB3_99:
	setp.ge.s32 	%p38, %r86, %r1182;
	@%p38 bra 	$L__BB3_101;
	st.global.u64 	[%rd21+12288], %rd255;
$L__BB3_101:
	ret;

}
	// .globl	_ZN3cub18CUB_300001_SM_10006detail6reduce28DeviceReduceSingleTileKernelINS2_10policy_hubIyyN4cuda3std3__44plusIvEEE10Policy1000EPySC_yS9_yyNS7_10__identityEEEvT0_T1_T2_T3_T4_T6_
.visible .entry _ZN3cub18CUB_300001_SM_10006detail6reduce28DeviceReduceSingleTileKernelINS2_10policy_hubIyyN4cuda3std3__44plusIvEEE10Policy1000EPySC_yS9_yyNS7_10__identityEEEvT0_T1_T2_T3_T4_T6_(
	.param .u64 .ptr .align 1 _ZN3cub18CUB_300001_SM_10006detail6reduce28DeviceReduceSingleTileKernelINS2_10policy_hubIyyN4cuda3std3__44plusIvEEE10Policy1000EPySC_yS9_yyNS7_10__identityEEEvT0_T1_T2_T3_T4_T6__param_0,
	.param .u64 .ptr .align 1 _ZN3cub18CUB_300001_SM_10006detail6reduce28DeviceReduceSingleTileKernelINS2_10policy_hubIyyN4cuda3std3__44plusIvEEE10Policy1000EPySC_yS9_yyNS7_10__identityEEEvT0_T1_T2_T3_T4_T6__param_1,
	.param .u64 _ZN3cub18CUB_300001_SM_10006detail6reduce28DeviceReduceSingleTileKernelINS2_10policy_hubIyyN4cuda3std3__44plusIvEEE10Policy1000EPySC_yS9_yyNS7_10__identityEEEvT0_T1_T2_T3_T4_T6__param_2,
	.param .align 1 .b8 _ZN3cub18CUB_300001_SM_10006detail6reduce28DeviceReduceSingleTileKernelINS2_10policy_hubIyyN4cuda3std3__44plusIvEEE10Policy1000EPySC_yS9_yyNS7_10__identityEEEvT0_T1_T2_T3_T4_T6__param_3[1],
	.param .u64 _ZN3cub18CUB_300001_SM_10006detail6reduce28DeviceReduceSingleTileKernelINS2_10policy_hubIyyN4cuda3std3__44plusIvEEE10Policy1000EPySC_yS9_yyNS7_10__identityEEEvT0_T1_T2_T3_T4_T6__param_4,
	.param .align 1 .b8 _ZN3cub18CUB_300001_SM_10006detail6reduce28DeviceReduceSingleTileKernelINS2_10policy_hubIyyN4cuda3std3__44plusIvEEE10Policy1000EPySC_yS9_yyNS7_10__identityEEEvT0_T1_T2_T3_T4_T6__param_5[1]
)
.maxntid 512
.minnctapersm 1
{
	.reg .pred 	%p<43>;
	.reg .b32 	%r<115>;
	.reg .b64 	%rd<283>;
	// demoted variable
	.shared .align 8 .b8 _ZZN3cub18CUB_300001_SM_10006detail6reduce28DeviceReduceSingleTileKernelINS2_10policy_hubIyyN4cuda3std3__44plusIvEEE10Policy1000EPySC_yS9_yyNS7_10__identityEEEvT0_T1_T2_T3_T4_T6_E12temp_storage[152];
	ld.param.u64 	%rd44, [_ZN3cub18CUB_300001_SM_10006detail6reduce28DeviceReduceSingleTileKernelINS2_10policy_hubIyyN4cuda3std3__44plusIvEEE10Policy1000EPySC_yS9_yyNS7_10__identityEEEvT0_T1_T2_T3_T4_T6__param_0];
	ld.param.u64 	%rd47, [_ZN3cub18CUB_300001_SM_10006detail6reduce28DeviceReduceSingleTileKernelINS2_10policy_hubIyyN4cuda3std3__44plusIvEEE10Policy1000EPySC_yS9_yyNS7_10__identityEEEvT0_T1_T2_T3_T4_T6__param_1];
	ld.param.u64 	%rd45, [_ZN3cub18CUB_300001_SM_10006detail6reduce28DeviceReduceSingleTileKernelINS2_10policy_hubIyyN4cuda3std3__44plusIvEEE10Policy1000EPySC_yS9_yyNS7_10__identityEEEvT0_T1_T2_T3_T4_T6__param_2];
	ld.param.u64 	%rd46, [_ZN3cub18CUB_300001_SM_10006detail6reduce28DeviceReduceSingleTileKernelINS2_10policy_hubIyyN4cuda3std3__44plusIvEEE10Policy1000EPySC_yS9_yyNS7_10__identityEEEvT0_T1_T2_T3_T4_T6__param_4];
	cvta.to.global.u64 	%rd1, %rd47;
	setp.ne.s64 	%p1, %rd45, 0;
	@%p1 bra 	$L__BB4_3;
	mov.u32 	%r105, %tid.x;
	setp.ne.s32 	%p42, %r105, 0;
	@%p42 bra 	$L__BB4_39;
	st.global.u64 	[%rd1], %rd46;
	bra.uni 	$L__BB4_39;
$L__BB4_3:
	setp.gt.u64 	%p2, %rd45, 3583;
	@%p2 bra 	$L__BB4_21;
	cvt.u32.u64 	%r1, %rd45;
	mov.u32 	%r2, %tid.x;
	setp.ge.u32 	%p14, %r2, %r1;
	mov.b64 	%rd270, 0;
	mov.u32 	%r109, %r2;
	@%p14 bra 	$L__BB4_6;
	mul.wide.u32 	%rd153, %r2, 8;
	add.s64 	%rd152, %rd44, %rd153;
	// begin inline asm
	ld.global.nc.u64 %rd270, [%rd152];
	// end inline asm
	add.s32 	%r109, %r2, 512;
$L__BB4_6:
	setp.ge.u32 	%p15, %r109, %r1;
	@%p15 bra 	$L__BB4_12;
	not.b32 	%r55, %r109;
	add.s32 	%r5, %r55, %r1;
	and.b32  	%r56, %r5, 1536;
	setp.eq.s32 	%p16, %r56, 1536;
	@%p16 bra 	$L__BB4_10;
	mul.wide.u32 	%rd155, %r109, 8;
	add.s64 	%rd265, %rd44, %rd155;
	shr.u32 	%r57, %r5, 9;
	add.s32 	%r58, %r57, 1;
	and.b32  	%r59, %r58, 3;
	neg.s32 	%r107, %r59;
$L__BB4_9:
	.pragma "nounroll";
	// begin inline asm
	ld.global.nc.u64 %rd156, [%rd265];
	// end inline asm
	add.s64 	%rd270, %rd156, %rd270;
	add.s32 	%r109, %r109, 512;
	add.s64 	%rd265, %rd265, 4096;
	add.s32 	%r107, %r107, 1;
	setp.ne.s32 	%p17, %r107, 0;
	@%p17 bra 	$L__BB4_9;
$L__BB4_10:
	setp.lt.u32 	%p18, %r5, 1536;
	@%p18 bra 	$L__BB4_12;
$L__BB4_11:
	mul.wide.s32 	%rd166, %r109, 8;
	add.s64 	%rd159, %rd44, %rd166;
	// begin inline asm
	ld.global.nc.u64 %rd158, [%rd159];
	// end inline asm
	add.s64 	%rd167, %rd158, %rd270;
	add.s64 	%rd161, %rd159, 4096;
	// begin inline asm
	ld.global.nc.u64 %rd160, [%rd161];
	// end inline asm
	add.s64 	%rd168, %rd160, %rd167;
	add.s64 	%rd163, %rd159, 8192;
	// begin inline asm
	ld.global.nc.u64 %rd162, [%rd163];
	// end inline asm
	add.s64 	%rd169, %rd162, %rd168;
	add.s64 	%rd165, %rd159, 12288;
	// begin inline asm
	ld.global.nc.u64 %rd164, [%rd165];
	// end inline asm
	add.s64 	%rd270, %rd164, %rd169;
	add.s32 	%r109, %r109, 2048;
	setp.lt.s32 	%p19, %r109, %r1;
	@%p19 bra 	$L__BB4_11;
$L__BB4_12:
	setp.lt.u64 	%p20, %rd45, 512;
	@%p20 bra 	$L__BB4_17;
	// begin inline asm
	mov.u32 %r84, %laneid;
	// end inline asm
	mov.b32 	%r85, 1;
	mov.b32 	%r98, 31;
	mov.b32 	%r99, -1;
	// begin inline asm
	{  .reg .u32 lo;  .reg .u32 hi;  .reg .pred p;  mov.b64 {lo, hi}, %rd270;  shfl.sync.down.b32 lo|p, lo, %r85, %r98, %r99;  shfl.sync.down.b32 hi|p, hi, %r85, %r98, %r99;  mov.b64 %rd224, {lo, hi};  @p add.u64 %rd224, %rd224, %rd270;}
	// end inline asm
	mov.b32 	%r88, 2;
	// begin inline asm
	{  .reg .u32 lo;  .reg .u32 hi;  .reg .pred p;  mov.b64 {lo, hi}, %rd224;  shfl.sync.down.b32 lo|p, lo, %r88, %r98, %r99;  shfl.sync.down.b32 hi|p, hi, %r88, %r98, %r99;  mov.b64 %rd226, {lo, hi};  @p add.u64 %rd226, %rd226, %rd224;}
	// end inline asm
	mov.b32 	%r91, 4;
	// begin inline asm
	{  .reg .u32 lo;  .reg .u32 hi;  .reg .pred p;  mov.b64 {lo, hi}, %rd226;  shfl.sync.down.b32 lo|p, lo, %r91, %r98, %r99;  shfl.sync.down.b32 hi|p, hi, %r91, %r98, %r99;  mov.b64 %rd228, {lo, hi};  @p add.u64 %rd228, %rd228, %rd226;}
	// end inline asm
	mov.b32 	%r94, 8;
	// begin inline asm
	{  .reg .u32 lo;  .reg .u32 hi;  .reg .pred p;  mov.b64 {lo, hi}, %rd228;  shfl.sync.down.b32 lo|p, lo, %r94, %r98, %r99;  shfl.sync.down.b32 hi|p, hi, %r94, %r98, %r99;  mov.b64 %rd230, {lo, hi};  @p add.u64 %rd230, %rd230, %rd228;}
	// end inline asm
	mov.b32 	%r97, 16;
	// begin inline asm
	{  .reg .u32 lo;  .reg .u32 hi;  .reg .pred p;  mov.b64 {lo, hi}, %rd230;  shfl.sync.down.b32 lo|p, lo, %r97, %r98, %r99;  shfl.sync.down.b32 hi|p, hi, %r97, %r98, %r99;  mov.b64 %rd282, {lo, hi};  @p add.u64 %rd282, %rd282, %rd230;}
	// end inline asm
	setp.ne.s32 	%p39, %r84, 0;
	@%p39 bra 	$L__BB4_15;
	shr.u32 	%r100, %r2, 2;
	and.b32  	%r101, %r100, 248;
	mov.u32 	%r102, _ZZN3cub18CUB_300001_SM_10006detail6reduce28DeviceReduceSingleTileKernelINS2_10policy_hubIyyN4cuda3std3__44plusIvEEE10Policy1000EPySC_yS9_yyNS7_10__identityEEEvT0_T1_T2_T3_T4_T6_E12temp_storage;
	add.s32 	%r103, %r102, %r101;
	st.shared.u64 	[%r103+16], %rd282;
$L__BB4_15:
	bar.sync 	0;
	setp.ne.s32 	%p40, %r2, 0;
	@%p40 bra 	$L__BB4_37;
	ld.shared.u64 	%rd234, [_ZZN3cub18CUB_300001_SM_10006detail6reduce28DeviceReduceSingleTileKernelINS2_10policy_hubIyyN4cuda3std3__44plusIvEEE10Policy1000EPySC_yS9_yyNS7_10__identityEEEvT0_T1_T2_T3_T4_T6_E12temp_storage+24];
	add.s64 	%rd235, %rd234, %rd282;
	ld.shared.u64 	%rd236, [_ZZN3cub18CUB_300001_SM_10006detail6reduce28DeviceReduceSingleTileKernelINS2_10policy_hubIyyN4cuda3std3__44plusIvEEE10Policy1000EPySC_yS9_yyNS7_10__identityEEEvT0_T1_T2_T3_T4_T6_E12temp_storage+32];
	add.s64 	%rd237, %rd235, %rd236;
	ld.shared.u64 	%rd238, [_ZZN3cub18CUB_300001_SM_10006detail6reduce28DeviceReduceSingleTileKernelINS2_10policy_hubIyyN4cuda3std3__44plusIvEEE10Policy1000EPySC_yS9_yyNS7_10__identityEEEvT0_T1_T2_T3_T4_T6_E12temp_storage+40];
	add.s64 	%rd239, %rd237, %rd238;
	ld.shared.u64 	%rd240, [_ZZN3cub18CUB_300001_SM_10006detail6reduce28DeviceReduceSingleTileKernelINS2_10policy_hubIyyN4cuda3std3__44plusIvEEE10Policy1000EPySC_yS9_yyNS7_10__identityEEEvT0_T1_T2_T3_T4_T6_E12temp_storage+48];
	add.s64 	%rd241, %rd239, %rd240;
	ld.shared.u64 	%rd242, [_ZZN3cub18CUB_300001_SM_10006detail6reduce28DeviceReduceSingleTileKernelINS2_10policy_hubIyyN4cuda3std3__44plusIvEEE10Policy1000EPySC_yS9_yyNS7_10__identityEEEvT0_T1_T2_T3_T4_T6_E12temp_storage+56];
	add.s64 	%rd243, %rd241, %rd242;
	ld.shared.u64 	%rd244, [_ZZN3cub18CUB_300001_SM_10006detail6reduce28DeviceReduceSingleTileKernelINS2_10policy_hubIyyN4cuda3std3__44plusIvEEE10Policy1000EPySC_yS9_yyNS7_10__identityEEEvT0_T1_T2_T3_T4_T6_E12temp_storage+64];
	add.s64 	%rd245, %rd243, %rd244;
	ld.shared.u64 	%rd246, [_ZZN3cub18CUB_300001_SM_10006detail6reduce28DeviceReduceSingleTileKernelINS2_10policy_hubIyyN4cuda3std3__44plusIvEEE10Policy1000EPySC_yS9_yyNS7_10__identityEEEvT0_T1_T2_T3_T4_T6_E12temp_storage+72];
	add.s64 	%rd247, %rd245, %rd246;
	ld.shared.u64 	%rd248, [_ZZN3cub18CUB_300001_SM_10006detail6reduce28DeviceReduceSingleTileKernelINS2_10policy_hubIyyN4cuda3std3__44plusIvEEE10Policy1000EPySC_yS9_yyNS7_10__identityEEEvT0_T1_T2_T3_T4_T6_E12temp_storage+80];
	add.s64 	%rd249, %rd247, %rd248;
	ld.shared.u64 	%rd250, [_ZZN3cub18CUB_300001_SM_10006detail6reduce28DeviceReduceSingleTileKernelINS2_10policy_hubIyyN4cuda3std3__44plusIvEEE10Policy1000EPySC_yS9_yyNS7_10__identityEEEvT0_T1_T2_T3_T4_T6_E12temp_storage+88];
	add.s64 	%rd251, %rd249, %rd250;
	ld.shared.u64 	%rd252, [_ZZN3cub18CUB_300001_SM_10006detail6reduce28DeviceReduceSingleTileKernelINS2_10policy_hubIyyN4cuda3std3__44plusIvEEE10Policy1000EPySC_yS9_yyNS7_10__identityEEEvT0_T1_T2_T3_T4_T6_E12temp_storage+96];
	add.s64 	%rd253, %rd251, %rd252;
	ld.shared.u64 	%rd254, [_ZZN3cub18CUB_300001_SM_10006detail6reduce28DeviceReduceSingleTileKernelINS2_10policy_hubIyyN4cuda3std3__44plusIvEEE10Policy1000EPySC_yS9_yyNS7_10__identityEEEvT0_T1_T2_T3_T4_T6_E12temp_storage+104];
	add.s64 	%rd255, %rd253, %rd254;
	ld.shared.u64 	%rd256, [_ZZN3cub18CUB_300001_SM_10006detail6reduce28DeviceReduceSingleTileKernelINS2_10policy_hubIyyN4cuda3std3__44plusIvEEE10Policy1000EPySC_yS9_yyNS7_10__identityEEEvT0_T1_T2_T3_T4_T6_E12temp_storage+112];
	add.s64 	%rd257, %rd255, %rd256;
	ld.shared.u64 	%rd258, [_ZZN3cub18CUB_300001_SM_10006detail6reduce28DeviceReduceSingleTileKernelINS2_10policy_hubIyyN4cuda3std3__44plusIvEEE10Policy1000EPySC_yS9_yyNS7_10__identityEEEvT0_T1_T2_T3_T4_T6_E12temp_storage+120];
	add.s64 	%rd259, %rd257, %rd258;
	ld.shared.u64 	%rd260, [_ZZN3cub18CUB_300001_SM_10006detail6reduce28DeviceReduceSingleTileKernelINS2_10policy_hubIyyN4cuda3std3__44plusIvEEE10Policy1000EPySC_yS9_yyNS7_10__identityEEEvT0_T1_T2_T3_T4_T6_E12temp_storage+128];
	add.s64 	%rd261, %rd259, %rd260;
	ld.shared.u64 	%rd262, [_ZZN3cub18CUB_300001_SM_10006detail6reduce28DeviceReduceSingleTileKernelINS2_10policy_hubIyyN4cuda3std3__44plusIvEEE10Policy1000EPySC_yS9_yyNS7_10__identityEEEvT0_T1_T2_T3_T4_T6_E12temp_storage+136];
	add.s64 	%rd282, %rd261, %rd262;
	bra.uni 	$L__BB4_37;
$L__BB4_17:
	// begin inline asm
	mov.u32 %r60, %laneid;
	// end inline asm
	and.b32  	%r76, %r2, 992;
	add.s32 	%r77, %r76, 32;
	setp.gt.u32 	%p21, %r77, %r1;
	not.b32 	%r78, %r76;
	add.s32 	%r79, %r1, %r78;
	selp.b32 	%r74, %r79, 31, %p21;
	mov.b32 	%r61, 1;
	mov.b32 	%r75, -1;
	// begin inline asm
	{  .reg .u32 lo;  .reg .u32 hi;  .reg .pred p;  mov.b64 {lo, hi}, %rd270;  shfl.sync.down.b32 lo|p, lo, %r61, %r74, %r75;  shfl.sync.down.b32 hi|p, hi, %r61, %r74, %r75;  mov.b64 %rd170, {lo, hi};  @p add.u64 %rd170, %rd170, %rd270;}
	// end inline asm
	mov.b32 	%r64, 2;
	// begin inline asm
	{  .reg .u32 lo;  .reg .u32 hi;  .reg .pred p;  mov.b64 {lo, hi}, %rd170;  shfl.sync.down.b32 lo|p, lo, %r64, %r74, %r75;  shfl.sync.down.b32 hi|p, hi, %r64, %r74, %r75;  mov.b64 %rd172, {lo, hi};  @p add.u64 %rd172, %rd172, %rd170;}
	// end inline asm
	mov.b32 	%r67, 4;
	// begin inline asm
	{  .reg .u32 lo;  .reg .u32 hi;  .reg .pred p;  mov.b64 {lo, hi}, %rd172;  shfl.sync.down.b32 lo|p, lo, %r67, %r74, %r75;  shfl.sync.down.b32 hi|p, hi, %r67, %r74, %r75;  mov.b64 %rd174, {lo, hi};  @p add.u64 %rd174, %rd174, %rd172;}
	// end inline asm
	mov.b32 	%r70, 8;
	// begin inline asm
	{  .reg .u32 lo;  .reg .u32 hi;  .reg .pred p;  mov.b64 {lo, hi}, %rd174;  shfl.sync.down.b32 lo|p, lo, %r70, %r74, %r75;  shfl.sync.down.b32 hi|p, hi, %r70, %r74, %r75;  mov.b64 %rd176, {lo, hi};  @p add.u64 %rd176, %rd176, %rd174;}
	// end inline asm
	mov.b32 	%r73, 16;
	// begin inline asm
	{  .reg .u32 lo;  .reg .u32 hi;  .reg .pred p;  mov.b64 {lo, hi}, %rd176;  shfl.sync.down.b32 lo|p, lo, %r73, %r74, %r75;  shfl.sync.down.b32 hi|p, hi, %r73, %r74, %r75;  mov.b64 %rd282, {lo, hi};  @p add.u64 %rd282, %rd282, %rd176;}
	// end inline asm
	setp.ne.s32 	%p22, %r60, 0;
	@%p22 bra 	$L__BB4_19;
	shr.u32 	%r80, %r2, 2;
	and.b32  	%r81, %r80, 248;
	mov.u32 	%r82, _ZZN3cub18CUB_300001_SM_10006detail6reduce28DeviceReduceSingleTileKernelINS2_10policy_hubIyyN4cuda3std3__44plusIvEEE10Policy1000EPySC_yS9_yyNS7_10__identityEEEvT0_T1_T2_T3_T4_T6_E12temp_storage;
	add.s32 	%r83, %r82, %r81;
	st.shared.u64 	[%r83+16], %rd282;
$L__BB4_19:
	bar.sync 	0;
	setp.ne.s32 	%p23, %r2, 0;
	@%p23 bra 	$L__BB4_37;
	setp.gt.u64 	%p24, %rd45, 32;
	ld.shared.u64 	%rd180, [_ZZN3cub18CUB_300001_SM_10006detail6reduce28DeviceReduceSingleTileKernelINS2_10policy_hubIyyN4cuda3std3__44plusIvEEE10Policy1000EPySC_yS9_yyNS7_10__identityEEEvT0_T1_T2_T3_T4_T6_E12temp_storage+24];
	selp.b64 	%rd181, %rd180, 0, %p24;
	add.s64 	%rd182, %rd181, %rd282;
	setp.gt.u64 	%p25, %rd45, 64;
	ld.shared.u64 	%rd183, [_ZZN3cub18CUB_300001_SM_10006detail6reduce28DeviceReduceSingleTileKernelINS2_10policy_hubIyyN4cuda3std3__44plusIvEEE10Policy1000EPySC_yS9_yyNS7_10__identityEEEvT0_T1_T2_T3_T4_T6_E12temp_storage+32];
	selp.b64 	%rd184, %rd183, 0, %p25;
	add.s64 	%rd185, %rd182, %rd184;
	setp.gt.u64 	%p26, %rd45, 96;
	ld.shared.u64 	%rd186, [_ZZN3cub18CUB_300001_SM_10006detail6reduce28DeviceReduceSingleTileKernelINS2_10policy_hubIyyN4cuda3std3__44plusIvEEE10Policy1000EPySC_yS9_yyNS7_10__identityEEEvT0_T1_T2_T3_T4_T6_E12temp_storage+40];
	selp.b64 	%rd187, %rd186, 0, %p26;
	add.s64 	%rd188, %rd185, %rd187;
	setp.gt.u64 	%p27, %rd45, 128;
	ld.shared.u64 	%rd189, [_ZZN3cub18CUB_300001_SM_10006detail6reduce28DeviceReduceSingleTileKernelINS2_10policy_hubIyyN4cuda3std3__44plusIvEEE10Policy1000EPySC_yS9_yyNS7_10__identityEEEvT0_T1_T2_T3_T4_T6_E12temp_storage+48];
	selp.b64 	%rd190, %rd189, 0, %p27;
	add.s64 	%rd191, %rd188, %rd190;
	setp.gt.u64 	%p28, %rd45, 160;
	ld.shared.u64 	%rd192, [_ZZN3cub18CUB_300001_SM_10006detail6reduce28DeviceReduceSingleTileKernelINS2_10policy_hubIyyN4cuda3std3__44plusIvEEE10Policy1000EPySC_yS9_yyNS7_10__identityEEEvT0_T1_T2_T3_T4_T6_E12temp_storage+56];
	selp.b64 	%rd193, %rd192, 0, %p28;
	add.s64 	%rd194, %rd191, %rd193;
	setp.gt.u64 	%p29, %rd45, 192;
	ld.shared.u64 	%rd195, [_ZZN3cub18CUB_300001_SM_10006detail6reduce28DeviceReduceSingleTileKernelINS2_10policy_hubIyyN4cuda3std3__44plusIvEEE10Policy1000EPySC_yS9_yyNS7_10__identityEEEvT0_T1_T2_T3_T4_T6_E12temp_storage+64];
	selp.b64 	%rd196, %rd195, 0, %p29;
	add.s64 	%rd197, %rd194, %rd196;
	setp.gt.u64 	%p30, %rd45, 224;
	ld.shared.u64 	%rd198, [_ZZN3cub18CUB_300001_SM_10006detail6reduce28DeviceReduceSingleTileKernelINS2_10policy_hubIyyN4cuda3std3__44plusIvEEE10Policy1000EPySC_yS9_yyNS7_10__identityEEEvT0_T1_T2_T3_T4_T6_E12temp_storage+72];
	selp.b64 	%rd199, %rd198, 0, %p30;
	add.s64 	%rd200, %rd197, %rd199;
	setp.gt.u64 	%p31, %rd45, 256;
	ld.shared.u64 	%rd201, [_ZZN3cub18CUB_300001_SM_10006detail6reduce28DeviceReduceSingleTileKernelINS2_10policy_hubIyyN4cuda3std3__44plusIvEEE10Policy1000EPySC_yS9_yyNS7_10__identityEEEvT0_T1_T2_T3_T4_T6_E12temp_storage+80];
	selp.b64 	%rd202, %rd201, 0, %p31;
	add.s64 	%rd203, %rd200, %rd202;
	setp.gt.u64 	%p32, %rd45, 288;
	ld.shared.u64 	%rd204, [_ZZN3cub18CUB_300001_SM_10006detail6reduce28DeviceReduceSingleTileKernelINS2_10policy_hubIyyN4cuda3std3__44plusIvEEE10Policy1000EPySC_yS9_yyNS7_10__identityEEEvT0_T1_T2_T3_T4_T6_E12temp_storage+88];
	selp.b64 	%rd205, %rd204, 0, %p32;
	add.s64 	%rd206, %rd203, %rd205;
	setp.gt.u64 	%p33, %rd45, 320;
	ld.shared.u64 	%rd207, [_ZZN3cub18CUB_300001_SM_10006detail6reduce28DeviceReduceSingleTileKernelINS2_10policy_hubIyyN4cuda3std3__44plusIvEEE10Policy1000EPySC_yS9_yyNS7_10__identityEEEvT0_T1_T2_T3_T4_T6_E12temp_storage+96];
	selp.b64 	%rd208, %rd207, 0, %p33;
	add.s64 	%rd209, %rd206, %rd208;
	setp.gt.u64 	%p34, %rd45, 352;
	ld.shared.u64 	%rd210, [_ZZN3cub18CUB_300001_SM_10006detail6reduce28DeviceReduceSingleTileKernelINS2_10policy_hubIyyN4cuda3std3__44plusIvEEE10Policy1000EPySC_yS9_yyNS7_10__identityEEEvT0_T1_T2_T3_T4_T6_E12temp_storage+104];
	selp.b64 	%rd211, %rd210, 0, %p34;
	add.s64 	%rd212, %rd209, %rd211;
	setp.gt.u64 	%p35, %rd45, 384;
	ld.shared.u64 	%rd213, [_ZZN3cub18CUB_300001_SM_10006detail6reduce28DeviceReduceSingleTileKernelINS2_10policy_hubIyyN4cuda3std3__44plusIvEEE10Policy1000EPySC_yS9_yyNS7_10__identityEEEvT0_T1_T2_T3_T4_T6_E12temp_storage+112];
	selp.b64 	%rd214, %rd213, 0, %p35;
	add.s64 	%rd215, %rd212, %rd214;
	setp.gt.u64 	%p36, %rd45, 416;
	ld.shared.u64 	%rd216, [_ZZN3cub18CUB_300001_SM_10006detail6reduce28DeviceReduceSingleTileKernelINS2_10policy_hubIyyN4cuda3std3__44plusIvEEE10Policy1000EPySC_yS9_yyNS7_10__identityEEEvT0_T1_T2_T3_T4_T6_E12temp_storage+120];
	selp.b64 	%rd217, %rd216, 0, %p36;
	add.s64 	%rd218, %rd215, %rd217;
	setp.gt.u64 	%p37, %rd45, 448;
	ld.shared.u64 	%rd219, [_ZZN3cub18CUB_300001_SM_10006detail6reduce28DeviceReduceSingleTileKernelINS2_10policy_hubIyyN4cuda3std3__44plusIvEEE10Policy1000EPySC_yS9_yyNS7_10__identityEEEvT0_T1_T2_T3_T4_T6_E12temp_storage+128];
	selp.b64 	%rd220, %rd219, 0, %p37;
	add.s64 	%rd221, %rd218, %rd220;
	setp.gt.u64 	%p38, %rd45, 480;
	ld.shared.u64 	%rd222, [_ZZN3cub18CUB_300001_SM_10006detail6reduce28DeviceReduceSingleTileKernelINS2_10policy_hubIyyN4cuda3std3__44plusIvEEE10Policy1000EPySC_yS9_yyNS7_10__identityEEEvT0_T1_T2_T3_T4_T6_E12temp_storage+136];
	selp.b64 	%rd223, %rd222, 0, %p38;
	add.s64 	%rd282, %rd221, %rd223;
	bra.uni 	$L__BB4_37;
$L__BB4_21:
	mov.u32 	%r14, %tid.x;
	cvt.u64.u32 	%rd18, %r14;
	mul.wide.u32 	%rd63, %r14, 8;
	add.s64 	%rd49, %rd44, %rd63;
	// begin inline asm
	ld.global.nc.u64 %rd48, [%rd49];
	// end inline asm
	add.s64 	%rd51, %rd49, 4096;
	// begin inline asm
	ld.global.nc.u64 %rd50, [%rd51];
	// end inline asm
	add.s64 	%rd53, %rd49, 8192;
	// begin inline asm
	ld.global.nc.u64 %rd52, [%rd53];
	// end inline asm
	add.s64 	%rd55, %rd49, 12288;
	// begin inline asm
	ld.global.nc.u64 %rd54, [%rd55];
	// end inline asm
	add.s64 	%rd57, %rd49, 16384;
	// begin inline asm
	ld.global.nc.u64 %rd56, [%rd57];
	// end inline asm
	add.s64 	%rd59, %rd49, 20480;
	// begin inline asm
	ld.global.nc.u64 %rd58, [%rd59];
	// end inline asm
	add.s64 	%rd61, %rd49, 24576;
	// begin inline asm
	ld.global.nc.u64 %rd60, [%rd61];
	// end inline asm
	add.s64 	%rd64, %rd50, %rd48;
	add.s64 	%rd65, %rd52, %rd64;
	add.s64 	%rd66, %rd54, %rd65;
	add.s64 	%rd67, %rd56, %rd66;
	add.s64 	%rd68, %rd58, %rd67;
	add.s64 	%rd281, %rd60, %rd68;
	add.s64 	%rd21, %rd45, -3584;
	setp.lt.u64 	%p3, %rd21, 3584;
	mov.b64 	%rd274, 3584;
	@%p3 bra 	$L__BB4_25;
	mov.b64 	%rd274, 3584;
$L__BB4_23:
	shl.b64 	%rd84, %rd274, 3;
	add.s64 	%rd71, %rd49, %rd84;
	// begin inline asm
	ld.global.nc.u64 %rd70, [%rd71];
	// end inline asm
	add.s64 	%rd73, %rd71, 4096;
	// begin inline asm
	ld.global.nc.u64 %rd72, [%rd73];
	// end inline asm
	add.s64 	%rd75, %rd71, 8192;
	// begin inline asm
	ld.global.nc.u64 %rd74, [%rd75];
	// end inline asm
	add.s64 	%rd77, %rd71, 12288;
	// begin inline asm
	ld.global.nc.u64 %rd76, [%rd77];
	// end inline asm
	add.s64 	%rd79, %rd71, 16384;
	// begin inline asm
	ld.global.nc.u64 %rd78, [%rd79];
	// end inline asm
	add.s64 	%rd81, %rd71, 20480;
	// begin inline asm
	ld.global.nc.u64 %rd80, [%rd81];
	// end inline asm
	add.s64 	%rd83, %rd71, 24576;
	// begin inline asm
	ld.global.nc.u64 %rd82, [%rd83];
	// end inline asm
	add.s64 	%rd85, %rd70, %rd281;
	add.s64 	%rd86, %rd72, %rd85;
	add.s64 	%rd87, %rd74, %rd86;
	add.s64 	%rd88, %rd76, %rd87;
	add.s64 	%rd89, %rd78, %rd88;
	add.s64 	%rd90, %rd80, %rd89;
	add.s64 	%rd281, %rd82, %rd90;
	sub.s64 	%rd91, %rd45, %rd274;
	setp.lt.u64 	%p4, %rd91, 3584;
	@%p4 bra 	$L__BB4_33;
	add.s64 	%rd274, %rd274, 3584;
	setp.le.u64 	%p5, %rd274, %rd21;
	@%p5 bra 	$L__BB4_23;
$L__BB4_25:
	setp.le.u64 	%p6, %rd45, %rd274;
	@%p6 bra 	$L__BB4_33;
	cvt.u32.u64 	%r25, %rd274;
	cvt.u32.u64 	%r26, %rd45;
	sub.s32 	%r15, %r26, %r25;
	setp.ge.s32 	%p7, %r14, %r15;
	@%p7 bra 	$L__BB4_33;
	not.b32 	%r28, %r14;
	add.s32 	%r29, %r28, %r26;
	sub.s32 	%r16, %r29, %r25;
	and.b32  	%r31, %r16, 1536;
	setp.eq.s32 	%p8, %r31, 1536;
	mov.u32 	%r113, %r14;
	@%p8 bra 	$L__BB4_30;
	add.s64 	%rd93, %rd274, %rd18;
	shl.b64 	%rd94, %rd93, 3;
	add.s64 	%rd275, %rd44, %rd94;
	shr.u32 	%r32, %r16, 9;
	add.s32 	%r33, %r32, 1;
	and.b32  	%r34, %r33, 3;
	neg.s32 	%r111, %r34;
	mov.u32 	%r113, %r14;
$L__BB4_29:
	.pragma "nounroll";
	// begin inline asm
	ld.global.nc.u64 %rd95, [%rd275];
	// end inline asm
	add.s64 	%rd281, %rd95, %rd281;
	add.s32 	%r113, %r113, 512;
	add.s64 	%rd275, %rd275, 4096;
	add.s32 	%r111, %r111, 1;
	setp.ne.s32 	%p9, %r111, 0;
	@%p9 bra 	$L__BB4_29;
$L__BB4_30:
	setp.lt.u32 	%p10, %r16, 1536;
	@%p10 bra 	$L__BB4_33;
	cvt.u64.u32 	%rd97, %r113;
	add.s64 	%rd98, %rd274, %rd97;
	shl.b64 	%rd99, %rd98, 3;
	add.s64 	%rd279, %rd44, %rd99;
$L__BB4_32:
	// begin inline asm
	ld.global.nc.u64 %rd100, [%rd279];
	// end inline asm
	add.s64 	%rd108, %rd100, %rd281;
	add.s64 	%rd103, %rd279, 4096;
	// begin inline asm
	ld.global.nc.u64 %rd102, [%rd103];
	// end inline asm
	add.s64 	%rd109, %rd102, %rd108;
	add.s64 	%rd105, %rd279, 8192;
	// begin inline asm
	ld.global.nc.u64 %rd104, [%rd105];
	// end inline asm
	add.s64 	%rd110, %rd104, %rd109;
	add.s64 	%rd107, %rd279, 12288;
	// begin inline asm
	ld.global.nc.u64 %rd106, [%rd107];
	// end inline asm
	add.s64 	%rd281, %rd106, %rd110;
	add.s32 	%r113, %r113, 2048;
	add.s64 	%rd279, %rd279, 16384;
	setp.lt.s32 	%p11, %r113, %r15;
	@%p11 bra 	$L__BB4_32;
$L__BB4_33:
	// begin inline asm
	mov.u32 %r35, %laneid;
	// end inline asm
	mov.b32 	%r36, 1;
	mov.b32 	%r49, 31;
	mov.b32 	%r50, -1;
	// begin inline asm
	{  .reg .u32 lo;  .reg .u32 hi;  .reg .pred p;  mov.b64 {lo, hi}, %rd281;  shfl.sync.down.b32 lo|p, lo, %r36, %r49, %r50;  shfl.sync.down.b32 hi|p, hi, %r36, %r49, %r50;  mov.b64 %rd111, {lo, hi};  @p add.u64 %rd111, %rd111, %rd281;}
	// end inline asm
	mov.b32 	%r39, 2;
	// begin inline asm
	{  .reg .u32 lo;  .reg .u32 hi;  .reg .pred p;  mov.b64 {lo, hi}, %rd111;  shfl.sync.down.b32 lo|p, lo, %r39, %r49, %r50;  shfl.sync.down.b32 hi|p, hi, %r39, %r49, %r50;  mov.b64 %rd113, {lo, hi};  @p add.u64 %rd113, %rd113, %rd111;}
	// end inline asm
	mov.b32 	%r42, 4;
	// begin inline asm
	{  .reg .u32 lo;  .reg .u32 hi;  .reg .pred p;  mov.b64 {lo, hi}, %rd113;  shfl.sync.down.b32 lo|p, lo, %r42, %r49, %r50;  shfl.sync.down.b32 hi|p, hi, %r42, %r49, %r50;  mov.b64 %rd115, {lo, hi};  @p add.u64 %rd115, %rd115, %rd113;}
	// end inline asm
	mov.b32 	%r45, 8;
	// begin inline asm
	{  .reg .u32 lo;  .reg .u32 hi;  .reg .pred p;  mov.b64 {lo, hi}, %rd115;  shfl.sync.down.b32 lo|p, lo, %r45, %r49, %r50;  shfl.sync.down.b32 hi|p, hi, %r45, %r49, %r50;  mov.b64 %rd117, {lo, hi};  @p add.u64 %rd117, %rd117, %rd115;}
	// end inline asm
	mov.b32 	%r48, 16;
	// begin inline asm
	{  .reg .u32 lo;  .reg .u32 hi;  .reg .pred p;  mov.b64 {lo, hi}, %rd117;  shfl.sync.down.b32 lo|p, lo, %r48, %r49, %r50;  shfl.sync.down.b32 hi|p, hi, %r48, %r49, %r50;  mov.b64 %rd282, {lo, hi};  @p add.u64 %rd282, %rd282, %rd117;}
	// end inline asm
	setp.ne.s32 	%p12, %r35, 0;
	@%p12 bra 	$L__BB4_35;
	shr.u32 	%r51, %r14, 2;
	and.b32  	%r52, %r51, 248;
	mov.u32 	%r53, _ZZN3cub18CUB_300001_SM_10006detail6reduce28DeviceReduceSingleTileKernelINS2_10policy_hubIyyN4cuda3std3__44plusIvEEE10Policy1000EPySC_yS9_yyNS7_10__identityEEEvT0_T1_T2_T3_T4_T6_E12temp_storage;
	add.s32 	%r54, %r53, %r52;
	st.shared.u64 	[%r54+16], %rd282;
$L__BB4_35:
	bar.sync 	0;
	setp.ne.s32 	%p13, %r14, 0;
	@%p13 bra 	$L__BB4_37;
	ld.shared.u64 	%rd121, [_ZZN3cub18CUB_300001_SM_10006detail6reduce28DeviceReduceSingleTileKernelINS2_10policy_hubIyyN4cuda3std3__44plusIvEEE10Policy1000EPySC_yS9_yyNS7_10__identityEEEvT0_T1_T2_T3_T4_T6_E12temp_storage+24];
	add.s64 	%rd122, %rd121, %rd282;
	ld.shared.u64 	%rd123, [_ZZN3cub18CUB_300001_SM_10006detail6reduce28DeviceReduceSingleTileKernelINS2_10policy_hubIyyN4cuda3std3__44plusIvEEE10Policy1000EPySC_yS9_yyNS7_10__identityEEEvT0_T1_T2_T3_T4_T6_E12temp_storage+32];
	add.s64 	%rd124, %rd122, %rd123;
	ld.shared.u64 	%rd125, [_ZZN3cub18CUB_300001_SM_10006detail6reduce28DeviceReduceSingleTileKernelINS2_10policy_hubIyyN4cuda3std3__44plusIvEEE10Policy1000EPySC_yS9_yyNS7_10__identityEEEvT0_T1_T2_T3_T4_T6_E12temp_storage+40];
	add.s64 	%rd126, %rd124, %rd125;
	ld.shared.u64 	%rd127, [_ZZN3cub18CUB_300001_SM_10006detail6reduce28DeviceReduceSingleTileKernelINS2_10policy_hubIyyN4cuda3std3__44plusIvEEE10Policy1000EPySC_yS9_yyNS7_10__identityEEEvT0_T1_T2_T3_T4_T6_E12temp_storage+48];
	add.s64 	%rd128, %rd126, %rd127;
	ld.shared.u64 	%rd129, [_ZZN3cub18CUB_300001_SM_10006detail6reduce28DeviceReduceSingleTileKernelINS2_10policy_hubIyyN4cuda3std3__44plusIvEEE10Policy1000EPySC_yS9_yyNS7_10__identityEEEvT0_T1_T2_T3_T4_T6_E12temp_storage+56];
	add.s64 	%rd130, %rd128, %rd129;
	ld.shared.u64 	%rd131, [_ZZN3cub18CUB_300001_SM_10006detail6reduce28DeviceReduceSingleTileKernelINS2_10policy_hubIyyN4cuda3std3__44plusIvEEE10Policy1000EPySC_yS9_yyNS7_10__identityEEEvT0_T1_T2_T3_T4_T6_E12temp_storage+64];
	add.s64 	%rd132, %rd130, %rd131;
	ld.shared.u64 	%rd133, [_ZZN3cub18CUB_300001_SM_10006detail6reduce28DeviceReduceSingleTileKernelINS2_10policy_hubIyyN4cuda3std3__44plusIvEEE10Policy1000EPySC_yS9_yyNS7_10__identityEEEvT0_T1_T2_T3_T4_T6_E12temp_storage+72];
	add.s64 	%rd134, %rd132, %rd133;
	ld.shared.u64 	%rd135, [_ZZN3cub18CUB_300001_SM_10006detail6reduce28DeviceReduceSingleTileKernelINS2_10policy_hubIyyN4cuda3std3__44plusIvEEE10Policy1000EPySC_yS9_yyNS7_10__identityEEEvT0_T1_T2_T3_T4_T6_E12temp_storage+80];
	add.s64 	%rd136, %rd134, %rd135;
	ld.shared.u64 	%rd137, [_ZZN3cub18CUB_300001_SM_10006detail6reduce28DeviceReduceSingleTileKernelINS2_10policy_hubIyyN4cuda3std3__44plusIvEEE10Policy1000EPySC_yS9_yyNS7_10__identityEEEvT0_T1_T2_T3_T4_T6_E12temp_storage+88];
	add.s64 	%rd138, %rd136, %rd137;
	ld.shared.u64 	%rd139, [_ZZN3cub18CUB_300001_SM_10006detail6reduce28DeviceReduceSingleTileKernelINS2_10policy_hubIyyN4cuda3std3__44plusIvEEE10Policy1000EPySC_yS9_yyNS7_10__identityEEEvT0_T1_T2_T3_T4_T6_E12temp_storage+96];
	add.s64 	%rd140, %rd138, %rd139;
	ld.shared.u64 	%rd141, [_ZZN3cub18CUB_300001_SM_10006detail6reduce28DeviceReduceSingleTileKernelINS2_10policy_hubIyyN4cuda3std3__44plusIvEEE10Policy1000EPySC_yS9_yyNS7_10__identityEEEvT0_T1_T2_T3_T4_T6_E12temp_storage+104];
	add.s64 	%rd142, %rd140, %rd141;
	ld.shared.u64 	%rd143, [_ZZN3cub18CUB_300001_SM_10006detail6reduce28DeviceReduceSingleTileKernelINS2_10policy_hubIyyN4cuda3std3__44plusIvEEE10Policy1000EPySC_yS9_yyNS7_10__identityEEEvT0_T1_T2_T3_T4_T6_E12temp_storage+112];
	add.s64 	%rd144, %rd142, %rd143;
	ld.shared.u64 	%rd145, [_ZZN3cub18CUB_300001_SM_10006detail6reduce28DeviceReduceSingleTileKernelINS2_10policy_hubIyyN4cuda3std3__44plusIvEEE10Policy1000EPySC_yS9_yyNS7_10__identityEEEvT0_T1_T2_T3_T4_T6_E12temp_storage+120];
	add.s64 	%rd146, %rd144, %rd145;
	ld.shared.u64 	%rd147, [_ZZN3cub18CUB_300001_SM_10006detail6reduce28DeviceReduceSingleTileKernelINS2_10policy_hubIyyN4cuda3std3__44plusIvEEE10Policy1000EPySC_yS9_yyNS7_10__identityEEEvT0_T1_T2_T3_T4_T6_E12temp_storage+128];
	add.s64 	%rd148, %rd146, %rd147;
	ld.shared.u64 	%rd149, [_ZZN3cub18CUB_300001_SM_10006detail6reduce28DeviceReduceSingleTileKernelINS2_10policy_hubIyyN4cuda3std3__44plusIvEEE10Policy1000EPySC_yS9_yyNS7_10__identityEEEvT0_T1_T2_T3_T4_T6_E12temp_storage+136];
	add.s64 	%rd282, %rd148, %rd149;
$L__BB4_37:
	mov.u32 	%r104, %tid.x;
	setp.ne.s32 	%p41, %r104, 0;
	@%p41 bra 	$L__BB4_39;
	add.s64 	%rd263, %rd282, %rd46;
	st.global.u64 	[%rd1], %rd263;
$L__BB4_39:
	ret;

}
	// .globl	_ZN3cub18CUB_300001_SM_10006detail6reduce18DeviceReduceKernelINS2_10policy_hubIyyN4cuda3std3__44plusIvEEE10Policy1000EPyyS9_yNS7_10__identityEEEvT0_PT3_T1_NS0_13GridEvenShareISH_EET2_T4_
.visible .entry _ZN3cub18CUB_300001_SM_10006detail6reduce18DeviceReduceKernelINS2_10policy_hubIyyN4cuda3std3__44plusIvEEE10Policy1000EPyyS9_yNS7_10__identityEEEvT0_PT3_T1_NS0_13GridEvenShareISH_EET2_T4_(
	.param .u64 .ptr .align 1 _ZN3cub18CUB_300001_SM_10006detail6reduce18DeviceReduceKernelINS2_10policy_hubIyyN4cuda3std3__44plusIvEEE10Policy1000EPyyS9_yNS7_10__identityEEEvT0_PT3_T1_NS0_13GridEvenShareISH_EET2_T4__param_0,
	.param .u64 .ptr .align 1 _ZN3cub18CUB_300001_SM_10006detail6reduce18DeviceReduceKernelINS2_10policy_hubIyyN4cuda3std3__44plusIvEEE10Policy1000EPyyS9_yNS7_10__identityEEEvT0_PT3_T1_NS0_13GridEvenShareISH_EET2_T4__param_1,
	.param .u64 _ZN3cub18CUB_300001_SM_10006detail6reduce18DeviceReduceKernelINS2_10policy_hubIyyN4cuda3std3__44plusIvEEE10Policy1000EPyyS9_yNS7_10__identityEEEvT0_PT3_T1_NS0_13GridEvenShareISH_EET2_T4__param_2,
	.param .align 8 .b8 _ZN3cub18CUB_300001_SM_10006detail6reduce18DeviceReduceKernelINS2_10policy_hubIyyN4cuda3std3__44plusIvEEE10Policy1000EPyyS9_yNS7_10__identityEEEvT0_PT3_T1_NS0_13GridEvenShareISH_EET2_T4__param_3[72],
	.param .align 1 .b8 _ZN3cub18CUB_300001_SM_10006detail6reduce18DeviceReduceKernelINS2_10policy_hubIyyN4cuda3std3__44plusIvEEE10Policy1000EPyyS9_yNS7_10__identityEEEvT0_PT3_T1_NS0_13GridEvenShareISH_EET2_T4__param_4[1],
	.param .align 1 .b8 _ZN3cub18CUB_300001_SM_10006detail6reduce18DeviceReduceKernelINS2_10policy_hubIyyN4cuda3std3__44plusIvEEE10Policy1000EPyyS9_yNS7_10__identityEEEvT0_PT3_T1_NS0_13GridEvenShareISH_EET2_T4__param_5[1]
)
.maxntid 512
{
	.reg .pred 	%p<41>;
	.reg .b16 	%rs<4>;
	.reg .b32 	%r<144>;
	.reg .b64 	%rd<295>;
	// demoted variable
	.shared .align 8 .b8 _ZZN3cub18CUB_300001_SM_10006detail6reduce18DeviceReduceKernelINS2_10policy_hubIyyN4cuda3std3__44plusIvEEE10Policy1000EPyyS9_yNS7_10__identityEEEvT0_PT3_T1_NS0_13GridEvenShareISH_EET2_T4_E12temp_storage[152];
	ld.param.u64 	%rd50, [_ZN3cub18CUB_300001_SM_10006detail6reduce18DeviceReduceKernelINS2_10policy_hubIyyN4cuda3std3__44plusIvEEE10Policy1000EPyyS9_yNS7_10__identityEEEvT0_PT3_T1_NS0_13GridEvenShareISH_EET2_T4__param_0];
	ld.param.u64 	%rd1, [_ZN3cub18CUB_300001_SM_10006detail6reduce18DeviceReduceKernelINS2_10policy_hubIyyN4cuda3std3__44plusIvEEE10Policy1000EPyyS9_yNS7_10__identityEEEvT0_PT3_T1_NS0_13GridEvenShareISH_EET2_T4__param_3+32];
	ld.param.u32 	%r1, [_ZN3cub18CUB_300001_SM_10006detail6reduce18DeviceReduceKernelINS2_10policy_hubIyyN4cuda3std3__44plusIvEEE10Policy1000EPyyS9_yNS7_10__identityEEEvT0_PT3_T1_NS0_13GridEvenShareISH_EET2_T4__param_3+40];
	mov.u32 	%r2, %ctaid.x;
	mul.lo.s32 	%r34, %r1, 3584;
	cvt.s64.s32 	%rd2, %r34;
	mul.lo.s32 	%r35, %r2, 3584;
	cvt.u64.u32 	%rd3, %r35;
	sub.s64 	%rd4, %rd1, %rd3;
	setp.gt.u64 	%p1, %rd4, 3583;
	@%p1 bra 	$L__BB5_19;
	cvt.u32.u64 	%r78, %rd3;
	cvt.u32.u64 	%r3, %rd1;
	sub.s32 	%r4, %r3, %r78;
	mov.u32 	%r5, %tid.x;
	setp.ge.s32 	%p13, %r5, %r4;
	mov.b64 	%rd282, 0;
	mov.u32 	%r136, %r5;
	@%p13 bra 	$L__BB5_3;
	add.s32 	%r80, %r78, %r5;
	mul.wide.u32 	%rd159, %r80, 8;
	add.s64 	%rd158, %rd50, %rd159;
	// begin inline asm
	ld.global.nc.u64 %rd282, [%rd158];
	// end inline asm
	add.s32 	%r136, %r5, 512;
$L__BB5_3:
	setp.ge.s32 	%p14, %r136, %r4;
	@%p14 bra 	$L__BB5_10;
	not.b32 	%r82, %r136;
	add.s32 	%r83, %r82, %r3;
	sub.s32 	%r8, %r83, %r78;
	and.b32  	%r84, %r8, 1536;
	setp.eq.s32 	%p15, %r84, 1536;
	@%p15 bra 	$L__BB5_7;
	mul.wide.u32 	%rd161, %r2, 28672;
	mul.wide.u32 	%rd162, %r136, 8;
	add.s64 	%rd163, %rd161, %rd162;
	add.s64 	%rd277, %rd50, %rd163;
	shr.u32 	%r85, %r8, 9;
	add.s32 	%r86, %r85, 1;
	and.b32  	%r87, %r86, 3;
	neg.s32 	%r134, %r87;
$L__BB5_6:
	.pragma "nounroll";
	// begin inline asm
	ld.global.nc.u64 %rd164, [%rd277];
	// end inline asm
	add.s64 	%rd282, %rd164, %rd282;
	add.s32 	%r136, %r136, 512;
	add.s64 	%rd277, %rd277, 4096;
	add.s32 	%r134, %r134, 1;
	setp.ne.s32 	%p16, %r134, 0;
	@%p16 bra 	$L__BB5_6;
$L__BB5_7:
	setp.lt.u32 	%p17, %r8, 1536;
	@%p17 bra 	$L__BB5_10;
	mul.wide.u32 	%rd166, %r2, 28672;
	add.s64 	%rd14, %rd50, %rd166;
$L__BB5_9:
	mul.wide.s32 	%rd175, %r136, 8;
	add.s64 	%rd168, %rd14, %rd175;
	// begin inline asm
	ld.global.nc.u64 %rd167, [%rd168];
	// end inline asm
	add.s64 	%rd176, %rd167, %rd282;
	add.s64 	%rd170, %rd168, 4096;
	// begin inline asm
	ld.global.nc.u64 %rd169, [%rd170];
	// end inline asm
	add.s64 	%rd177, %rd169, %rd176;
	add.s64 	%rd172, %rd168, 8192;
	// begin inline asm
	ld.global.nc.u64 %rd171, [%rd172];
	// end inline asm
	add.s64 	%rd178, %rd171, %rd177;
	add.s64 	%rd174, %rd168, 12288;
	// begin inline asm
	ld.global.nc.u64 %rd173, [%rd174];
	// end inline asm
	add.s64 	%rd282, %rd173, %rd178;
	add.s32 	%r136, %r136, 2048;
	setp.lt.s32 	%p18, %r136, %r4;
	@%p18 bra 	$L__BB5_9;
$L__BB5_10:
	setp.lt.s32 	%p19, %r4, 512;
	@%p19 bra 	$L__BB5_15;
	// begin inline asm
	mov.u32 %r112, %laneid;
	// end inline asm
	mov.b32 	%r113, 1;
	mov.b32 	%r126, 31;
	mov.b32 	%r127, -1;
	// begin inline asm
	{  .reg .u32 lo;  .reg .u32 hi;  .reg .pred p;  mov.b64 {lo, hi}, %rd282;  shfl.sync.down.b32 lo|p, lo, %r113, %r126, %r127;  shfl.sync.down.b32 hi|p, hi, %r113, %r126, %r127;  mov.b64 %rd233, {lo, hi};  @p add.u64 %rd233, %rd233, %rd282;}
	// end inline asm
	mov.b32 	%r116, 2;
	// begin inline asm
	{  .reg .u32 lo;  .reg .u32 hi;  .reg .pred p;  mov.b64 {lo, hi}, %rd233;  shfl.sync.down.b32 lo|p, lo, %r116, %r126, %r127;  shfl.sync.down.b32 hi|p, hi, %r116, %r126, %r127;  mov.b64 %rd235, {lo, hi};  @p add.u64 %rd235, %rd235, %rd233;}
	// end inline asm
	mov.b32 	%r119, 4;
	// begin inline asm
	{  .reg .u32 lo;  .reg .u32 hi;  .reg .pred p;  mov.b64 {lo, hi}, %rd235;  shfl.sync.down.b32 lo|p, lo, %r119, %r126, %r127;  shfl.sync.down.b32 hi|p, hi, %r119, %r126, %r127;  mov.b64 %rd237, {lo, hi};  @p add.u64 %rd237, %rd237, %rd235;}
	// end inline asm
	mov.b32 	%r122, 8;
	// begin inline asm
	{  .reg .u32 lo;  .reg .u32 hi;  .reg .pred p;  mov.b64 {lo, hi}, %rd237;  shfl.sync.down.b32 lo|p, lo, %r122, %r126, %r127;  shfl.sync.down.b32 hi|p, hi, %r122, %r126, %r127;  mov.b64 %rd239, {lo, hi};  @p add.u64 %rd239, %rd239, %rd237;}
	// end inline asm
	mov.b32 	%r125, 16;
	// begin inline asm
	{  .reg .u32 lo;  .reg .u32 hi;  .reg .pred p;  mov.b64 {lo, hi}, %rd239;  shfl.sync.down.b32 lo|p, lo, %r125, %r126, %r127;  shfl.sync.down.b32 hi|p, hi, %r125, %r126, %r127;  mov.b64 %rd294, {lo, hi};  @p add.u64 %rd294, %rd294, %rd239;}
	// end inline asm
	setp.ne.s32 	%p38, %r112, 0;
	@%p38 bra 	$L__BB5_13;
	shr.u32 	%r128, %r5, 2;
	and.b32  	%r129, %r128, 248;
	mov.u32 	%r130, _ZZN3cub18CUB_300001_SM_10006detail6reduce18DeviceReduceKernelINS2_10policy_hubIyyN4cuda3std3__44plusIvEEE10Policy1000EPyyS9_yNS7_10__identityEEEvT0_PT3_T1_NS0_13GridEvenShareISH_EET2_T4_E12temp_storage;
	add.s32 	%r131, %r130, %r129;
	st.shared.u64 	[%r131+16], %rd294;
$L__BB5_13:
	bar.sync 	0;
	setp.ne.s32 	%p39, %r5, 0;
	@%p39 bra 	$L__BB5_35;
	ld.shared.u64 	%rd243, [_ZZN3cub18CUB_300001_SM_10006detail6reduce18DeviceReduceKernelINS2_10policy_hubIyyN4cuda3std3__44plusIvEEE10Policy1000EPyyS9_yNS7_10__identityEEEvT0_PT3_T1_NS0_13GridEvenShareISH_EET2_T4_E12temp_storage+24];
	add.s64 	%rd244, %rd243, %rd294;
	ld.shared.u64 	%rd245, [_ZZN3cub18CUB_300001_SM_10006detail6reduce18DeviceReduceKernelINS2_10policy_hubIyyN4cuda3std3__44plusIvEEE10Policy1000EPyyS9_yNS7_10__identityEEEvT0_PT3_T1_NS0_13GridEvenShareISH_EET2_T4_E12temp_storage+32];
	add.s64 	%rd246, %rd244, %rd245;
	ld.shared.u64 	%rd247, [_ZZN3cub18CUB_300001_SM_10006detail6reduce18DeviceReduceKernelINS2_10policy_hubIyyN4cuda3std3__44plusIvEEE10Policy1000EPyyS9_yNS7_10__identityEEEvT0_PT3_T1_NS0_13GridEvenShareISH_EET2_T4_E12temp_storage+40];
	add.s64 	%rd248, %rd246, %rd247;
	ld.shared.u64 	%rd249, [_ZZN3cub18CUB_300001_SM_10006detail6reduce18DeviceReduceKernelINS2_10policy_hubIyyN4cuda3std3__44plusIvEEE10Policy1000EPyyS9_yNS7_10__identityEEEvT0_PT3_T1_NS0_13GridEvenShareISH_EET2_T4_E12temp_storage+48];
	add.s64 	%rd250, %rd248, %rd249;
	ld.shared.u64 	%rd251, [_ZZN3cub18CUB_300001_SM_10006detail6reduce18DeviceReduceKernelINS2_10policy_hubIyyN4cuda3std3__44plusIvEEE10Policy1000EPyyS9_yNS7_10__identityEEEvT0_PT3_T1_NS0_13GridEvenShareISH_EET2_T4_E12temp_storage+56];
	add.s64 	%rd252, %rd250, %rd251;
	ld.shared.u64 	%rd253, [_ZZN3cub18CUB_300001_SM_10006detail6reduce18DeviceReduceKernelINS2_10policy_hubIyyN4cuda3std3__44plusIvEEE10Policy1000EPyyS9_yNS7_10__identityEEEvT0_PT3_T1_NS0_13GridEvenShareISH_EET2_T4_E12temp_storage+64];
	add.s64 	%rd254, %rd252, %rd253;
	ld.shared.u64 	%rd255, [_ZZN3cub18CUB_300001_SM_10006detail6reduce18DeviceReduceKernelINS2_10policy_hubIyyN4cuda3std3__44plusIvEEE10Policy1000EPyyS9_yNS7_10__identityEEEvT0_PT3_T1_NS0_13GridEvenShareISH_EET2_T4_E12temp_storage+72];
	add.s64 	%rd256, %rd254, %rd255;
	ld.shared.u64 	%rd257, [_ZZN3cub18CUB_300001_SM_10006detail6reduce18DeviceReduceKernelINS2_10policy_hubIyyN4cuda3std3__44plusIvEEE10Policy1000EPyyS9_yNS7_10__identityEEEvT0_PT3_T1_NS0_13GridEvenShareISH_EET2_T4_E12temp_storage+80];
	add.s64 	%rd258, %rd256, %rd257;
	ld.shared.u64 	%rd259, [_ZZN3cub18CUB_300001_SM_10006detail6reduce18DeviceReduceKernelINS2_10policy_hubIyyN4cuda3std3__44plusIvEEE10Policy1000EPyyS9_yNS7_10__identityEEEvT0_PT3_T1_NS0_13GridEvenShareISH_EET2_T4_E12temp_storage+88];
	add.s64 	%rd260, %rd258, %rd259;
	ld.shared.u64 	%rd261, [_ZZN3cub18CUB_300001_SM_10006detail6reduce18DeviceReduceKernelINS2_10policy_hubIyyN4cuda3std3__44plusIvEEE10Policy1000EPyyS9_yNS7_10__identityEEEvT0_PT3_T1_NS0_13GridEvenShareISH_EET2_T4_E12temp_storage+96];
	add.s64 	%rd262, %rd260, %rd261;
	ld.shared.u64 	%rd263, [_ZZN3cub18CUB_300001_SM_10006detail6reduce18DeviceReduceKernelINS2_10policy_hubIyyN4cuda3std3__44plusIvEEE10Policy1000EPyyS9_yNS7_10__identityEEEvT0_PT3_T1_NS0_13GridEvenShareISH_EET2_T4_E12temp_storage+104];
	add.s64 	%rd264, %rd262, %rd263;
	ld.shared.u64 	%rd265, [_ZZN3cub18CUB_300001_SM_10006detail6reduce18DeviceReduceKernelINS2_10policy_hubIyyN4cuda3std3__44plusIvEEE10Policy1000EPyyS9_yNS7_10__identityEEEvT0_PT3_T1_NS0_13GridEvenShareISH_EET2_T4_E12temp_storage+112];
	add.s64 	%rd266, %rd264, %rd265;
	ld.shared.u64 	%rd267, [_ZZN3cub18CUB_300001_SM_10006detail6reduce18DeviceReduceKernelINS2_10policy_hubIyyN4cuda3std3__44plusIvEEE10Policy1000EPyyS9_yNS7_10__identityEEEvT0_PT3_T1_NS0_13GridEvenShareISH_EET2_T4_E12temp_storage+120];
	add.s64 	%rd268, %rd266, %rd267;
	ld.shared.u64 	%rd269, [_ZZN3cub18CUB_300001_SM_10006detail6reduce18DeviceReduceKernelINS2_10policy_hubIyyN4cuda3std3__44plusIvEEE10Policy1000EPyyS9_yNS7_10__identityEEEvT0_PT3_T1_NS0_13GridEvenShareISH_EET2_T4_E12temp_storage+128];
	add.s64 	%rd270, %rd268, %rd269;
	ld.shared.u64 	%rd271, [_ZZN3cub18CUB_300001_SM_10006detail6reduce18DeviceReduceKernelINS2_10policy_hubIyyN4cuda3std3__44plusIvEEE10Policy1000EPyyS9_yNS7_10__identityEEEvT0_PT3_T1_NS0_13GridEvenShareISH_EET2_T4_E12temp_storage+136];
	add.s64 	%rd294, %rd270, %rd271;
	bra.uni 	$L__BB5_35;
$L__BB5_15:
	// begin inline asm
	mov.u32 %r88, %laneid;
	// end inline asm
	and.b32  	%r104, %r5, 992;
	add.s32 	%r105, %r104, 32;
	setp.gt.s32 	%p20, %r105, %r4;
	not.b32 	%r106, %r104;
	add.s32 	%r107, %r4, %r106;
	selp.b32 	%r102, %r107, 31, %p20;
	mov.b32 	%r89, 1;
	mov.b32 	%r103, -1;
	// begin inline asm
	{  .reg .u32 lo;  .reg .u32 hi;  .reg .pred p;  mov.b64 {lo, hi}, %rd282;  shfl.sync.down.b32 lo|p, lo, %r89, %r102, %r103;  shfl.sync.down.b32 hi|p, hi, %r89, %r102, %r103;  mov.b64 %rd179, {lo, hi};  @p add.u64 %rd179, %rd179, %rd282;}
	// end inline asm
	mov.b32 	%r92, 2;
	// begin inline asm
	{  .reg .u32 lo;  .reg .u32 hi;  .reg .pred p;  mov.b64 {lo, hi}, %rd179;  shfl.sync.down.b32 lo|p, lo, %r92, %r102, %r103;  shfl.sync.down.b32 hi|p, hi, %r92, %r102, %r103;  mov.b64 %rd181, {lo, hi};  @p add.u64 %rd181, %rd181, %rd179;}
	// end inline asm
	mov.b32 	%r95, 4;
	// begin inline asm
	{  .reg .u32 lo;  .reg .u32 hi;  .reg .pred p;  mov.b64 {lo, hi}, %rd181;  shfl.sync.down.b32 lo|p, lo, %r95, %r102, %r103;  shfl.sync.down.b32 hi|p, hi, %r95, %r102, %r103;  mov.b64 %rd183, {lo, hi};  @p add.u64 %rd183, %rd183, %rd181;}
	// end inline asm
	mov.b32 	%r98, 8;
	// begin inline asm
	{  .reg .u32 lo;  .reg .u32 hi;  .reg .pred p;  mov.b64 {lo, hi}, %rd183;  shfl.sync.down.b32 lo|p, lo, %r98, %r102, %r103;  shfl.sync.down.b32 hi|p, hi, %r98, %r102, %r103;  mov.b64 %rd185, {lo, hi};  @p add.u64 %rd185, %rd185, %rd183;}
	// end inline asm
	mov.b32 	%r101, 16;
	// begin inline asm
	{  .reg .u32 lo;  .reg .u32 hi;  .reg .pred p;  mov.b64 {lo, hi}, %rd185;  shfl.sync.down.b32 lo|p, lo, %r101, %r102, %r103;  shfl.sync.down.b32 hi|p, hi, %r101, %r102, %r103;  mov.b64 %rd294, {lo, hi};  @p add.u64 %rd294, %rd294, %rd185;}
	// end inline asm
	setp.ne.s32 	%p21, %r88, 0;
	@%p21 bra 	$L__BB5_17;
	shr.u32 	%r108, %r5, 2;
	and.b32  	%r109, %r108, 248;
	mov.u32 	%r110, _ZZN3cub18CUB_300001_SM_10006detail6reduce18DeviceReduceKernelINS2_10policy_hubIyyN4cuda3std3__44plusIvEEE10Policy1000EPyyS9_yNS7_10__identityEEEvT0_PT3_T1_NS0_13GridEvenShareISH_EET2_T4_E12temp_storage;
	add.s32 	%r111, %r110, %r109;
	st.shared.u64 	[%r111+16], %rd294;
$L__BB5_17:
	bar.sync 	0;
	setp.ne.s32 	%p22, %r5, 0;
	@%p22 bra 	$L__BB5_35;
	setp.gt.s32 	%p23, %r4, 32;
	ld.shared.u64 	%rd189, [_ZZN3cub18CUB_300001_SM_10006detail6reduce18DeviceReduceKernelINS2_10policy_hubIyyN4cuda3std3__44plusIvEEE10Policy1000EPyyS9_yNS7_10__identityEEEvT0_PT3_T1_NS0_13GridEvenShareISH_EET2_T4_E12temp_storage+24];
	selp.b64 	%rd190, %rd189, 0, %p23;
	add.s64 	%rd191, %rd190, %rd294;
	setp.gt.s32 	%p24, %r4, 64;
	ld.shared.u64 	%rd192, [_ZZN3cub18CUB_300001_SM_10006detail6reduce18DeviceReduceKernelINS2_10policy_hubIyyN4cuda3std3__44plusIvEEE10Policy1000EPyyS9_yNS7_10__identityEEEvT0_PT3_T1_NS0_13GridEvenShareISH_EET2_T4_E12temp_storage+32];
	selp.b64 	%rd193, %rd192, 0, %p24;
	add.s64 	%rd194, %rd191, %rd193;
	setp.gt.s32 	%p25, %r4, 96;
	ld.shared.u64 	%rd195, [_ZZN3cub18CUB_300001_SM_10006detail6reduce18DeviceReduceKernelINS2_10policy_hubIyyN4cuda3std3__44plusIvEEE10Policy1000EPyyS9_yNS7_10__identityEEEvT0_PT3_T1_NS0_13GridEvenShareISH_EET2_T4_E12temp_storage+40];
	selp.b64 	%rd196, %rd195, 0, %p25;
	add.s64 	%rd197, %rd194, %rd196;
	setp.gt.s32 	%p26, %r4, 128;
	ld.shared.u64 	%rd198, [_ZZN3cub18CUB_300001_SM_10006detail6reduce18DeviceReduceKernelINS2_10policy_hubIyyN4cuda3std3__44plusIvEEE10Policy1000EPyyS9_yNS7_10__identityEEEvT0_PT3_T1_NS0_13GridEvenShareISH_EET2_T4_E12temp_storage+48];
	selp.b64 	%rd199, %rd198, 0, %p26;
	add.s64 	%rd200, %rd197, %rd199;
	setp.gt.s32 	%p27, %r4, 160;
	ld.shared.u64 	%rd201, [_ZZN3cub18CUB_300001_SM_10006detail6reduce18DeviceReduceKernelINS2_10policy_hubIyyN4cuda3std3__44plusIvEEE10Policy1000EPyyS9_yNS7_10__identityEEEvT0_PT3_T1_NS0_13GridEvenShareISH_EET2_T4_E12temp_storage+56];
	selp.b64 	%rd202, %rd201, 0, %p27;
	add.s64 	%rd203, %rd200, %rd202;
	setp.gt.s32 	%p28, %r4, 192;
	ld.shared.u64 	%rd204, [_ZZN3cub18CUB_300001_SM_10006detail6reduce18DeviceReduceKernelINS2_10policy_hubIyyN4cuda3std3__44plusIvEEE10Policy1000EPyyS9_yNS7_10__identityEEEvT0_PT3_T1_NS0_13GridEvenShareISH_EET2_T4_E12temp_storage+64];
	selp.b64 	%rd205, %rd204, 0, %p28;
	add.s64 	%rd206, %rd203, %rd205;
	setp.gt.s32 	%p29, %r4, 224;
	ld.shared.u64 	%rd207, [_ZZN3cub18CUB_300001_SM_10006detail6reduce18DeviceReduceKernelINS2_10policy_hubIyyN4cuda3std3__44plusIvEEE10Policy1000EPyyS9_yNS7_10__identityEEEvT0_PT3_T1_NS0_13GridEvenShareISH_EET2_T4_E12temp_storage+72];
	selp.b64 	%rd208, %rd207, 0, %p29;
	add.s64 	%rd209, %rd206, %rd208;
	setp.gt.s32 	%p30, %r4, 256;
	ld.shared.u64 	%rd210, [_ZZN3cub18CUB_300001_SM_10006detail6reduce18DeviceReduceKernelINS2_10policy_hubIyyN4cuda3std3__44plusIvEEE10Policy1000EPyyS9_yNS7_10__identityEEEvT0_PT3_T1_NS0_13GridEvenShareISH_EET2_T4_E12temp_storage+80];
	selp.b64 	%rd211, %rd210, 0, %p30;
	add.s64 	%rd212, %rd209, %rd211;
	setp.gt.s32 	%p31, %r4, 288;
	ld.shared.u64 	%rd213, [_ZZN3cub18CUB_300001_SM_10006detail6reduce18DeviceReduceKernelINS2_10policy_hubIyyN4cuda3std3__44plusIvEEE10Policy1000EPyyS9_yNS7_10__identityEEEvT0_PT3_T1_NS0_13GridEvenShareISH_EET2_T4_E12temp_storage+88];
	selp.b64 	%rd214, %rd213, 0, %p31;
	add.s64 	%rd215, %rd212, %rd214;
	setp.gt.s32 	%p32, %r4, 320;
	ld.shared.u64 	%rd216, [_ZZN3cub18CUB_300001_SM_10006detail6reduce18DeviceReduceKernelINS2_10policy_hubIyyN4cuda3std3__44plusIvEEE10Policy1000EPyyS9_yNS7_10__identityEEEvT0_PT3_T1_NS0_13GridEvenShareISH_EET2_T4_E12temp_storage+96];
	selp.b64 	%rd217, %rd216, 0, %p32;
	add.s64 	%rd218, %rd215, %rd217;
	setp.gt.s32 	%p33, %r4, 352;
	ld.shared.u64 	%rd219, [_ZZN3cub18CUB_300001_SM_10006detail6reduce18DeviceReduceKernelINS2_10policy_hubIyyN4cuda3std3__44plusIvEEE10Policy1000EPyyS9_yNS7_10__identityEEEvT0_PT3_T1_NS0_13GridEvenShareISH_EET2_T4_E12temp_storage+104];
	selp.b64 	%rd220, %rd219, 0, %p33;
	add.s64 	%rd221, %rd218, %rd220;
	setp.gt.s32 	%p34, %r4, 384;
	ld.shared.u64 	%rd222, [_ZZN3cub18CUB_300001_SM_10006detail6reduce18DeviceReduceKernelINS2_10policy_hubIyyN4cuda3std3__44plusIvEEE10Policy1000EPyyS9_yNS7_10__identityEEEvT0_PT3_T1_NS0_13GridEvenShareISH_EET2_T4_E12temp_storage+112];
	selp.b64 	%rd223, %rd222, 0, %p34;
	add.s64 	%rd224, %rd221, %rd223;
	setp.gt.s32 	%p35, %r4, 416;
	ld.shared.u64 	%rd225, [_ZZN3cub18CUB_300001_SM_10006detail6reduce18DeviceReduceKernelINS2_10policy_hubIyyN4cuda3std3__44plusIvEEE10Policy1000EPyyS9_yNS7_10__identityEEEvT0_PT3_T1_NS0_13GridEvenShareISH_EET2_T4_E12temp_storage+120];
	selp.b64 	%rd226, %rd225, 0, %p35;
	add.s64 	%rd227, %rd224, %rd226;
	setp.gt.s32 	%p36, %r4, 448;
	ld.shared.u64 	%rd228, [_ZZN3cub18CUB_300001_SM_10006detail6reduce18DeviceReduceKernelINS2_10policy_hubIyyN4cuda3std3__44plusIvEEE10Policy1000EPyyS9_yNS7_10__identityEEEvT0_PT3_T1_NS0_13GridEvenShareISH_EET2_T4_E12temp_storage+128];
	selp.b64 	%rd229, %rd228, 0, %p36;
	add.s64 	%rd230, %rd227, %rd229;
	setp.gt.s32 	%p37, %r4, 480;
	ld.shared.u64 	%rd231, [_ZZN3cub18CUB_300001_SM_10006detail6reduce18DeviceReduceKernelINS2_10policy_hubIyyN4cuda3std3__44plusIvEEE10Policy1000EPyyS9_yNS7_10__identityEEEvT0_PT3_T1_NS0_13GridEvenShareISH_EET2_T4_E12temp_storage+136];
	selp.b64 	%rd232, %rd231, 0, %p37;
	add.s64 	%rd294, %rd230, %rd232;
	bra.uni 	$L__BB5_35;
$L__BB5_19:
	cvt.u32.u64 	%r36, %rd3;
	mov.u32 	%r17, %tid.x;
	add.s32 	%r37, %r36, %r17;
	mul.wide.u32 	%rd66, %r37, 8;
	add.s64 	%rd53, %rd50, %rd66;
	// begin inline asm
	ld.global.nc.u64 %rd52, [%rd53];
	// end inline asm
	add.s64 	%rd55, %rd53, 4096;
	// begin inline asm
	ld.global.nc.u64 %rd54, [%rd55];
	// end inline asm
	add.s64 	%rd57, %rd53, 8192;
	// begin inline asm
	ld.global.nc.u64 %rd56, [%rd57];
	// end inline asm
	add.s64 	%rd59, %rd53, 12288;
	// begin inline asm
	ld.global.nc.u64 %rd58, [%rd59];
	// end inline asm
	add.s64 	%rd61, %rd53, 16384;
	// begin inline asm
	ld.global.nc.u64 %rd60, [%rd61];
	// end inline asm
	add.s64 	%rd63, %rd53, 20480;
	// begin inline asm
	ld.global.nc.u64 %rd62, [%rd63];
	// end inline asm
	add.s64 	%rd65, %rd53, 24576;
	// begin inline asm
	ld.global.nc.u64 %rd64, [%rd65];
	// end inline asm
	add.s64 	%rd67, %rd54, %rd52;
	add.s64 	%rd68, %rd56, %rd67;
	add.s64 	%rd69, %rd58, %rd68;
	add.s64 	%rd70, %rd60, %rd69;
	add.s64 	%rd71, %rd62, %rd70;
	add.s64 	%rd293, %rd64, %rd71;
	setp.lt.u64 	%p2, %rd4, %rd2;
	@%p2 bra 	$L__BB5_31;
	cvt.u32.u64 	%r39, %rd2;
	cvt.u64.u32 	%rd23, %r17;
	add.s64 	%rd284, %rd3, %rd2;
	add.s64 	%rd72, %rd284, %rd23;
	shl.b64 	%rd73, %rd72, 3;
	add.s64 	%rd283, %rd50, %rd73;
	cvt.u32.u64 	%r18, %rd1;
	not.b32 	%r41, %r17;
	add.s32 	%r42, %r41, %r18;
	sub.s32 	%r43, %r42, %r39;
	sub.s32 	%r138, %r43, %r36;
	mov.b32 	%r139, 0;
	mov.u64 	%rd286, %rd3;
$L__BB5_21:
	add.s64 	%rd286, %rd286, %rd2;
	add.s64 	%rd74, %rd1, -3584;
	setp.gt.u64 	%p3, %rd286, %rd74;
	@%p3 bra 	$L__BB5_23;
	add.s64 	%rd90, %rd286, %rd23;
	shl.b64 	%rd91, %rd90, 3;
	add.s64 	%rd76, %rd50, %rd91;
	// begin inline asm
	ld.global.nc.u64 %rd75, [%rd76];
	// end inline asm
	add.s64 	%rd78, %rd76, 4096;
	// begin inline asm
	ld.global.nc.u64 %rd77, [%rd78];
	// end inline asm
	add.s64 	%rd80, %rd76, 8192;
	// begin inline asm
	ld.global.nc.u64 %rd79, [%rd80];
	// end inline asm
	add.s64 	%rd82, %rd76, 12288;
	// begin inline asm
	ld.global.nc.u64 %rd81, [%rd82];
	// end inline asm
	add.s64 	%rd84, %rd76, 16384;
	// begin inline asm
	ld.global.nc.u64 %rd83, [%rd84];
	// end inline asm
	add.s64 	%rd86, %rd76, 20480;
	// begin inline asm
	ld.global.nc.u64 %rd85, [%rd86];
	// end inline asm
	add.s64 	%rd88, %rd76, 24576;
	// begin inline asm
	ld.global.nc.u64 %rd87, [%rd88];
	// end inline asm
	add.s64 	%rd92, %rd75, %rd293;
	add.s64 	%rd93, %rd77, %rd92;
	add.s64 	%rd94, %rd79, %rd93;
	add.s64 	%rd95, %rd81, %rd94;
	add.s64 	%rd96, %rd83, %rd95;
	add.s64 	%rd97, %rd85, %rd96;
	add.s64 	%rd293, %rd87, %rd97;
	sub.s64 	%rd98, %rd1, %rd286;
	setp.lt.u64 	%p4, %rd98, %rd2;
	add.s32 	%r139, %r139, 1;
	add.s64 	%rd284, %rd284, %rd2;
	mul.wide.s32 	%rd99, %r34, 8;
	add.s64 	%rd283, %rd283, %rd99;
	sub.s32 	%r138, %r138, %r34;
	@%p4 bra 	$L__BB5_31;
	bra.uni 	$L__BB5_21;
$L__BB5_23:
	setp.le.u64 	%p5, %rd1, %rd286;
	@%p5 bra 	$L__BB5_31;
	cvt.u32.u64 	%r46, %rd286;
	sub.s32 	%r24, %r18, %r46;
	setp.ge.s32 	%p6, %r17, %r24;
	@%p6 bra 	$L__BB5_31;
	cvt.u32.u64 	%r48, %rd2;
	cvt.u32.u64 	%r49, %rd3;
	not.b32 	%r50, %r17;
	add.s32 	%r51, %r50, %r18;
	add.s32 	%r52, %r48, %r49;
	sub.s32 	%r53, %r51, %r52;
	mul.lo.s32 	%r54, %r1, %r139;
	mad.lo.s32 	%r25, %r54, -3584, %r53;
	and.b32  	%r55, %r25, 1536;
	setp.eq.s32 	%p7, %r55, 1536;
	mov.u32 	%r142, %r17;
	@%p7 bra 	$L__BB5_28;
	cvt.u16.u32 	%rs1, %r138;
	shr.u16 	%rs2, %rs1, 9;
	add.s16 	%rs3, %rs2, 1;
	cvt.u32.u16 	%r56, %rs3;
	and.b32  	%r57, %r56, 3;
	neg.s32 	%r140, %r57;
	mov.u32 	%r142, %r17;
$L__BB5_27:
	.pragma "nounroll";
	// begin inline asm
	ld.global.nc.u64 %rd101, [%rd283];
	// end inline asm
	add.s64 	%rd293, %rd101, %rd293;
	add.s32 	%r142, %r142, 512;
	add.s64 	%rd283, %rd283, 4096;
	add.s32 	%r140, %r140, 1;
	setp.ne.s32 	%p8, %r140, 0;
	@%p8 bra 	$L__BB5_27;
$L__BB5_28:
	setp.lt.u32 	%p9, %r25, 1536;
	@%p9 bra 	$L__BB5_31;
	cvt.u64.u32 	%rd103, %r142;
	add.s64 	%rd104, %rd103, %rd284;
	shl.b64 	%rd105, %rd104, 3;
	add.s64 	%rd291, %rd50, %rd105;
$L__BB5_30:
	// begin inline asm
	ld.global.nc.u64 %rd106, [%rd291];
	// end inline asm
	add.s64 	%rd114, %rd106, %rd293;
	add.s64 	%rd109, %rd291, 4096;
	// begin inline asm
	ld.global.nc.u64 %rd108, [%rd109];
	// end inline asm
	add.s64 	%rd115, %rd108, %rd114;
	add.s64 	%rd111, %rd291, 8192;
	// begin inline asm
	ld.global.nc.u64 %rd110, [%rd111];
	// end inline asm
	add.s64 	%rd116, %rd110, %rd115;
	add.s64 	%rd113, %rd291, 12288;
	// begin inline asm
	ld.global.nc.u64 %rd112, [%rd113];
	// end inline asm
	add.s64 	%rd293, %rd112, %rd116;
	add.s32 	%r142, %r142, 2048;
	add.s64 	%rd291, %rd291, 16384;
	setp.lt.s32 	%p10, %r142, %r24;
	@%p10 bra 	$L__BB5_30;
$L__BB5_31:
	// begin inline asm
	mov.u32 %r58, %laneid;
	// end inline asm
	mov.b32 	%r59, 1;
	mov.b32 	%r72, 31;
	mov.b32 	%r73, -1;
	// begin inline asm
	{  .reg .u32 lo;  .reg .u32 hi;  .reg .pred p;  mov.b64 {lo, hi}, %rd293;  shfl.sync.down.b32 lo|p, lo, %r59, %r72, %r73;  shfl.sync.down.b32 hi|p, hi, %r59, %r72, %r73;  mov.b64 %rd117, {lo, hi};  @p add.u64 %rd117, %rd117, %rd293;}
	// end inline asm
	mov.b32 	%r62, 2;
	// begin inline asm
	{  .reg .u32 lo;  .reg .u32 hi;  .reg .pred p;  mov.b64 {lo, hi}, %rd117;  shfl.sync.down.b32 lo|p, lo, %r62, %r72, %r73;  shfl.sync.down.b32 hi|p, hi, %r62, %r72, %r73;  mov.b64 %rd119, {lo, hi};  @p add.u64 %rd119, %rd119, %rd117;}
	// end inline asm
	mov.b32 	%r65, 4;
	// begin inline asm
	{  .reg .u32 lo;  .reg .u32 hi;  .reg .pred p;  mov.b64 {lo, hi}, %rd119;  shfl.sync.down.b32 lo|p, lo, %r65, %r72, %r73;  shfl.sync.down.b32 hi|p, hi, %r65, %r72, %r73;  mov.b64 %rd121, {lo, hi};  @p add.u64 %rd121, %rd121, %rd119;}
	// end inline asm
	mov.b32 	%r68, 8;
	// begin inline asm
	{  .reg .u32 lo;  .reg .u32 hi;  .reg .pred p;  mov.b64 {lo, hi}, %rd121;  shfl.sync.down.b32 lo|p, lo, %r68, %r72, %r73;  shfl.sync.down.b32 hi|p, hi, %r68, %r72, %r73;  mov.b64 %rd123, {lo, hi};  @p add.u64 %rd123, %rd123, %rd121;}
	// end inline asm
	mov.b32 	%r71, 16;
	// begin inline asm
	{  .reg .u32 lo;  .reg .u32 hi;  .reg .pred p;  mov.b64 {lo, hi}, %rd123;  shfl.sync.down.b32 lo|p, lo, %r71, %r72, %r73;  shfl.sync.down.b32 hi|p, hi, %r71, %r72, %r73;  mov.b64 %rd294, {lo, hi};  @p add.u64 %rd294, %rd294, %rd123;}
	// end inline asm
	setp.ne.s32 	%p11, %r58, 0;
	@%p11 bra 	$L__BB5_33;
	shr.u32 	%r74, %r17, 2;
	and.b32  	%r75, %r74, 248;
	mov.u32 	%r76, _ZZN3cub18CUB_300001_SM_10006detail6reduce18DeviceReduceKernelINS2_10policy_hubIyyN4cuda3std3__44plusIvEEE10Policy1000EPyyS9_yNS7_10__identityEEEvT0_PT3_T1_NS0_13GridEvenShareISH_EET2_T4_E12temp_storage;
	add.s32 	%r77, %r76, %r75;
	st.shared.u64 	[%r77+16], %rd294;
$L__BB5_33:
	bar.sync 	0;
	setp.ne.s32 	%p12, %r17, 0;
	@%p12 bra 	$L__BB5_35;
	ld.shared.u64 	%rd127, [_ZZN3cub18CUB_300001_SM_10006detail6reduce18DeviceReduceKernelINS2_10policy_hubIyyN4cuda3std3__44plusIvEEE10Policy1000EPyyS9_yNS7_10__identityEEEvT0_PT3_T1_NS0_13GridEvenShareISH_EET2_T4_E12temp_storage+24];
	add.s64 	%rd128, %rd127, %rd294;
	ld.shared.u64 	%rd129, [_ZZN3cub18CUB_300001_SM_10006detail6reduce18DeviceReduceKernelINS2_10policy_hubIyyN4cuda3std3__44plusIvEEE10Policy1000EPyyS9_yNS7_10__identityEEEvT0_PT3_T1_NS0_13GridEvenShareISH_EET2_T4_E12temp_storage+32];
	add.s64 	%rd130, %rd128, %rd129;
	ld.shared.u64 	%rd131, [_ZZN3cub18CUB_300001_SM_10006detail6reduce18DeviceReduceKernelINS2_10policy_hubIyyN4cuda3std3__44plusIvEEE10Policy1000EPyyS9_yNS7_10__identityEEEvT0_PT3_T1_NS0_13GridEvenShareISH_EET2_T4_E12temp_storage+40];
	add.s64 	%rd132, %rd130, %rd131;
	ld.shared.u64 	%rd133, [_ZZN3cub18CUB_300001_SM_10006detail6reduce18DeviceReduceKernelINS2_10policy_hubIyyN4cuda3std3__44plusIvEEE10Policy1000EPyyS9_yNS7_10__identityEEEvT0_PT3_T1_NS0_13GridEvenShareISH_EET2_T4_E12temp_storage+48];
	add.s64 	%rd134, %rd132, %rd133;
	ld.shared.u64 	%rd135, [_ZZN3cub18CUB_300001_SM_10006detail6reduce18DeviceReduceKernelINS2_10policy_hubIyyN4cuda3std3__44plusIvEEE10Policy1000EPyyS9_yNS7_10__identityEEEvT0_PT3_T1_NS0_13GridEvenShareISH_EET2_T4_E12temp_storage+56];
	add.s64 	%rd136, %rd134, %rd135;
	ld.shared.u64 	%rd137, [_ZZN3cub18CUB_300001_SM_10006detail6reduce18DeviceReduceKernelINS2_10policy_hubIyyN4cuda3std3__44plusIvEEE10Policy1000EPyyS9_yNS7_10__identityEEEvT0_PT3_T1_NS0_13GridEvenShareISH_EET2_T4_E12temp_storage+64];
	add.s64 	%rd138, %rd136, %rd137;
	ld.shared.u64 	%rd139, [_ZZN3cub18CUB_300001_SM_10006detail6reduce18DeviceReduceKernelINS2_10policy_hubIyyN4cuda3std3__44plusIvEEE10Policy1000EPyyS9_yNS7_10__identityEEEvT0_PT3_T1_NS0_13GridEvenShareISH_EET2_T4_E12temp_storage+72];
	add.s64 	%rd140, %rd138, %rd139;
	ld.shared.u64 	%rd141, [_ZZN3cub18CUB_300001_SM_10006detail6reduce18DeviceReduceKernelINS2_10policy_hubIyyN4cuda3std3__44plusIvEEE10Policy1000EPyyS9_yNS7_10__identityEEEvT0_PT3_T1_NS0_13GridEvenShareISH_EET2_T4_E12temp_storage+80];
	add.s64 	%rd142, %rd140, %rd141;
	ld.shared.u64 	%rd143, [_ZZN3cub18CUB_300001_SM_10006detail6reduce18DeviceReduceKernelINS2_10policy_hubIyyN4cuda3std3__44plusIvEEE10Policy1000EPyyS9_yNS7_10__identityEEEvT0_PT3_T1_NS0_13GridEvenShareISH_EET2_T4_E12temp_storage+88];
	add.s64 	%rd144, %rd142, %rd143;
	ld.shared.u64 	%rd145, [_ZZN3cub18CUB_300001_SM_10006detail6reduce18DeviceReduceKernelINS2_10policy_hubIyyN4cuda3std3__44plusIvEEE10Policy1000EPyyS9_yNS7_10__identityEEEvT0_PT3_T1_NS0_13GridEvenShareISH_EET2_T4_E12temp_storage+96];
	add.s64 	%rd146, %rd144, %rd145;
	ld.shared.u64 	%rd147, [_ZZN3cub18CUB_300001_SM_10006detail6reduce18DeviceReduceKernelINS2_10policy_hubIyyN4cuda3std3__44plusIvEEE10Policy1000EPyyS9_yNS7_10__identityEEEvT0_PT3_T1_NS0_13GridEvenShareISH_EET2_T4_E12temp_storage+104];
	add.s64 	%rd148, %rd146, %rd147;
	ld.shared.u64 	%rd149, [_ZZN3cub18CUB_300001_SM_10006detail6reduce18DeviceReduceKernelINS2_10policy_hubIyyN4cuda3std3__44plusIvEEE10Policy1000EPyyS9_yNS7_10__identityEEEvT0_PT3_T1_NS0_13GridEvenShareISH_EET2_T4_E12temp_storage+112];
	add.s64 	%rd150, %rd148, %rd149;
	ld.shared.u64 	%rd151, [_ZZN3cub18CUB_300001_SM_10006detail6reduce18DeviceReduceKernelINS2_10policy_hubIyyN4cuda3std3__44plusIvEEE10Policy1000EPyyS9_yNS7_10__identityEEEvT0_PT3_T1_NS0_13GridEvenShareISH_EET2_T4_E12temp_storage+120];
	add.s64 	%rd152, %rd150, %rd151;
	ld.shared.u64 	%rd153, [_ZZN3cub18CUB_300001_SM_10006detail6reduce18DeviceReduceKernelINS2_10policy_hubIyyN4cuda3std3__44plusIvEEE10Policy1000EPyyS9_yNS7_10__identityEEEvT0_PT3_T1_NS0_13GridEvenShareISH_EET2_T4_E12temp_storage+128];
	add.s64 	%rd154, %rd152, %rd153;
	ld.shared.u64 	%rd155, [_ZZN3cub18CUB_300001_SM_10006detail6reduce18DeviceReduceKernelINS2_10policy_hubIyyN4cuda3std3__44plusIvEEE10Policy1000EPyyS9_yNS7_10__identityEEEvT0_PT3_T1_NS0_13GridEvenShareISH_EET2_T4_E12temp_storage+136];
	add.s64 	%rd294, %rd154, %rd155;
$L__BB5_35:
	mov.u32 	%r132, %tid.x;
	setp.ne.s32 	%p40, %r132, 0;
	@%p40 bra 	$L__BB5_37;
	ld.param.u64 	%rd275, [_ZN3cub18CUB_300001_SM_10006detail6reduce18DeviceReduceKernelINS2_10policy_hubIyyN4cuda3std3__44plusIvEEE10Policy1000EPyyS9_yNS7_10__identityEEEvT0_PT3_T1_NS0_13GridEvenShareISH_EET2_T4__param_1];
	cvta.to.global.u64 	%rd272, %rd275;
	mul.wide.u32 	%rd273, %r2, 8;
	add.s64 	%rd274, %rd272, %rd273;
	st.global.u64 	[%rd274], %rd294;
$L__BB5_37:
	ret;

}
	// .globl	_ZN3cub18CUB_300001_SM_10006detail6reduce28DeviceReduceSingleTileKernelINS2_10policy_hubIyyN4cuda3std3__44plusIvEEE10Policy1000EPySC_iS9_yyNS7_10__identityEEEvT0_T1_T2_T3_T4_T6_
.visible .entry _ZN3cub18CUB_300001_SM_10006detail6reduce28DeviceReduceSingleTileKernelINS2_10policy_hubIyyN4cuda3std3__44plusIvEEE10Policy1000EPySC_iS9_yyNS7_10__identityEEEvT0_T1_T2_T3_T4_T6_(
	.param .u64 .ptr .align 1 _ZN3cub18CUB_300001_SM_10006detail6reduce28DeviceReduceSingleTileKernelINS2_10policy_hubIyyN4cuda3std3__44plusIvEEE10Policy1000EPySC_iS9_yyNS7_10__identityEEEvT0_T1_T2_T3_T4_T6__param_0,
	.param .u64 .ptr .align 1 _ZN3cub18CUB_300001_SM_10006detail6reduce28DeviceReduceSingleTileKernelINS2_10policy_hubIyyN4cuda3std3__44plusIvEEE10Policy1000EPySC_iS9_yyNS7_10__identityEEEvT0_T1_T2_T3_T4_T6__param_1,
	.param .u32 _ZN3cub18CUB_300001_SM_10006detail6reduce28DeviceReduceSingleTileKernelINS2_10policy_hubIyyN4cuda3std3__44plusIvEEE10Policy1000EPySC_iS9_yyNS7_10__identityEEEvT0_T1_T2_T3_T4_T6__param_2,
	.param .align 1 .b8 _ZN3cub18CUB_300001_SM_10006detail6reduce28DeviceReduceSingleTileKernelINS2_10policy_hubIyyN4cuda3std3__44plusIvEEE10Policy1000EPySC_iS9_yyNS7_10__identityEEEvT0_T1_T2_T3_T4_T6__param_3[1],
	.param .u64 _ZN3cub18CUB_300001_SM_10006detail6reduce28DeviceReduceSingleTileKernelINS2_10policy_hubIyyN4cuda3std3__44plusIvEEE10Policy1000EPySC_iS9_yyNS7_10__identityEEEvT0_T1_T2_T3_T4_T6__param_4,
	.param .align 1 .b8 _ZN3cub18CUB_300001_SM_10006detail6reduce28DeviceReduceSingleTileKernelINS2_10policy_hubIyyN4cuda3std3__44plusIvEEE10Policy1000EPySC_iS9_yyNS7_10__identityEEEvT0_T1_T2_T3_T4_T6__param_5[1]
)
.maxntid 512
.minnctapersm 1
{
	.reg .pred 	%p<43>;
	.reg .b32 	%r<129>;
	.reg .b64 	%rd<269>;
	// demoted variable
	.shared .align 8 .b8 _ZZN3cub18CUB_300001_SM_10006detail6reduce28DeviceReduceSingleTileKernelINS2_10policy_hubIyyN4cuda3std3__44plusIvEEE10Policy1000EPySC_iS9_yyNS7_10__identityEEEvT0_T1_T2_T3_T4_T6_E12temp_storage[152];
	ld.param.u64 	%rd35, [_ZN3cub18CUB_300001_SM_10006detail6reduce28DeviceReduceSingleTileKernelINS2_10policy_hubIyyN4cuda3std3__44plusIvEEE10Policy1000EPySC_iS9_yyNS7_10__identityEEEvT0_T1_T2_T3_T4_T6__param_0];
	ld.param.u64 	%rd37, [_ZN3cub18CUB_300001_SM_10006detail6reduce28DeviceReduceSingleTileKernelINS2_10policy_hubIyyN4cuda3std3__44plusIvEEE10Policy1000EPySC_iS9_yyNS7_10__identityEEEvT0_T1_T2_T3_T4_T6__param_1];
	ld.param.u32 	%r34, [_ZN3cub18CUB_300001_SM_10006detail6reduce28DeviceReduceSingleTileKernelINS2_10policy_hubIyyN4cuda3std3__44plusIvEEE10Policy1000EPySC_iS9_yyNS7_10__identityEEEvT0_T1_T2_T3_T4_T6__param_2];
	ld.param.u64 	%rd36, [_ZN3cub18CUB_300001_SM_10006detail6reduce28DeviceReduceSingleTileKernelINS2_10policy_hubIyyN4cuda3std3__44plusIvEEE10Policy1000EPySC_iS9_yyNS7_10__identityEEEvT0_T1_T2_T3_T4_T6__param_4];
	cvta.to.global.u64 	%rd1, %rd37;
	setp.ne.s32 	%p1, %r34, 0;
	@%p1 bra 	$L__BB6_3;
	mov.u32 	%r115, %tid.x;
	setp.ne.s32 	%p42, %r115, 0;
	@%p42 bra 	$L__BB6_39;
	st.global.u64 	[%rd1], %rd36;
	bra.uni 	$L__BB6_39;
$L__BB6_3:
	setp.gt.s32 	%p2, %r34, 3583;
	@%p2 bra 	$L__BB6_21;
	mov.u32 	%r1, %tid.x;
	setp.ge.s32 	%p14, %r1, %r34;
	mov.b64 	%rd259, 0;
	mov.u32 	%r119, %r1;
	@%p14 bra 	$L__BB6_6;
	mul.wide.u32 	%rd142, %r1, 8;
	add.s64 	%rd141, %rd35, %rd142;
	// begin inline asm
	ld.global.nc.u64 %rd259, [%rd141];
	// end inline asm
	add.s32 	%r119, %r1, 512;
$L__BB6_6:
	setp.ge.s32 	%p15, %r119, %r34;
	@%p15 bra 	$L__BB6_12;
	not.b32 	%r65, %r119;
	add.s32 	%r4, %r34, %r65;
	and.b32  	%r66, %r4, 1536;
	setp.eq.s32 	%p16, %r66, 1536;
	@%p16 bra 	$L__BB6_10;
	mul.wide.u32 	%rd144, %r119, 8;
	add.s64 	%rd254, %rd35, %rd144;
	shr.u32 	%r67, %r4, 9;
	add.s32 	%r68, %r67, 1;
	and.b32  	%r69, %r68, 3;
	neg.s32 	%r117, %r69;
$L__BB6_9:
	.pragma "nounroll";
	// begin inline asm
	ld.global.nc.u64 %rd145, [%rd254];
	// end inline asm
	add.s64 	%rd259, %rd145, %rd259;
	add.s32 	%r119, %r119, 512;
	add.s64 	%rd254, %rd254, 4096;
	add.s32 	%r117, %r117, 1;
	setp.ne.s32 	%p17, %r117, 0;
	@%p17 bra 	$L__BB6_9;
$L__BB6_10:
	setp.lt.u32 	%p18, %r4, 1536;
	@%p18 bra 	$L__BB6_12;
$L__BB6_11:
	mul.wide.s32 	%rd155, %r119, 8;
	add.s64 	%rd148, %rd35, %rd155;
	// begin inline asm
	ld.global.nc.u64 %rd147, [%rd148];
	// end inline asm
	add.s64 	%rd156, %rd147, %rd259;
	add.s64 	%rd150, %rd148, 4096;
	// begin inline asm
	ld.global.nc.u64 %rd149, [%rd150];
	// end inline asm
	add.s64 	%rd157, %rd149, %rd156;
	add.s64 	%rd152, %rd148, 8192;
	// begin inline asm
	ld.global.nc.u64 %rd151, [%rd152];
	// end inline asm
	add.s64 	%rd158, %rd151, %rd157;
	add.s64 	%rd154, %rd148, 12288;
	// begin inline asm
	ld.global.nc.u64 %rd153, [%rd154];
	// end inline asm
	add.s64 	%rd259, %rd153, %rd158;
	add.s32 	%r119, %r119, 2048;
	setp.lt.s32 	%p19, %r119, %r34;
	@%p19 bra 	$L__BB6_11;
$L__BB6_12:
	setp.lt.s32 	%p20, %r34, 512;
	@%p20 bra 	$L__BB6_17;
	// begin inline asm
	mov.u32 %r94, %laneid;
	// end inline asm
	mov.b32 	%r95, 1;
	mov.b32 	%r108, 31;
	mov.b32 	%r109, -1;
	// begin inline asm
	{  .reg .u32 lo;  .reg .u32 hi;  .reg .pred p;  mov.b64 {lo, hi}, %rd259;  shfl.sync.down.b32 lo|p, lo, %r95, %r108, %r109;  shfl.sync.down.b32 hi|p, hi, %r95, %r108, %r109;  mov.b64 %rd213, {lo, hi};  @p add.u64 %rd213, %rd213, %rd259;}
	// end inline asm
	mov.b32 	%r98, 2;
	// begin inline asm
	{  .reg .u32 lo;  .reg .u32 hi;  .reg .pred p;  mov.b64 {lo, hi}, %rd213;  shfl.sync.down.b32 lo|p, lo, %r98, %r108, %r109;  shfl.sync.down.b32 hi|p, hi, %r98, %r108, %r109;  mov.b64 %rd215, {lo, hi};  @p add.u64 %rd215, %rd215, %rd213;}
	// end inline asm
	mov.b32 	%r101, 4;
	// begin inline asm
	{  .reg .u32 lo;  .reg .u32 hi;  .reg .pred p;  mov.b64 {lo, hi}, %rd215;  shfl.sync.down.b32 lo|p, lo, %r101, %r108, %r109;  shfl.sync.down.b32 hi|p, hi, %r101, %r108, %r109;  mov.b64 %rd217, {lo, hi};  @p add.u64 %rd217, %rd217, %rd215;}
	// end inline asm
	mov.b32 	%r104, 8;
	// begin inline asm
	{  .reg .u32 lo;  .reg .u32 hi;  .reg .pred p;  mov.b64 {lo, hi}, %rd217;  shfl.sync.down.b32 lo|p, lo, %r104, %r108, %r109;  shfl.sync.down.b32 hi|p, hi, %r104, %r108, %r109;  mov.b64 %rd219, {lo, hi};  @p add.u64 %rd219, %rd219, %rd217;}
	// end inline asm
	mov.b32 	%r107, 16;
	// begin inline asm
	{  .reg .u32 lo;  .reg .u32 hi;  .reg .pred p;  mov.b64 {lo, hi}, %rd219;  shfl.sync.down.b32 lo|p, lo, %r107, %r108, %r109;  shfl.sync.down.b32 hi|p, hi, %r107, %r108, %r109;  mov.b64 %rd268, {lo, hi};  @p add.u64 %rd268, %rd268, %rd219;}
	// end inline asm
	setp.ne.s32 	%p39, %r94, 0;
	@%p39 bra 	$L__BB6_15;
	shr.u32 	%r110, %r1, 2;
	and.b32  	%r111, %r110, 248;
	mov.u32 	%r112, _ZZN3cub18CUB_300001_SM_10006detail6reduce28DeviceReduceSingleTileKernelINS2_10policy_hubIyyN4cuda3std3__44plusIvEEE10Policy1000EPySC_iS9_yyNS7_10__identityEEEvT0_T1_T2_T3_T4_T6_E12temp_storage;
	add.s32 	%r113, %r112, %r111;
	st.shared.u64 	[%r113+16], %rd268;
$L__BB6_15:
	bar.sync 	0;
	setp.ne.s32 	%p40, %r1, 0;
	@%p40 bra 	$L__BB6_37;
	ld.shared.u64 	%rd223, [_ZZN3cub18CUB_300001_SM_10006detail6reduce28DeviceReduceSingleTileKernelINS2_10policy_hubIyyN4cuda3std3__44plusIvEEE10Policy1000EPySC_iS9_yyNS7_10__identityEEEvT0_T1_T2_T3_T4_T6_E12temp_storage+24];
	add.s64 	%rd224, %rd223, %rd268;
	ld.shared.u64 	%rd225, [_ZZN3cub18CUB_300001_SM_10006detail6reduce28DeviceReduceSingleTileKernelINS2_10policy_hubIyyN4cuda3std3__44plusIvEEE10Policy1000EPySC_iS9_yyNS7_10__identityEEEvT0_T1_T2_T3_T4_T6_E12temp_storage+32];
	add.s64 	%rd226, %rd224, %rd225;
	ld.shared.u64 	%rd227, [_ZZN3cub18CUB_300001_SM_10006detail6reduce28DeviceReduceSingleTileKernelINS2_10policy_hubIyyN4cuda3std3__44plusIvEEE10Policy1000EPySC_iS9_yyNS7_10__identityEEEvT0_T1_T2_T3_T4_T6_E12temp_storage+40];
	add.s64 	%rd228, %rd226, %rd227;
	ld.shared.u64 	%rd229, [_ZZN3cub18CUB_300001_SM_10006detail6reduce28DeviceReduceSingleTileKernelINS2_10policy_hubIyyN4cuda3std3__44plusIvEEE10Policy1000EPySC_iS9_yyNS7_10__identityEEEvT0_T1_T2_T3_T4_T6_E12temp_storage+48];
	add.s64 	%rd230, %rd228, %rd229;
	ld.shared.u64 	%rd231, [_ZZN3cub18CUB_300001_SM_10006detail6reduce28DeviceReduceSingleTileKernelINS2_10policy_hubIyyN4cuda3std3__44plusIvEEE10Policy1000EPySC_iS9_yyNS7_10__identityEEEvT0_T1_T2_T3_T4_T6_E12temp_storage+56];
	add.s64 	%rd232, %rd230, %rd231;
	ld.shared.u64 	%rd233, [_ZZN3cub18CUB_300001_SM_10006detail6reduce28DeviceReduceSingleTileKernelINS2_10policy_hubIyyN4cuda3std3__44plusIvEEE10Policy1000EPySC_iS9_yyNS7_10__identityEEEvT0_T1_T2_T3_T4_T6_E12temp_storage+64];
	add.s64 	%rd234, %rd232, %rd233;
	ld.shared.u64 	%rd235, [_ZZN3cub18CUB_300001_SM_10006detail6reduce28DeviceReduceSingleTileKernelINS2_10policy_hubIyyN4cuda3std3__44plusIvEEE10Policy1000EPySC_iS9_yyNS7_10__identityEEEvT0_T1_T2_T3_T4_T6_E12temp_storage+72];
	add.s64 	%rd236, %rd234, %rd235;
	ld.shared.u64 	%rd237, [_ZZN3cub18CUB_300001_SM_10006detail6reduce28DeviceReduceSingleTileKernelINS2_10policy_hubIyyN4cuda3std3__44plusIvEEE10Policy1000EPySC_iS9_yyNS7_10__identityEEEvT0_T1_T2_T3_T4_T6_E12temp_storage+80];
	add.s64 	%rd238, %rd236, %rd237;
	ld.shared.u64 	%rd239, [_ZZN3cub18CUB_300001_SM_10006detail6reduce28DeviceReduceSingleTileKernelINS2_10policy_hubIyyN4cuda3std3__44plusIvEEE10Policy1000EPySC_iS9_yyNS7_10__identityEEEvT0_T1_T2_T3_T4_T6_E12temp_storage+88];
	add.s64 	%rd240, %rd238, %rd239;
	ld.shared.u64 	%rd241, [_ZZN3cub18CUB_300001_SM_10006detail6reduce28DeviceReduceSingleTileKernelINS2_10policy_hubIyyN4cuda3std3__44plusIvEEE10Policy1000EPySC_iS9_yyNS7_10__identityEEEvT0_T1_T2_T3_T4_T6_E12temp_storage+96];
	add.s64 	%rd242, %rd240, %rd241;
	ld.shared.u64 	%rd243, [_ZZN3cub18CUB_300001_SM_10006detail6reduce28DeviceReduceSingleTileKernelINS2_10policy_hubIyyN4cuda3std3__44plusIvEEE10Policy1000EPySC_iS9_yyNS7_10__identityEEEvT0_T1_T2_T3_T4_T6_E12temp_storage+104];
	add.s64 	%rd244, %rd242, %rd243;
	ld.shared.u64 	%rd245, [_ZZN3cub18CUB_300001_SM_10006detail6reduce28DeviceReduceSingleTileKernelINS2_10policy_hubIyyN4cuda3std3__44plusIvEEE10Policy1000EPySC_iS9_yyNS7_10__identityEEEvT0_T1_T2_T3_T4_T6_E12temp_storage+112];
	add.s64 	%rd246, %rd244, %rd245;
	ld.shared.u64 	%rd247, [_ZZN3cub18CUB_300001_SM_10006detail6reduce28DeviceReduceSingleTileKernelINS2_10policy_hubIyyN4cuda3std3__44plusIvEEE10Policy1000EPySC_iS9_yyNS7_10__identityEEEvT0_T1_T2_T3_T4_T6_E12temp_storage+120];
	add.s64 	%rd248, %rd246, %rd247;
	ld.shared.u64 	%rd249, [_ZZN3cub18CUB_300001_SM_10006detail6reduce28DeviceReduceSingleTileKernelINS2_10policy_hubIyyN4cuda3std3__44plusIvEEE10Policy1000EPySC_iS9_yyNS7_10__identityEEEvT0_T1_T2_T3_T4_T6_E12temp_storage+128];
	add.s64 	%rd250, %rd248, %rd249;
	ld.shared.u64 	%rd251, [_ZZN3cub18CUB_300001_SM_10006detail6reduce28DeviceReduceSingleTileKernelINS2_10policy_hubIyyN4cuda3std3__44plusIvEEE10Policy1000EPySC_iS9_yyNS7_10__identityEEEvT0_T1_T2_T3_T4_T6_E12temp_storage+136];
	add.s64 	%rd268, %rd250, %rd251;
	bra.uni 	$L__BB6_37;
$L__BB6_17:
	// begin inline asm
	mov.u32 %r70, %laneid;
	// end inline asm
	and.b32  	%r86, %r1, 992;
	add.s32 	%r87, %r86, 32;
	setp.gt.s32 	%p21, %r87, %r34;
	not.b32 	%r88, %r86;
	add.s32 	%r89, %r34, %r88;
	selp.b32 	%r84, %r89, 31, %p21;
	mov.b32 	%r71, 1;
	mov.b32 	%r85, -1;
	// begin inline asm
	{  .reg .u32 lo;  .reg .u32 hi;  .reg .pred p;  mov.b64 {lo, hi}, %rd259;  shfl.sync.down.b32 lo|p, lo, %r71, %r84, %r85;  shfl.sync.down.b32 hi|p, hi, %r71, %r84, %r85;  mov.b64 %rd159, {lo, hi};  @p add.u64 %rd159, %rd159, %rd259;}
	// end inline asm
	mov.b32 	%r74, 2;
	// begin inline asm
	{  .reg .u32 lo;  .reg .u32 hi;  .reg .pred p;  mov.b64 {lo, hi}, %rd159;  shfl.sync.down.b32 lo|p, lo, %r74, %r84, %r85;  shfl.sync.down.b32 hi|p, hi, %r74, %r84, %r85;  mov.b64 %rd161, {lo, hi};  @p add.u64 %rd161, %rd161, %rd159;}
	// end inline asm
	mov.b32 	%r77, 4;
	// begin inline asm
	{  .reg .u32 lo;  .reg .u32 hi;  .reg .pred p;  mov.b64 {lo, hi}, %rd161;  shfl.sync.down.b32 lo|p, lo, %r77, %r84, %r85;  shfl.sync.down.b32 hi|p, hi, %r77, %r84, %r85;  mov.b64 %rd163, {lo, hi};  @p add.u64 %rd163, %rd163, %rd161;}
	// end inline asm
	mov.b32 	%r80, 8;
	// begin inline asm
	{  .reg .u32 lo;  .reg .u32 hi;  .reg .pred p;  mov.b64 {lo, hi}, %rd163;  shfl.sync.down.b32 lo|p, lo, %r80, %r84, %r85;  shfl.sync.down.b32 hi|p, hi, %r80, %r84, %r85;  mov.b64 %rd165, {lo, hi};  @p add.u64 %rd165, %rd165, %rd163;}
	// end inline asm
	mov.b32 	%r83, 16;
	// begin inline asm
	{  .reg .u32 lo;  .reg .u32 hi;  .reg .pred p;  mov.b64 {lo, hi}, %rd165;  shfl.sync.down.b32 lo|p, lo, %r83, %r84, %r85;  shfl.sync.down.b32 hi|p, hi, %r83, %r84, %r85;  mov.b64 %rd268, {lo, hi};  @p add.u64 %rd268, %rd268, %rd165;}
	// end inline asm
	setp.ne.s32 	%p22, %r70, 0;
	@%p22 bra 	$L__BB6_19;
	shr.u32 	%r90, %r1, 2;
	and.b32  	%r91, %r90, 248;
	mov.u32 	%r92, _ZZN3cub18CUB_300001_SM_10006detail6reduce28DeviceReduceSingleTileKernelINS2_10policy_hubIyyN4cuda3std3__44plusIvEEE10Policy1000EPySC_iS9_yyNS7_10__identityEEEvT0_T1_T2_T3_T4_T6_E12temp_storage;
	add.s32 	%r93, %r92, %r91;
	st.shared.u64 	[%r93+16], %rd268;
$L__BB6_19:
	bar.sync 	0;
	setp.ne.s32 	%p23, %r1, 0;
	@%p23 bra 	$L__BB6_37;
	setp.gt.s32 	%p24, %r34, 32;
	ld.shared.u64 	%rd169, [_ZZN3cub18CUB_300001_SM_10006detail6reduce28DeviceReduceSingleTileKernelINS2_10policy_hubIyyN4cuda3std3__44plusIvEEE10Policy1000EPySC_iS9_yyNS7_10__identityEEEvT0_T1_T2_T3_T4_T6_E12temp_storage+24];
	selp.b64 	%rd170, %rd169, 0, %p24;
	add.s64 	%rd171, %rd170, %rd268;
	setp.gt.s32 	%p25, %r34, 64;
	ld.shared.u64 	%rd172, [_ZZN3cub18CUB_300001_SM_10006detail6reduce28DeviceReduceSingleTileKernelINS2_10policy_hubIyyN4cuda3std3__44plusIvEEE10Policy1000EPySC_iS9_yyNS7_10__identityEEEvT0_T1_T2_T3_T4_T6_E12temp_storage+32];
	selp.b64 	%rd173, %rd172, 0, %p25;
	add.s64 	%rd174, %rd171, %rd173;
	setp.gt.s32 	%p26, %r34, 96;
	ld.shared.u64 	%rd175, [_ZZN3cub18CUB_300001_SM_10006detail6reduce28DeviceReduceSingleTileKernelINS2_10policy_hubIyyN4cuda3std3__44plusIvEEE10Policy1000EPySC_iS9_yyNS7_10__identityEEEvT0_T1_T2_T3_T4_T6_E12temp_storage+40];
	selp.b64 	%rd176, %rd175, 0, %p26;
	add.s64 	%rd177, %rd174, %rd176;
	setp.gt.s32 	%p27, %r34, 128;
	ld.shared.u64 	%rd178, [_ZZN3cub18CUB_300001_SM_10006detail6reduce28DeviceReduceSingleTileKernelINS2_10policy_hubIyyN4cuda3std3__44plusIvEEE10Policy1000EPySC_iS9_yyNS7_10__identityEEEvT0_T1_T2_T3_T4_T6_E12temp_storage+48];
	selp.b64 	%rd179, %rd178, 0, %p27;
	add.s64 	%rd180, %rd177, %rd179;
	setp.gt.s32 	%p28, %r34, 160;
	ld.shared.u64 	%rd181, [_ZZN3cub18CUB_300001_SM_10006detail6reduce28DeviceReduceSingleTileKernelINS2_10policy_hubIyyN4cuda3std3__44plusIvEEE10Policy1000EPySC_iS9_yyNS7_10__identityEEEvT0_T1_T2_T3_T4_T6_E12temp_storage+56];
	selp.b64 	%rd182, %rd181, 0, %p28;
	add.s64 	%rd183, %rd180, %rd182;
	setp.gt.s32 	%p29, %r34, 192;
	ld.shared.u64 	%rd184, [_ZZN3cub18CUB_300001_SM_10006detail6reduce28DeviceReduceSingleTileKernelINS2_10policy_hubIyyN4cuda3std3__44plusIvEEE10Policy1000EPySC_iS9_yyNS7_10__identityEEEvT0_T1_T2_T3_T4_T6_E12temp_storage+64];
	selp.b64 	%rd185, %rd184, 0, %p29;
	add.s64 	%rd186, %rd183, %rd185;
	setp.gt.s32 	%p30, %r34, 224;
	ld.shared.u64 	%rd187, [_ZZN3cub18CUB_300001_SM_10006detail6reduce28DeviceReduceSingleTileKernelINS2_10policy_hubIyyN4cuda3std3__44plusIvEEE10Policy1000EPySC_iS9_yyNS7_10__identityEEEvT0_T1_T2_T3_T4_T6_E12temp_storage+72];
	selp.b64 	%rd188, %rd187, 0, %p30;
	add.s64 	%rd189, %rd186, %rd188;
	setp.gt.s32 	%p31, %r34, 256;
	ld.shared.u64 	%rd190, [_ZZN3cub18CUB_300001_SM_10006detail6reduce28DeviceReduceSingleTileKernelINS2_10policy_hubIyyN4cuda3std3__44plusIvEEE10Policy1000EPySC_iS9_yyNS7_10__identityEEEvT0_T1_T2_T3_T4_T6_E12temp_storage+80];
	selp.b64 	%rd191, %rd190, 0, %p31;
	add.s64 	%rd192, %rd189, %rd191;
	setp.gt.s32 	%p32, %r34, 288;
	ld.shared.u64 	%rd193, [_ZZN3cub18CUB_300001_SM_10006detail6reduce28DeviceReduceSingleTileKernelINS2_10policy_hubIyyN4cuda3std3__44plusIvEEE10Policy1000EPySC_iS9_yyNS7_10__identityEEEvT0_T1_T2_T3_T4_T6_E12temp_storage+88];
	selp.b64 	%rd194, %rd193, 0, %p32;
	add.s64 	%rd195, %rd192, %rd194;
	setp.gt.s32 	%p33, %r34, 320;
	ld.shared.u64 	%rd196, [_ZZN3cub18CUB_300001_SM_10006detail6reduce28DeviceReduceSingleTileKernelINS2_10policy_hubIyyN4cuda3std3__44plusIvEEE10Policy1000EPySC_iS9_yyNS7_10__identityEEEvT0_T1_T2_T3_T4_T6_E12temp_storage+96];
	selp.b64 	%rd197, %rd196, 0, %p33;
	add.s64 	%rd198, %rd195, %rd197;
	setp.gt.s32 	%p34, %r34, 352;
	ld.shared.u64 	%rd199, [_ZZN3cub18CUB_300001_SM_10006detail6reduce28DeviceReduceSingleTileKernelINS2_10policy_hubIyyN4cuda3std3__44plusIvEEE10Policy1000EPySC_iS9_yyNS7_10__identityEEEvT0_T1_T2_T3_T4_T6_E12temp_storage+104];
	selp.b64 	%rd200, %rd199, 0, %p34;
	add.s64 	%rd201, %rd198, %rd200;
	setp.gt.s32 	%p35, %r34, 384;
	ld.shared.u64 	%rd202, [_ZZN3cub18CUB_300001_SM_10006detail6reduce28DeviceReduceSingleTileKernelINS2_10policy_hubIyyN4cuda3std3__44plusIvEEE10Policy1000EPySC_iS9_yyNS7_10__identityEEEvT0_T1_T2_T3_T4_T6_E12temp_storage+112];
	selp.b64 	%rd203, %rd202, 0, %p35;
	add.s64 	%rd204, %rd201, %rd203;
	setp.gt.s32 	%p36, %r34, 416;
	ld.shared.u64 	%rd205, [_ZZN3cub18CUB_300001_SM_10006detail6reduce28DeviceReduceSingleTileKernelINS2_10policy_hubIyyN4cuda3std3__44plusIvEEE10Policy1000EPySC_iS9_yyNS7_10__identityEEEvT0_T1_T2_T3_T4_T6_E12temp_storage+120];
	selp.b64 	%rd206, %rd205, 0, %p36;
	add.s64 	%rd207, %rd204, %rd206;
	setp.gt.s32 	%p37, %r34, 448;
	ld.shared.u64 	%rd208, [_ZZN3cub18CUB_300001_SM_10006detail6reduce28DeviceReduceSingleTileKernelINS2_10policy_hubIyyN4cuda3std3__44plusIvEEE10Policy1000EPySC_iS9_yyNS7_10__identityEEEvT0_T1_T2_T3_T4_T6_E12temp_storage+128];
	selp.b64 	%rd209, %rd208, 0, %p37;
	add.s64 	%rd210, %rd207, %rd209;
	setp.gt.s32 	%p38, %r34, 480;
	ld.shared.u64 	%rd211, [_ZZN3cub18CUB_300001_SM_10006detail6reduce28DeviceReduceSingleTileKernelINS2_10policy_hubIyyN4cuda3std3__44plusIvEEE10Policy1000EPySC_iS9_yyNS7_10__identityEEEvT0_T1_T2_T3_T4_T6_E12temp_storage+136];
	selp.b64 	%rd212, %rd211, 0, %p38;
	add.s64 	%rd268, %rd210, %rd212;
	bra.uni 	$L__BB6_37;
$L__BB6_21:
	mov.u32 	%r13, %tid.x;
	mul.wide.u32 	%rd52, %r13, 8;
	add.s64 	%rd39, %rd35, %rd52;
	// begin inline asm
	ld.global.nc.u64 %rd38, [%rd39];
	// end inline asm
	add.s64 	%rd41, %rd39, 4096;
	// begin inline asm
	ld.global.nc.u64 %rd40, [%rd41];
	// end inline asm
	add.s64 	%rd43, %rd39, 8192;
	// begin inline asm
	ld.global.nc.u64 %rd42, [%rd43];
	// end inline asm
	add.s64 	%rd45, %rd39, 12288;
	// begin inline asm
	ld.global.nc.u64 %rd44, [%rd45];
	// end inline asm
	add.s64 	%rd47, %rd39, 16384;
	// begin inline asm
	ld.global.nc.u64 %rd46, [%rd47];
	// end inline asm
	add.s64 	%rd49, %rd39, 20480;
	// begin inline asm
	ld.global.nc.u64 %rd48, [%rd49];
	// end inline asm
	add.s64 	%rd51, %rd39, 24576;
	// begin inline asm
	ld.global.nc.u64 %rd50, [%rd51];
	// end inline asm
	add.s64 	%rd53, %rd40, %rd38;
	add.s64 	%rd54, %rd42, %rd53;
	add.s64 	%rd55, %rd44, %rd54;
	add.s64 	%rd56, %rd46, %rd55;
	add.s64 	%rd57, %rd48, %rd56;
	add.s64 	%rd267, %rd50, %rd57;
	setp.lt.u32 	%p3, %r34, 7168;
	mov.b32 	%r122, 3584;
	@%p3 bra 	$L__BB6_25;
	add.s32 	%r14, %r34, -3584;
	mov.b32 	%r122, 3584;
$L__BB6_23:
	add.s32 	%r37, %r122, %r13;
	mul.wide.u32 	%rd72, %r37, 8;
	add.s64 	%rd59, %rd35, %rd72;
	// begin inline asm
	ld.global.nc.u64 %rd58, [%rd59];
	// end inline asm
	add.s64 	%rd61, %rd59, 4096;
	// begin inline asm
	ld.global.nc.u64 %rd60, [%rd61];
	// end inline asm
	add.s64 	%rd63, %rd59, 8192;
	// begin inline asm
	ld.global.nc.u64 %rd62, [%rd63];
	// end inline asm
	add.s64 	%rd65, %rd59, 12288;
	// begin inline asm
	ld.global.nc.u64 %rd64, [%rd65];
	// end inline asm
	add.s64 	%rd67, %rd59, 16384;
	// begin inline asm
	ld.global.nc.u64 %rd66, [%rd67];
	// end inline asm
	add.s64 	%rd69, %rd59, 20480;
	// begin inline asm
	ld.global.nc.u64 %rd68, [%rd69];
	// end inline asm
	add.s64 	%rd71, %rd59, 24576;
	// begin inline asm
	ld.global.nc.u64 %rd70, [%rd71];
	// end inline asm
	add.s64 	%rd73, %rd58, %rd267;
	add.s64 	%rd74, %rd60, %rd73;
	add.s64 	%rd75, %rd62, %rd74;
	add.s64 	%rd76, %rd64, %rd75;
	add.s64 	%rd77, %rd66, %rd76;
	add.s64 	%rd78, %rd68, %rd77;
	add.s64 	%rd267, %rd70, %rd78;
	sub.s32 	%r38, %r34, %r122;
	setp.lt.s32 	%p4, %r38, 3584;
	@%p4 bra 	$L__BB6_33;
	add.s32 	%r122, %r122, 3584;
	setp.le.s32 	%p5, %r122, %r14;
	@%p5 bra 	$L__BB6_23;
$L__BB6_25:
	setp.le.s32 	%p6, %r34, %r122;
	@%p6 bra 	$L__BB6_33;
	sub.s32 	%r18, %r34, %r122;
	setp.ge.s32 	%p7, %r13, %r18;
	@%p7 bra 	$L__BB6_33;
	not.b32 	%r39, %r13;
	add.s32 	%r40, %r34, %r39;
	sub.s32 	%r19, %r40, %r122;
	and.b32  	%r41, %r19, 1536;
	setp.eq.s32 	%p8, %r41, 1536;
	mov.u32 	%r126, %r13;
	@%p8 bra 	$L__BB6_30;
	add.s32 	%r124, %r13, %r122;
	shr.u32 	%r42, %r19, 9;
	add.s32 	%r43, %r42, 1;
	and.b32  	%r44, %r43, 3;
	neg.s32 	%r123, %r44;
	mov.u32 	%r126, %r13;
$L__BB6_29:
	.pragma "nounroll";
	mul.wide.u32 	%rd82, %r124, 8;
	add.s64 	%rd81, %rd35, %rd82;
	// begin inline asm
	ld.global.nc.u64 %rd80, [%rd81];
	// end inline asm
	add.s64 	%rd267, %rd80, %rd267;
	add.s32 	%r126, %r126, 512;
	add.s32 	%r124, %r124, 512;
	add.s32 	%r123, %r123, 1;
	setp.ne.s32 	%p9, %r123, 0;
	@%p9 bra 	$L__BB6_29;
$L__BB6_30:
	setp.lt.u32 	%p10, %r19, 1536;
	@%p10 bra 	$L__BB6_33;
	cvt.u64.u32 	%rd83, %r126;
	cvt.u64.u32 	%rd84, %r122;
	add.s64 	%rd85, %rd83, %rd84;
	shl.b64 	%rd86, %rd85, 3;
	add.s64 	%rd87, %rd86, %rd35;
	add.s64 	%rd265, %rd87, 8192;
	add.s32 	%r127, %r126, %r122;
$L__BB6_32:
	mul.wide.u32 	%rd96, %r127, 8;
	add.s64 	%rd89, %rd35, %rd96;
	// begin inline asm
	ld.global.nc.u64 %rd88, [%rd89];
	// end inline asm
	add.s64 	%rd97, %rd88, %rd267;
	add.s64 	%rd91, %rd265, -4096;
	// begin inline asm
	ld.global.nc.u64 %rd90, [%rd91];
	// end inline asm
	add.s64 	%rd98, %rd90, %rd97;
	// begin inline asm
	ld.global.nc.u64 %rd92, [%rd265];
	// end inline asm
	add.s64 	%rd99, %rd92, %rd98;
	add.s64 	%rd95, %rd265, 4096;
	// begin inline asm
	ld.global.nc.u64 %rd94, [%rd95];
	// end inline asm
	add.s64 	%rd267, %rd94, %rd99;
	add.s32 	%r126, %r126, 2048;
	add.s64 	%rd265, %rd265, 16384;
	add.s32 	%r127, %r127, 2048;
	setp.lt.s32 	%p11, %r126, %r18;
	@%p11 bra 	$L__BB6_32;
$L__BB6_33:
	// begin inline asm
	mov.u32 %r45, %laneid;
	// end inline asm
	mov.b32 	%r46, 1;
	mov.b32 	%r59, 31;
	mov.b32 	%r60, -1;
	// begin inline asm
	{  .reg .u32 lo;  .reg .u32 hi;  .reg .pred p;  mov.b64 {lo, hi}, %rd267;  shfl.sync.down.b32 lo|p, lo, %r46, %r59, %r60;  shfl.sync.down.b32 hi|p, hi, %r46, %r59, %r60;  mov.b64 %rd100, {lo, hi};  @p add.u64 %rd100, %rd100, %rd267;}
	// end inline asm
	mov.b32 	%r49, 2;
	// begin inline asm
	{  .reg .u32 lo;  .reg .u32 hi;  .reg .pred p;  mov.b64 {lo, hi}, %rd100;  shfl.sync.down.b32 lo|p, lo, %r49, %r59, %r60;  shfl.sync.down.b32 hi|p, hi, %r49, %r59, %r60;  mov.b64 %rd102, {lo, hi};  @p add.u64 %rd102, %rd102, %rd100;}
	// end inline asm
	mov.b32 	%r52, 4;
	// begin inline asm
	{  .reg .u32 lo;  .reg .u32 hi;  .reg .pred p;  mov.b64 {lo, hi}, %rd102;  shfl.sync.down.b32 lo|p, lo, %r52, %r59, %r60;  shfl.sync.down.b32 hi|p, hi, %r52, %r59, %r60;  mov.b64 %rd104, {lo, hi};  @p add.u64 %rd104, %rd104, %rd102;}
	// end inline asm
	mov.b32 	%r55, 8;
	// begin inline asm
	{  .reg .u32 lo;  .reg .u32 hi;  .reg .pred p;  mov.b64 {lo, hi}, %rd104;  shfl.sync.down.b32 lo|p, lo, %r55, %r59, %r60;  shfl.sync.down.b32 hi|p, hi, %r55, %r59, %r60;  mov.b64 %rd106, {lo, hi};  @p add.u64 %rd106, %rd106, %rd104;}
	// end inline asm
	mov.b32 	%r58, 16;
	// begin inline asm
	{  .reg .u32 lo;  .reg .u32 hi;  .reg .pred p;  mov.b64 {lo, hi}, %rd106;  shfl.sync.down.b32 lo|p, lo, %r58, %r59, %r60;  shfl.sync.down.b32 hi|p, hi, %r58, %r59, %r60;  mov.b64 %rd268, {lo, hi};  @p add.u64 %rd268, %rd268, %rd106;}
	// end inline asm
	setp.ne.s32 	%p12, %r45, 0;
	@%p12 bra 	$L__BB6_35;
	shr.u32 	%r61, %r13, 2;
	and.b32  	%r62, %r61, 248;
	mov.u32 	%r63, _ZZN3cub18CUB_300001_SM_10006detail6reduce28DeviceReduceSingleTileKernelINS2_10policy_hubIyyN4cuda3std3__44plusIvEEE10Policy1000EPySC_iS9_yyNS7_10__identityEEEvT0_T1_T2_T3_T4_T6_E12temp_storage;
	add.s32 	%r64, %r63, %r62;
	st.shared.u64 	[%r64+16], %rd268;
$L__BB6_35:
	bar.sync 	0;
	setp.ne.s32 	%p13, %r13, 0;
	@%p13 bra 	$L__BB6_37;
	ld.shared.u64 	%rd110, [_ZZN3cub18CUB_300001_SM_10006detail6reduce28DeviceReduceSingleTileKernelINS2_10policy_hubIyyN4cuda3std3__44plusIvEEE10Policy1000EPySC_iS9_yyNS7_10__identityEEEvT0_T1_T2_T3_T4_T6_E12temp_storage+24];
	add.s64 	%rd111, %rd110, %rd268;
	ld.shared.u64 	%rd112, [_ZZN3cub18CUB_300001_SM_10006detail6reduce28DeviceReduceSingleTileKernelINS2_10policy_hubIyyN4cuda3std3__44plusIvEEE10Policy1000EPySC_iS9_yyNS7_10__identityEEEvT0_T1_T2_T3_T4_T6_E12temp_storage+32];
	add.s64 	%rd113, %rd111, %rd112;
	ld.shared.u64 	%rd114, [_ZZN3cub18CUB_300001_SM_10006detail6reduce28DeviceReduceSingleTileKernelINS2_10policy_hubIyyN4cuda3std3__44plusIvEEE10Policy1000EPySC_iS9_yyNS7_10__identityEEEvT0_T1_T2_T3_T4_T6_E12temp_storage+40];
	add.s64 	%rd115, %rd113, %rd114;
	ld.shared.u64 	%rd116, [_ZZN3cub18CUB_300001_SM_10006detail6reduce28DeviceReduceSingleTileKernelINS2_10policy_hubIyyN4cuda3std3__44plusIvEEE10Policy1000EPySC_iS9_yyNS7_10__identityEEEvT0_T1_T2_T3_T4_T6_E12temp_storage+48];
	add.s64 	%rd117, %rd115, %rd116;
	ld.shared.u64 	%rd118, [_ZZN3cub18CUB_300001_SM_10006detail6reduce28DeviceReduceSingleTileKernelINS2_10policy_hubIyyN4cuda3std3__44plusIvEEE10Policy1000EPySC_iS9_yyNS7_10__identityEEEvT0_T1_T2_T3_T4_T6_E12temp_storage+56];
	add.s64 	%rd119, %rd117, %rd118;
	ld.shared.u64 	%rd120, [_ZZN3cub18CUB_300001_SM_10006detail6reduce28DeviceReduceSingleTileKernelINS2_10policy_hubIyyN4cuda3std3__44plusIvEEE10Policy1000EPySC_iS9_yyNS7_10__identityEEEvT0_T1_T2_T3_T4_T6_E12temp_storage+64];
	add.s64 	%rd121, %rd119, %rd120;
	ld.shared.u64 	%rd122, [_ZZN3cub18CUB_300001_SM_10006detail6reduce28DeviceReduceSingleTileKernelINS2_10policy_hubIyyN4cuda3std3__44plusIvEEE10Policy1000EPySC_iS9_yyNS7_10__identityEEEvT0_T1_T2_T3_T4_T6_E12temp_storage+72];
	add.s64 	%rd123, %rd121, %rd122;
	ld.shared.u64 	%rd124, [_ZZN3cub18CUB_300001_SM_10006detail6reduce28DeviceReduceSingleTileKernelINS2_10policy_hubIyyN4cuda3std3__44plusIvEEE10Policy1000EPySC_iS9_yyNS7_10__identityEEEvT0_T1_T2_T3_T4_T6_E12temp_storage+80];
	add.s64 	%rd125, %rd123, %rd124;
	ld.shared.u64 	%rd126, [_ZZN3cub18CUB_300001_SM_10006detail6reduce28DeviceReduceSingleTileKernelINS2_10policy_hubIyyN4cuda3std3__44plusIvEEE10Policy1000EPySC_iS9_yyNS7_10__identityEEEvT0_T1_T2_T3_T4_T6_E12temp_storage+88];
	add.s64 	%rd127, %rd125, %rd126;
	ld.shared.u64 	%rd128, [_ZZN3cub18CUB_300001_SM_10006detail6reduce28DeviceReduceSingleTileKernelINS2_10policy_hubIyyN4cuda3std3__44plusIvEEE10Policy1000EPySC_iS9_yyNS7_10__identityEEEvT0_T1_T2_T3_T4_T6_E12temp_storage+96];
	add.s64 	%rd129, %rd127, %rd128;
	ld.shared.u64 	%rd130, [_ZZN3cub18CUB_300001_SM_10006detail6reduce28DeviceReduceSingleTileKernelINS2_10policy_hubIyyN4cuda3std3__44plusIvEEE10Policy1000EPySC_iS9_yyNS7_10__identityEEEvT0_T1_T2_T3_T4_T6_E12temp_storage+104];
	add.s64 	%rd131, %rd129, %rd130;
	ld.shared.u64 	%rd132, [_ZZN3cub18CUB_300001_SM_10006detail6reduce28DeviceReduceSingleTileKernelINS2_10policy_hubIyyN4cuda3std3__44plusIvEEE10Policy1000EPySC_iS9_yyNS7_10__identityEEEvT0_T1_T2_T3_T4_T6_E12temp_storage+112];
	add.s64 	%rd133, %rd131, %rd132;
	ld.shared.u64 	%rd134, [_ZZN3cub18CUB_300001_SM_10006detail6reduce28DeviceReduceSingleTileKernelINS2_10policy_hubIyyN4cuda3std3__44plusIvEEE10Policy1000EPySC_iS9_yyNS7_10__identityEEEvT0_T1_T2_T3_T4_T6_E12temp_storage+120];
	add.s64 	%rd135, %rd133, %rd134;
	ld.shared.u64 	%rd136, [_ZZN3cub18CUB_300001_SM_10006detail6reduce28DeviceReduceSingleTileKernelINS2_10policy_hubIyyN4cuda3std3__44plusIvEEE10Policy1000EPySC_iS9_yyNS7_10__identityEEEvT0_T1_T2_T3_T4_T6_E12temp_storage+128];
	add.s64 	%rd137, %rd135, %rd136;
	ld.shared.u64 	%rd138, [_ZZN3cub18CUB_300001_SM_10006detail6reduce28DeviceReduceSingleTileKernelINS2_10policy_hubIyyN4cuda3std3__44plusIvEEE10Policy1000EPySC_iS9_yyNS7_10__identityEEEvT0_T1_T2_T3_T4_T6_E12temp_storage+136];
	add.s64 	%rd268, %rd137, %rd138;
$L__BB6_37:
	mov.u32 	%r114, %tid.x;
	setp.ne.s32 	%p41, %r114, 0;
	@%p41 bra 	$L__BB6_39;
	add.s64 	%rd252, %rd268, %rd36;
	st.global.u64 	[%rd1], %rd252;
$L__BB6_39:
	ret;

}


// ===== COMPILED SASS (sm_100) =====

	.target	sm_100

	.elftype	@"ET_EXEC"


//--------------------- .note.nv.tkinfo           --------------------------
	.section	.note.nv.tkinfo,"",@"SHT_NOTE"
	.sectionflags	@"SHF_NOTE_NV_TKINFO"
	.tkinfo
        /*0018*/ 	.word	0x00000002
        /*0030*/ 	.string	""
        /*0030*/ 	.string	"ptxas"
        /*0030*/ 	.string	"Cuda compilation tools, release 13.0, V13.0.88"
        /*0030*/ 	.string	"Build cuda_13.0.r13.0/compiler.36424714_0"
        /*0030*/ 	.string	"-arch sm_100 -m 64 "



//--------------------- .note.nv.cuinfo           --------------------------
	.section	.note.nv.cuinfo,"",@"SHT_NOTE"
	.sectionflags	@"SHF_NOTE_NV_CUINFO"
        /*0018*/ 	.short	0x0002
        /*001a*/ 	.short	0x0064
        /*001c*/ 	.short	0x0082
	.zero		2


//--------------------- .nv.info                  --------------------------
	.section	.nv.info,"",@"SHT_CUDA_INFO"
	.align	4


	//----- nvinfo : EIATTR_REGCOUNT
	.align		4
        /*0000*/ 	.byte	0x04, 0x2f
        /*0002*/ 	.short	(.L_41 - .L_40)
	.align		4
.L_40:
        /*0004*/ 	.word	index@(_Z13Find_TrianglePyS_S_yy)
        /*0008*/ 	.word	0x0000001f


	//----- nvinfo : EIATTR_FRAME_SIZE
	.align		4
.L_41:
        /*000c*/ 	.byte	0x04, 0x11
        /*000e*/ 	.short	(.L_43 - .L_42)
	.align		4
.L_42:
        /*0010*/ 	.word	index@(_Z13Find_TrianglePyS_S_yy)
        /*0014*/ 	.word	0x00000000


	//----- nvinfo : EIATTR_REGCOUNT
	.align		4
.L_43:
        /*0018*/ 	.byte	0x04, 0x2f
        /*001a*/ 	.short	(.L_45 - .L_44)
	.align		4
.L_44:
        /*001c*/ 	.word	index@(_ZN3cub18CUB_300001_SM_10006detail11EmptyKernelIvEEvv)
        /*0020*/ 	.word	0x00000004


	//----- nvinfo : EIATTR_FRAME_SIZE
	.align		4
.L_45:
        /*0024*/ 	.byte	0x04, 0x11
        /*0026*/ 	.short	(.L_47 - .L_46)
	.align		4
.L_46:
        /*0028*/ 	.word	index@(_ZN3cub18CUB_300001_SM_10006detail11EmptyKernelIvEEvv)
        /*002c*/ 	.word	0x00000000


	//----- nvinfo : EIATTR_REGCOUNT
	.align		4
.L_47:
        /*0030*/ 	.byte	0x04, 0x2f
        /*0032*/ 	.short	(.L_49 - .L_48)
	.align		4
.L_48:
        /*0034*/ 	.word	index@(_ZN3cub18CUB_300001_SM_10006detail10radix_sort30DeviceSegmentedRadixSortKernelINS1_5radix10policy_hubIyNS0_8NullTypeEiE10Policy1000ELb0ELNS0_9SortOrderE0EyS6_PySA_iNS1_21identity_decomposer_tEEEvPKT2_PSC_PKT3_PSG_T4_T5_iiiT7_)
        /*0038*/ 	.word	0x000000a8


	//----- nvinfo : EIATTR_FRAME_SIZE
	.align		4
.L_49:
        /*003c*/ 	.byte	0x04, 0x11
        /*003e*/ 	.short	(.L_51 - .L_50)
	.align		4
.L_50:
        /*0040*/ 	.word	index@(_ZN3cub18CUB_300001_SM_10006detail10radix_sort30DeviceSegmentedRadixSortKernelINS1_5radix10policy_hubIyNS0_8NullTypeEiE10Policy1000ELb0ELNS0_9SortOrderE0EyS6_PySA_iNS1_21identity_decomposer_tEEEvPKT2_PSC_PKT3_PSG_T4_T5_iiiT7_)
        /*0044*/ 	.word	0x00000000


	//----- nvinfo : EIATTR_REGCOUNT
	.align		4
.L_51:
        /*0048*/ 	.byte	0x04, 0x2f
        /*004a*/ 	.short	(.L_53 - .L_52)
	.align		4
.L_52:
        /*004c*/ 	.word	index@(_ZN3cub18CUB_300001_SM_10006detail10radix_sort30DeviceSegmentedRadixSortKernelINS1_5radix10policy_hubIyNS0_8NullTypeEiE10Policy1000ELb1ELNS0_9SortOrderE0EyS6_PySA_iNS1_21identity_decomposer_tEEEvPKT2_PSC_PKT3_PSG_T4_T5_iiiT7_)
        /*0050*/ 	.word	0x00000046


	//----- nvinfo : EIATTR_FRAME_SIZE
	.align		4
.L_53:
        /*0054*/ 	.byte	0x04, 0x11
        /*0056*/ 	.short	(.L_55 - .L_54)
	.align		4
.L_54:
        /*0058*/ 	.word	index@(_ZN3cub18CUB_300001_SM_10006detail10radix_sort30DeviceSegmentedRadixSortKernelINS1_5radix10policy_hubIyNS0_8NullTypeEiE10Policy1000ELb1ELNS0_9SortOrderE0EyS6_PySA_iNS1_21identity_decomposer_tEEEvPKT2_PSC_PKT3_PSG_T4_T5_iiiT7_)
        /*005c*/ 	.word	0x00000000


	//----- nvinfo : EIATTR_REGCOUNT
	.align		4
.L_55:
        /*0060*/ 	.byte	0x04, 0x2f
        /*0062*/ 	.short	(.L_57 - .L_56)
	.align		4
.L_56:
        /*0064*/ 	.word	index@(_ZN3cub18CUB_300001_SM_10006detail6reduce28DeviceReduceSingleTileKernelINS2_10policy_hubIyyN4cuda3std3__44plusIvEEE10Policy1000EPySC_yS9_yyNS7_10__identityEEEvT0_T1_T2_T3_T4_T6_)
        /*0068*/ 	.word	0x00000030


	//----- nvinfo : EIATTR_FRAME_SIZE
	.align		4
.L_57:
        /*006c*/ 	.byte	0x04, 0x11
        /*006e*/ 	.short	(.L_59 - .L_58)
	.align		4
.L_58:
        /*0070*/ 	.word	index@(_ZN3cub18CUB_300001_SM_10006detail6reduce28DeviceReduceSingleTileKernelINS2_10policy_hubIyyN4cuda3std3__44plusIvEEE10Policy1000EPySC_yS9_yyNS7_10__identityEEEvT0_T1_T2_T3_T4_T6_)
        /*0074*/ 	.word	0x00000000


	//----- nvinfo : EIATTR_REGCOUNT
	.align		4
.L_59:
        /*0078*/ 	.byte	0x04, 0x2f
        /*007a*/ 	.short	(.L_61 - .L_60)
	.align		4
.L_60:
        /*007c*/ 	.word	index@(_ZN3cub18CUB_300001_SM_10006detail6reduce18DeviceReduceKernelINS2_10policy_hubIyyN4cuda3std3__44plusIvEEE10Policy1000EPyyS9_yNS7_10__identityEEEvT0_PT3_T1_NS0_13GridEvenShareISH_EET2_T4_)
        /*0080*/ 	.word	0x00000020


	//----- nvinfo : EIATTR_FRAME_SIZE
	.align		4
.L_61:
        /*0084*/ 	.byte	0x04, 0x11
        /*0086*/ 	.short	(.L_63 - .L_62)
	.align		4
.L_62:
        /*0088*/ 	.word	index@(_ZN3cub18CUB_300001_SM_10006detail6reduce18DeviceReduceKernelINS2_10policy_hubIyyN4cuda3std3__44plusIvEEE10Policy1000EPyyS9_yNS7_10__identityEEEvT0_PT3_T1_NS0_13GridEvenShareISH_EET2_T4_)
        /*008c*/ 	.word	0x00000000


	//----- nvinfo : EIATTR_REGCOUNT
	.align		4
.L_63:
        /*0090*/ 	.byte	0x04, 0x2f
        /*0092*/ 	.short	(.L_65 - .L_64)
	.align		4
.L_64:
        /*0094*/ 	.word	index@(_ZN3cub18CUB_300001_SM_10006detail6reduce28DeviceReduceSingleTileKernelINS2_10policy_hubIyyN4cuda3std3__44plusIvEEE10Policy1000EPySC_iS9_yyNS7_10__identityEEEvT0_T1_T2_T3_T4_T6_)
        /*0098*/ 	.word	0x00000030


	//----- nvinfo : EIATTR_FRAME_SIZE
	.align		4
.L_65:
        /*009c*/ 	.byte	0x04, 0x11
        /*009e*/ 	.short	(.L_67 - .L_66)
	.align		4
.L_66:
        /*00a0*/ 	.word	index@(_ZN3cub18CUB_300001_SM_10006detail6reduce28DeviceReduceSingleTileKernelINS2_10policy_hubIyyN4cuda3std3__44plusIvEEE10Policy1000EPySC_iS9_yyNS7_10__identityEEEvT0_T1_T2_T3_T4_T6_)
        /*00a4*/ 	.word	0x00000000


	//----- nvinfo : EIATTR_MIN_STACK_SIZE
	.align		4
.L_67:
        /*00a8*/ 	.byte	0x04, 0x12
        /*00aa*/ 	.short	(.L_69 - .L_68)
	.align		4
.L_68:
        /*00ac*/ 	.word	index@(_ZN3cub18CUB_300001_SM_10006detail6reduce28DeviceReduceSingleTileKernelINS2_10policy_hubIyyN4cuda3std3__44plusIvEEE10Policy1000EPySC_iS9_yyNS7_10__identityEEEvT0_T1_T2_T3_T4_T6_)
        /*00b0*/ 	.word	0x00000000


	//----- nvinfo : EIATTR_MIN_STACK_SIZE
	.align		4
.L_69:
        /*00b4*/ 	.byte	0x04, 0x12
        /*00b6*/ 	.short	(.L_71 - .L_70)
	.align		4
.L_70:
        /*00b8*/ 	.word	index@(_ZN3cub18CUB_300001_SM_10006detail6reduce18DeviceReduceKernelINS2_10policy_hubIyyN4cuda3std3__44plusIvEEE10Policy1000EPyyS9_yNS7_10__identityEEEvT0_PT3_T1_NS0_13GridEvenShareISH_EET2_T4_)
        /*00bc*/ 	.word	0x00000000


	//----- nvinfo : EIATTR_MIN_STACK_SIZE
	.align		4
.L_71:
        /*00c0*/ 	.byte	0x04, 0x12
        /*00c2*/ 	.short	(.L_73 - .L_72)
	.align		4
.L_72:
        /*00c4*/ 	.word	index@(_ZN3cub18CUB_300001_SM_10006detail6reduce28DeviceReduceSingleTileKernelINS2_10policy_hubIyyN4cuda3std3__44plusIvEEE10Policy1000EPySC_yS9_yyNS7_10__identityEEEvT0_T1_T2_T3_T4_T6_)
        /*00c8*/ 	.word	0x00000000


	//----- nvinfo : EIATTR_MIN_STACK_SIZE
	.align		4
.L_73:
        /*00cc*/ 	.byte	0x04, 0x12
        /*00ce*/ 	.short	(.L_75 - .L_74)
	.align		4
.L_74:
        /*00d0*/ 	.word	index@(_ZN3cub18CUB_300001_SM_10006detail10radix_sort30DeviceSegmentedRadixSortKernelINS1_5radix10policy_hubIyNS0_8NullTypeEiE10Policy1000ELb1ELNS0_9SortOrderE0EyS6_PySA_iNS1_21identity_decomposer_tEEEvPKT2_PSC_PKT3_PSG_T4_T5_iiiT7_)
        /*00d4*/ 	.word	0x00000000


	//----- nvinfo : EIATTR_MIN_STACK_SIZE
	.align		4
.L_75:
        /*00d8*/ 	.byte	0x04, 0x12
        /*00da*/ 	.short	(.L_77 - .L_76)
	.align		4
.L_76:
        /*00dc*/ 	.word	index@(_ZN3cub18CUB_300001_SM_10006detail10radix_sort30DeviceSegmentedRadixSortKernelINS1_5radix10policy_hubIyNS0_8NullTypeEiE10Policy1000ELb0ELNS0_9SortOrderE0EyS6_PySA_iNS1_21identity_decomposer_tEEEvPKT2_PSC_PKT3_PSG_T4_T5_iiiT7_)
        /*00e0*/ 	.word	0x00000000


	//----- nvinfo : EIATTR_MIN_STACK_SIZE
	.align		4
.L_77:
        /*00e4*/ 	.byte	0x04, 0x12
        /*00e6*/ 	.short	(.L_79 - .L_78)
	.align		4
.L_78:
        /*00e8*/ 	.word	index@(_ZN3cub18CUB_300001_SM_10006detail11EmptyKernelIvEEvv)
        /*00ec*/ 	.word	0x00000000


	//----- nvinfo : EIATTR_MIN_STACK_SIZE
	.align		4
.L_79:
        /*00f0*/ 	.byte	0x04, 0x12
        /*00f2*/ 	.short	(.L_81 - .L_80)
	.align		4
.L_80:
        /*00f4*/ 	.word	index@(_Z13Find_TrianglePyS_S_yy)
        /*00f8*/ 	.word	0x00000000
.L_81:


//--------------------- .nv.compat                --------------------------
	.section	.nv.compat,"",@"SHT_CUDA_COMPAT_INFO"
	.align	4
        /*0000*/ 	.byte	0x02, 0x09, 0x00, 0x00, 0x02, 0x02, 0x01, 0x00, 0x02, 0x05, 0x05, 0x00, 0x03, 0x07, 0x01, 0x01
        /*0010*/ 	.byte	0x02, 0x03, 0x00, 0x00, 0x02, 0x06, 0x01, 0x00, 0x04, 0x0b, 0x08, 0x00, 0x09, 0x00, 0x00, 0x00
        /*0020*/ 	.byte	0x00, 0x00, 0x00, 0x00


//--------------------- .nv.info._ZN3cub18CUB_300001_SM_10006detail6reduce28DeviceReduceSingleTileKernelINS2_10policy_hubIyyN4cuda3std3__44plusIvEEE10Policy1000EPySC_iS9_yyNS7_10__identityEEEvT0_T1_T2_T3_T4_T6_ --------------------------
	.section	.nv.info._ZN3cub18CUB_300001_SM_10006detail6reduce28DeviceReduceSingleTileKernelINS2_10policy_hubIyyN4cuda3std3__44plusIvEEE10Policy1000EPySC_iS9_yyNS7_10__identityEEEvT0_T1_T2_T3_T4_T6_,"",@"SHT_CUDA_INFO"
	.sectionflags	@""
	.align	4


	//----- nvinfo : EIATTR_CUDA_API_VERSION
	.align		4
        /*0000*/ 	.byte	0x04, 0x37
        /*0002*/ 	.short	(.L_83 - .L_82)
.L_82:
        /*0004*/ 	.word	0x00000082


	//----- nvinfo : EIATTR_KPARAM_INFO
	.align		4
.L_83:
        /*0008*/ 	.byte	0x04, 0x17
        /*000a*/ 	.short	(.L_85 - .L_84)
.L_84:
        /*000c*/ 	.word	0x00000000
        /*0010*/ 	.short	0x0005
        /*0012*/ 	.short	0x0020
        /*0014*/ 	.byte	0x00, 0xf0, 0x05, 0x00


	//----- nvinfo : EIATTR_KPARAM_INFO
	.align		4
.L_85:
        /*0018*/ 	.byte	0x04, 0x17
        /*001a*/ 	.short	(.L_87 - .L_86)
.L_86:
        /*001c*/ 	.word	0x00000000
        /*0020*/ 	.short	0x0004
        /*0022*/ 	.short	0x0018
        /*0024*/ 	.byte	0x00, 0xf0, 0x21, 0x00


	//----- nvinfo : EIATTR_KPARAM_INFO
	.align		4
.L_87:
        /*0028*/ 	.byte	0x04, 0x17
        /*002a*/ 	.short	(.L_89 - .L_88)
.L_88:
        /*002c*/ 	.word	0x00000000
        /*0030*/ 	.short	0x0003
        /*0032*/ 	.short	0x0014
        /*0034*/ 	.byte	0x00, 0xf0, 0x05, 0x00


	//----- nvinfo : EIATTR_KPARAM_INFO
	.align		4
.L_89:
        /*0038*/ 	.byte	0x04, 0x17
        /*003a*/ 	.short	(.L_91 - .L_90)
.L_90:
        /*003c*/ 	.word	0x00000000
        /*0040*/ 	.short	0x0002
        /*0042*/ 	.short	0x0010
        /*0044*/ 	.byte	0x00, 0xf0, 0x11, 0x00


	//----- nvinfo : EIATTR_KPARAM_INFO
	.align		4
.L_91:
        /*0048*/ 	.byte	0x04, 0x17
        /*004a*/ 	.short	(.L_93 - .L_92)
.L_92:
        /*004c*/ 	.word	0x00000000
        /*0050*/ 	.short	0x0001
        /*0052*/ 	.short	0x0008
        /*0054*/ 	.byte	0x00, 0xf5, 0x21, 0x00


	//----- nvinfo : EIATTR_KPARAM_INFO
	.align		4
.L_93:
        /*0058*/ 	.byte	0x04, 0x17
        /*005a*/ 	.short	(.L_95 - .L_94)
.L_94:
        /*005c*/ 	.word	0x00000000
        /*0060*/ 	.short	0x0000
        /*0062*/ 	.short	0x0000
        /*0064*/ 	.byte	0x00, 0xf5, 0x21, 0x00


	//----- nvinfo : EIATTR_SPARSE_MMA_MASK
	.align		4
.L_95:
        /*0068*/ 	.byte	0x03, 0x50
        /*006a*/ 	.short	0x0000


	//----- nvinfo : EIATTR_MAXREG_COUNT
	.align		4
        /*006c*/ 	.byte	0x03, 0x1b
        /*006e*/ 	.short	0x0080


	//----- nvinfo : EIATTR_NUM_BARRIERS
	.align		4
        /*0070*/ 	.byte	0x02, 0x4c
        /*0072*/ 	.byte	0x01
	.zero		1


	//----- nvinfo : EIATTR_MERCURY_ISA_VERSION
	.align		4
        /*0074*/ 	.byte	0x03, 0x5f
        /*0076*/ 	.short	0x0101


	//----- nvinfo : EIATTR_COOP_GROUP_MASK_REGIDS
	.align		4
        /*0078*/ 	.byte	0x04, 0x29
        /*007a*/ 	.short	(.L_97 - .L_96)


	//   ....[0]....
.L_96:
        /*007c*/ 	.word	0xffffffff


	//   ....[1]....
        /*0080*/ 	.word	0xffffffff


	//   ....[2]....
        /*0084*/ 	.word	0xffffffff


	//   ....[3]....
        /*0088*/ 	.word	0xffffffff


	//   ....[4]....
        /*008c*/ 	.word	0xffffffff


	//   ....[5]....
        /*0090*/ 	.word	0xffffffff


	//   ....[6]....
        /*0094*/ 	.word	0xffffffff


	//   ....[7]....
        /*0098*/ 	.word	0xffffffff


	//   ....[8]....
        /*009c*/ 	.word	0xffffffff


	//   ....[9]....
        /*00a0*/ 	.word	0xffffffff


	//   ....[10]....
        /*00a4*/ 	.word	0xffffffff


	//   ....[11]....
        /*00a8*/ 	.word	0xffffffff


	//   ....[12]....
        /*00ac*/ 	.word	0xffffffff


	//   ....[13]....
        /*00b0*/ 	.word	0xffffffff


	//   ....[14]....
        /*00b4*/ 	.word	0xffffffff


	//   ....[15]....
        /*00b8*/ 	.word	0xffffffff


	//   ....[16]....
        /*00bc*/ 	.word	0xffffffff


	//   ....[17]....
        /*00c0*/ 	.word	0xffffffff


	//   ....[18]....
        /*00c4*/ 	.word	0xffffffff


	//   ....[19]....
        /*00c8*/ 	.word	0xffffffff


	//   ....[20]....
        /*00cc*/ 	.word	0xffffffff


	//   ....[21]....
        /*00d0*/ 	.word	0xffffffff


	//   ....[22]....
        /*00d4*/ 	.word	0xffffffff


	//   ....[23]....
        /*00d8*/ 	.word	0xffffffff


	//   ....[24]....
        /*00dc*/ 	.word	0xffffffff


	//   ....[25]....
        /*00e0*/ 	.word	0xffffffff


	//   ....[26]....
        /*00e4*/ 	.word	0xffffffff


	//   ....[27]....
        /*00e8*/ 	.word	0xffffffff


	//   ....[28]....
        /*00ec*/ 	.word	0xffffffff


	//   ....[29]....
        /*00f0*/ 	.word	0xffffffff


	//----- nvinfo : EIATTR_COOP_GROUP_INSTR_OFFSETS
	.align		4
.L_97:
        /*00f4*/ 	.byte	0x04, 0x28
        /*00f6*/ 	.short	(.L_99 - .L_98)


	//   ....[0]....
.L_98:
        /*00f8*/ 	.word	0x00000960


	//   ....[1]....
        /*00fc*/ 	.word	0x00000970


	//   ....[2]....
        /*0100*/ 	.word	0x000009d0


	//   ....[3]....
        /*0104*/ 	.word	0x000009e0


	//   ....[4]....
        /*0108*/ 	.word	0x00000a20


	//   ....[5]....
        /*010c*/ 	.word	0x00000a40


	//   ....[6]....
        /*0110*/ 	.word	0x00000a90


	//   ....[7]....
        /*0114*/ 	.word	0x00000ab0


	//   ....[8]....
        /*0118*/ 	.word	0x00000b30


	//   ....[9]....
        /*011c*/ 	.word	0x00000b50


	//   ....[10]....
        /*0120*/ 	.word	0x00000e30


	//   ....[11]....
        /*0124*/ 	.word	0x00000e40


	//   ....[12]....
        /*0128*/ 	.word	0x00000ea0


	//   ....[13]....
        /*012c*/ 	.word	0x00000eb0


	//   ....[14]....
        /*0130*/ 	.word	0x00000f10


	//   ....[15]....
        /*0134*/ 	.word	0x00000f20


	//   ....[16]....
        /*0138*/ 	.word	0x00000f60


	//   ....[17]....
        /*013c*/ 	.word	0x00000f80


	//   ....[18]....
        /*0140*/ 	.word	0x00000ff0


	//   ....[19]....
        /*0144*/ 	.word	0x00001020


	//   ....[20]....
        /*0148*/ 	.word	0x000020c0


	//   ....[21]....
        /*014c*/ 	.word	0x000020d0


	//   ....[22]....
        /*0150*/ 	.word	0x00002120


	//   ....[23]....
        /*0154*/ 	.word	0x00002140


	//   ....[24]....
        /*0158*/ 	.word	0x000021d0


	//   ....[25]....
        /*015c*/ 	.word	0x000021e0


	//   ....[26]....
        /*0160*/ 	.word	0x00002220


	//   ....[27]....
        /*0164*/ 	.word	0x00002240


	//   ....[28]....
        /*0168*/ 	.word	0x000022a0


	//   ....[29]....
        /*016c*/ 	.word	0x000022c0


	//----- nvinfo : EIATTR_VRC_CTA_INIT_COUNT
	.align		4
.L_99:
        /*0170*/ 	.byte	0x02, 0x4a
	.zero		1
	.zero		1


	//----- nvinfo : EIATTR_EXIT_INSTR_OFFSETS
	.align		4
        /*0174*/ 	.byte	0x04, 0x1c
        /*0176*/ 	.short	(.L_101 - .L_100)


	//   ....[0]....
.L_100:
        /*0178*/ 	.word	0x00000080


	//   ....[1]....
        /*017c*/ 	.word	0x000000c0


	//   ....[2]....
        /*0180*/ 	.word	0x00002520


	//   ....[3]....
        /*0184*/ 	.word	0x00002580


	//----- nvinfo : EIATTR_MAX_THREADS
	.align		4
.L_101:
        /*0188*/ 	.byte	0x04, 0x05
        /*018a*/ 	.short	(.L_103 - .L_102)
.L_102:
        /*018c*/ 	.word	0x00000200
        /*0190*/ 	.word	0x00000001
        /*0194*/ 	.word	0x00000001


	//----- nvinfo : EIATTR_CRS_STACK_SIZE
	.align		4
.L_103:
        /*0198*/ 	.byte	0x04, 0x1e
        /*019a*/ 	.short	(.L_105 - .L_104)
.L_104:
        /*019c*/ 	.word	0x00000000


	//----- nvinfo : EIATTR_CBANK_PARAM_SIZE
	.align		4
.L_105:
        /*01a0*/ 	.byte	0x03, 0x19
        /*01a2*/ 	.short	0x0021


	//----- nvinfo : EIATTR_PARAM_CBANK
	.align		4
        /*01a4*/ 	.byte	0x04, 0x0a
        /*01a6*/ 	.short	(.L_107 - .L_106)
	.align		4
.L_106:
        /*01a8*/ 	.word	index@(.nv.constant0._ZN3cub18CUB_300001_SM_10006detail6reduce28DeviceReduceSingleTileKernelINS2_10policy_hubIyyN4cuda3std3__44plusIvEEE10Policy1000EPySC_iS9_yyNS7_10__identityEEEvT0_T1_T2_T3_T4_T6_)
        /*01ac*/ 	.short	0x0380
        /*01ae*/ 	.short	0x0021


	//----- nvinfo : EIATTR_SW_WAR
	.align		4
.L_107:
        /*01b0*/ 	.byte	0x04, 0x36
        /*01b2*/ 	.short	(.L_109 - .L_108)
.L_108:
        /*01b4*/ 	.word	0x00000008
.L_109:


//--------------------- .nv.info._ZN3cub18CUB_300001_SM_10006detail6reduce18DeviceReduceKernelINS2_10policy_hubIyyN4cuda3std3__44plusIvEEE10Policy1000EPyyS9_yNS7_10__identityEEEvT0_PT3_T1_NS0_13GridEvenShareISH_EET2_T4_ --------------------------
	.section	.nv.info._ZN3cub18CUB_300001_SM_10006detail6reduce18DeviceReduceKernelINS2_10policy_hubIyyN4cuda3std3__44plusIvEEE10Policy1000EPyyS9_yNS7_10__identityEEEvT0_PT3_T1_NS0_13GridEvenShareISH_EET2_T4_,"",@"SHT_CUDA_INFO"
	.sectionflags	@""
	.align	4


	//----- nvinfo : EIATTR_CUDA_API_VERSION
	.align		4
        /*0000*/ 	.byte	0x04, 0x37
        /*0002*/ 	.short	(.L_111 - .L_110)
.L_110:
        /*0004*/ 	.word	0x00000082


	//----- nvinfo : EIATTR_KPARAM_INFO
	.align		4
.L_111:
        /*0008*/ 	.byte	0x04, 0x17
        /*000a*/ 	.short	(.L_113 - .L_112)
.L_112:
        /*000c*/ 	.word	0x00000000
        /*0010*/ 	.short	0x0005
        /*0012*/ 	.short	0x0061
        /*0014*/ 	.byte	0x00, 0xf0, 0x05, 0x00


	//----- nvinfo : EIATTR_KPARAM_INFO
	.align		4
.L_113:
        /*0018*/ 	.byte	0x04, 0x17
        /*001a*/ 	.short	(.L_115 - .L_114)
.L_114:
        /*001c*/ 	.word	0x00000000
        /*0020*/ 	.short	0x0004
        /*0022*/ 	.short	0x0060
        /*0024*/ 	.byte	0x00, 0xf0, 0x05, 0x00


	//----- nvinfo : EIATTR_KPARAM_INFO
	.align		4
.L_115:
        /*0028*/ 	.byte	0x04, 0x17
        /*002a*/ 	.short	(.L_117 - .L_116)
.L_116:
        /*002c*/ 	.word	0x00000000
        /*0030*/ 	.short	0x0003
        /*0032*/ 	.short	0x0018
        /*0034*/ 	.byte	0x00, 0xf0, 0x21, 0x01


	//----- nvinfo : EIATTR_KPARAM_INFO
	.align		4
.L_117:
        /*0038*/ 	.byte	0x04, 0x17
        /*003a*/ 	.short	(.L_119 - .L_118)
.L_118:
        /*003c*/ 	.word	0x00000000
        /*0040*/ 	.short	0x0002
        /*0042*/ 	.short	0x0010
        /*0044*/ 	.byte	0x00, 0xf0, 0x21, 0x00


	//----- nvinfo : EIATTR_KPARAM_INFO
	.align		4
.L_119:
        /*0048*/ 	.byte	0x04, 0x17
        /*004a*/ 	.short	(.L_121 - .L_120)
.L_120:
        /*004c*/ 	.word	0x00000000
        /*0050*/ 	.short	0x0001
        /*0052*/ 	.short	0x0008
        /*0054*/ 	.byte	0x00, 0xf5, 0x21, 0x00


	//----- nvinfo : EIATTR_KPARAM_INFO
	.align		4
.L_121:
        /*0058*/ 	.byte	0x04, 0x17
        /*005a*/ 	.short	(.L_123 - .L_122)
.L_122:
        /*005c*/ 	.word	0x00000000
        /*0060*/ 	.short	0x0000
        /*0062*/ 	.short	0x0000
        /*0064*/ 	.byte	0x00, 0xf5, 0x21, 0x00


	//----- nvinfo : EIATTR_SPARSE_MMA_MASK
	.align		4
.L_123:
        /*0068*/ 	.byte	0x03, 0x50
        /*006a*/ 	.short	0x0000


	//----- nvinfo : EIATTR_MAXREG_COUNT
	.align		4
        /*006c*/ 	.byte	0x03, 0x1b
        /*006e*/ 	.short	0x0080


	//----- nvinfo : EIATTR_NUM_BARRIERS
	.align		4
        /*0070*/ 	.byte	0x02, 0x4c
        /*0072*/ 	.byte	0x01
	.zero		1


	//----- nvinfo : EIATTR_MERCURY_ISA_VERSION
	.align		4
        /*0074*/ 	.byte	0x03, 0x5f
        /*0076*/ 	.short	0x0101


	//----- nvinfo : EIATTR_COOP_GROUP_MASK_REGIDS
	.align		4
        /*0078*/ 	.byte	0x04, 0x29
        /*007a*/ 	.short	(.L_125 - .L_124)


	//   ....[0]....
.L_124:
        /*007c*/ 	.word	0xffffffff


	//   ....[1]....
        /*0080*/ 	.word	0xffffffff


	//   ....[2]....
        /*0084*/ 	.word	0xffffffff


	//   ....[3]....
        /*0088*/ 	.word	0xffffffff


	//   ....[4]....
        /*008c*/ 	.word	0xffffffff


	//   ....[5]....
        /*0090*/ 	.word	0xffffffff


	//   ....[6]....
        /*0094*/ 	.word	0xffffffff


	//   ....[7]....
        /*0098*/ 	.word	0xffffffff


	//   ....[8]....
        /*009c*/ 	.word	0xffffffff


	//   ....[9]....
        /*00a0*/ 	.word	0xffffffff


	//   ....[10]....
        /*00a4*/ 	.word	0xffffffff


	//   ....[11]....
        /*00a8*/ 	.word	0xffffffff


	//   ....[12]....
        /*00ac*/ 	.word	0xffffffff


	//   ....[13]....
        /*00b0*/ 	.word	0xffffffff


	//   ....[14]....
        /*00b4*/ 	.word	0xffffffff


	//   ....[15]....
        /*00b8*/ 	.word	0xffffffff


	//   ....[16]....
        /*00bc*/ 	.word	0xffffffff


	//   ....[17]....
        /*00c0*/ 	.word	0xffffffff


	//   ....[18]....
        /*00c4*/ 	.word	0xffffffff


	//   ....[19]....
        /*00c8*/ 	.word	0xffffffff


	//   ....[20]....
        /*00cc*/ 	.word	0xffffffff


	//   ....[21]....
        /*00d0*/ 	.word	0xffffffff


	//   ....[22]....
        /*00d4*/ 	.word	0xffffffff


	//   ....[23]....
        /*00d8*/ 	.word	0xffffffff


	//   ....[24]....
        /*00dc*/ 	.word	0xffffffff


	//   ....[25]....
        /*00e0*/ 	.word	0xffffffff


	//   ....[26]....
        /*00e4*/ 	.word	0xffffffff


	//   ....[27]....
        /*00e8*/ 	.word	0xffffffff


	//   ....[28]....
        /*00ec*/ 	.word	0xffffffff


	//   ....[29]....
        /*00f0*/ 	.word	0xffffffff


	//----- nvinfo : EIATTR_COOP_GROUP_INSTR_OFFSETS
	.align		4
.L_125:
        /*00f4*/ 	.byte	0x04, 0x28
        /*00f6*/ 	.short	(.L_127 - .L_126)


	//   ....[0]....
.L_126:
        /*00f8*/ 	.word	0x000009a0


	//   ....[1]....
        /*00fc*/ 	.word	0x000009b0


	//   ....[2]....
        /*0100*/ 	.word	0x00000a10


	//   ....[3]....
        /*0104*/ 	.word	0x00000a20


	//   ....[4]....
        /*0108*/ 	.word	0x00000a60


	//   ....[5]....
        /*010c*/ 	.word	0x00000a80


	//   ....[6]....
        /*0110*/ 	.word	0x00000ad0


	//   ....[7]....
        /*0114*/ 	.word	0x00000af0


	//   ....[8]....
        /*0118*/ 	.word	0x00000b50


	//   ....[9]....
        /*011c*/ 	.word	0x00000b80


	//   ....[10]....
        /*0120*/ 	.word	0x00000e80


	//   ....[11]....
        /*0124*/ 	.word	0x00000e90


	//   ....[12]....
        /*0128*/ 	.word	0x00000f00


	//   ....[13]....
        /*012c*/ 	.word	0x00000f10


	//   ....[14]....
        /*0130*/ 	.word	0x00000f60


	//   ....[15]....
        /*0134*/ 	.word	0x00000f90


	//   ....[16]....
        /*0138*/ 	.word	0x00000ff0


	//   ....[17]....
        /*013c*/ 	.word	0x00001020


	//   ....[18]....
        /*0140*/ 	.word	0x00001060


	//   ....[19]....
        /*0144*/ 	.word	0x00001080


	//   ....[20]....
        /*0148*/ 	.word	0x00002300


	//   ....[21]....
        /*014c*/ 	.word	0x00002310


	//   ....[22]....
        /*0150*/ 	.word	0x00002380


	//   ....[23]....
        /*0154*/ 	.word	0x00002390


	//   ....[24]....
        /*0158*/ 	.word	0x000023f0


	//   ....[25]....
        /*015c*/ 	.word	0x00002420


	//   ....[26]....
        /*0160*/ 	.word	0x00002470


	//   ....[27]....
        /*0164*/ 	.word	0x00002490


	//   ....[28]....
        /*0168*/ 	.word	0x000024d0


	//   ....[29]....
        /*016c*/ 	.word	0x00002500


	//----- nvinfo : EIATTR_VRC_CTA_INIT_COUNT
	.align		4
.L_127:
        /*0170*/ 	.byte	0x02, 0x4a
	.zero		1
	.zero		1


	//----- nvinfo : EIATTR_EXIT_INSTR_OFFSETS
	.align		4
        /*0174*/ 	.byte	0x04, 0x1c
        /*0176*/ 	.short	(.L_129 - .L_128)


	//   ....[0]....
.L_128:
        /*0178*/ 	.word	0x00002780


	//   ....[1]....
        /*017c*/ 	.word	0x000027f0


	//----- nvinfo : EIATTR_MAX_THREADS
	.align		4
.L_129:
        /*0180*/ 	.byte	0x04, 0x05
        /*0182*/ 	.short	(.L_131 - .L_130)
.L_130:
        /*0184*/ 	.word	0x00000200
        /*0188*/ 	.word	0x00000001
        /*018c*/ 	.word	0x00000001


	//----- nvinfo : EIATTR_CRS_STACK_SIZE
	.align		4
.L_131:
        /*0190*/ 	.byte	0x04, 0x1e
        /*0192*/ 	.short	(.L_133 - .L_132)
.L_132:
        /*0194*/ 	.word	0x00000000


	//----- nvinfo : EIATTR_CBANK_PARAM_SIZE
	.align		4
.L_133:
        /*0198*/ 	.byte	0x03, 0x19
        /*019a*/ 	.short	0x0062


	//----- nvinfo : EIATTR_PARAM_CBANK
	.align		4
        /*019c*/ 	.byte	0x04, 0x0a
        /*019e*/ 	.short	(.L_135 - .L_134)
	.align		4
.L_134:
        /*01a0*/ 	.word	index@(.nv.constant0._ZN3cub18CUB_300001_SM_10006detail6reduce18DeviceReduceKernelINS2_10policy_hubIyyN4cuda3std3__44plusIvEEE10Policy1000EPyyS9_yNS7_10__identityEEEvT0_PT3_T1_NS0_13GridEvenShareISH_EET2_T4_)
        /*01a4*/ 	.short	0x0380
        /*01a6*/ 	.short	0x0062


	//----- nvinfo : EIATTR_SW_WAR
	.align		4
.L_135:
        /*01a8*/ 	.byte	0x04, 0x36
        /*01aa*/ 	.short	(.L_137 - .L_136)
.L_136:
        /*01ac*/ 	.word	0x00000008
.L_137:


//--------------------- .nv.info._ZN3cub18CUB_300001_SM_10006detail6reduce28DeviceReduceSingleTileKernelINS2_10policy_hubIyyN4cuda3std3__44plusIvEEE10Policy1000EPySC_yS9_yyNS7_10__identityEEEvT0_T1_T2_T3_T4_T6_ --------------------------
	.section	.nv.info._ZN3cub18CUB_300001_SM_10006detail6reduce28DeviceReduceSingleTileKernelINS2_10policy_hubIyyN4cuda3std3__44plusIvEEE10Policy1000EPySC_yS9_yyNS7_10__identityEEEvT0_T1_T2_T3_T4_T6_,"",@"SHT_CUDA_INFO"
	.sectionflags	@""
	.align	4


	//----- nvinfo : EIATTR_CUDA_API_VERSION
	.align		4
        /*0000*/ 	.byte	0x04, 0x37
        /*0002*/ 	.short	(.L_139 - .L_138)
.L_138:
        /*0004*/ 	.word	0x00000082


	//----- nvinfo : EIATTR_KPARAM_INFO
	.align		4
.L_139:
        /*0008*/ 	.byte	0x04, 0x17
        /*000a*/ 	.short	(.L_141 - .L_140)
.L_140:
        /*000c*/ 	.word	0x00000000
        /*0010*/ 	.short	0x0005
        /*0012*/ 	.short	0x0028
        /*0014*/ 	.byte	0x00, 0xf0, 0x05, 0x00


	//----- nvinfo : EIATTR_KPARAM_INFO
	.align		4
.L_141:
        /*0018*/ 	.byte	0x04, 0x17
        /*001a*/ 	.short	(.L_143 - .L_142)
.L_142:
        /*001c*/ 	.word	0x00000000
        /*0020*/ 	.short	0x0004
        /*0022*/ 	.short	0x0020
        /*0024*/ 	.byte	0x00, 0xf0, 0x21, 0x00


	//----- nvinfo : EIATTR_KPARAM_INFO
	.align		4
.L_143:
        /*0028*/ 	.byte	0x04, 0x17
        /*002a*/ 	.short	(.L_145 - .L_144)
.L_144:
        /*002c*/ 	.word	0x00000000
        /*0030*/ 	.short	0x0003
        /*0032*/ 	.short	0x0018
        /*0034*/ 	.byte	0x00, 0xf0, 0x05, 0x00


	//----- nvinfo : EIATTR_KPARAM_INFO
	.align		4
.L_145:
        /*0038*/ 	.byte	0x04, 0x17
        /*003a*/ 	.short	(.L_147 - .L_146)
.L_146:
        /*003c*/ 	.word	0x00000000
        /*0040*/ 	.short	0x0002
        /*0042*/ 	.short	0x0010
        /*0044*/ 	.byte	0x00, 0xf0, 0x21, 0x00


	//----- nvinfo : EIATTR_KPARAM_INFO
	.align		4
.L_147:
        /*0048*/ 	.byte	0x04, 0x17
        /*004a*/ 	.short	(.L_149 - .L_148)
.L_148:
        /*004c*/ 	.word	0x00000000
        /*0050*/ 	.short	0x0001
        /*0052*/ 	.short	0x0008
        /*0054*/ 	.byte	0x00, 0xf5, 0x21, 0x00


	//----- nvinfo : EIATTR_KPARAM_INFO
	.align		4
.L_149:
        /*0058*/ 	.byte	0x04, 0x17
        /*005a*/ 	.short	(.L_151 - .L_150)
.L_150:
        /*005c*/ 	.word	0x00000000
        /*0060*/ 	.short	0x0000
        /*0062*/ 	.short	0x0000
        /*0064*/ 	.byte	0x00, 0xf5, 0x21, 0x00


	//----- nvinfo : EIATTR_SPARSE_MMA_MASK
	.align		4
.L_151:
        /*0068*/ 	.byte	0x03, 0x50
        /*006a*/ 	.short	0x0000


	//----- nvinfo : EIATTR_MAXREG_COUNT
	.align		4
        /*006c*/ 	.byte	0x03, 0x1b
        /*006e*/ 	.short	0x0080


	//----- nvinfo : EIATTR_NUM_BARRIERS
	.align		4
        /*0070*/ 	.byte	0x02, 0x4c
        /*0072*/ 	.byte	0x01
	.zero		1


	//----- nvinfo : EIATTR_MERCURY_ISA_VERSION
	.align		4
        /*0074*/ 	.byte	0x03, 0x5f
        /*0076*/ 	.short	0x0101


	//----- nvinfo : EIATTR_COOP_GROUP_MASK_REGIDS
	.align		4
        /*0078*/ 	.byte	0x04, 0x29
        /*007a*/ 	.short	(.L_153 - .L_152)


	//   ....[0]....
.L_152:
        /*007c*/ 	.word	0xffffffff


	//   ....[1]....
        /*0080*/ 	.word	0xffffffff


	//   ....[2]....
        /*0084*/ 	.word	0xffffffff


	//   ....[3]....
        /*0088*/ 	.word	0xffffffff


	//   ....[4]....
        /*008c*/ 	.word	0xffffffff


	//   ....[5]....
        /*0090*/ 	.word	0xffffffff


	//   ....[6]....
        /*0094*/ 	.word	0xffffffff


	//   ....[7]....
        /*0098*/ 	.word	0xffffffff


	//   ....[8]....
        /*009c*/ 	.word	0xffffffff


	//   ....[9]....
        /*00a0*/ 	.word	0xffffffff


	//   ....[10]....
        /*00a4*/ 	.word	0xffffffff


	//   ....[11]....
        /*00a8*/ 	.word	0xffffffff


	//   ....[12]....
        /*00ac*/ 	.word	0xffffffff


	//   ....[13]....
        /*00b0*/ 	.word	0xffffffff


	//   ....[14]....
        /*00b4*/ 	.word	0xffffffff


	//   ....[15]....
        /*00b8*/ 	.word	0xffffffff


	//   ....[16]....
        /*00bc*/ 	.word	0xffffffff


	//   ....[17]....
        /*00c0*/ 	.word	0xffffffff


	//   ....[18]....
        /*00c4*/ 	.word	0xffffffff


	//   ....[19]....
        /*00c8*/ 	.word	0xffffffff


	//   ....[20]....
        /*00cc*/ 	.word	0xffffffff


	//   ....[21]....
        /*00d0*/ 	.word	0xffffffff


	//   ....[22]....
        /*00d4*/ 	.word	0xffffffff


	//   ....[23]....
        /*00d8*/ 	.word	0xffffffff


	//   ....[24]....
        /*00dc*/ 	.word	0xffffffff


	//   ....[25]....
        /*00e0*/ 	.word	0xffffffff


	//   ....[26]....
        /*00e4*/ 	.word	0xffffffff


	//   ....[27]....
        /*00e8*/ 	.word	0xffffffff


	//   ....[28]....
        /*00ec*/ 	.word	0xffffffff


	//   ....[29]....
        /*00f0*/ 	.word	0xffffffff


	//----- nvinfo : EIATTR_COOP_GROUP_INSTR_OFFSETS
	.align		4
.L_153:
        /*00f4*/ 	.byte	0x04, 0x28
        /*00f6*/ 	.short	(.L_155 - .L_154)


	//   ....[0]....
.L_154:
        /*00f8*/ 	.word	0x000009a0


	//   ....[1]....
        /*00fc*/ 	.word	0x000009c0


	//   ....[2]....
        /*0100*/ 	.word	0x00000a20


	//   ....[3]....
        /*0104*/ 	.word	0x00000a30


	//   ....[4]....
        /*0108*/ 	.word	0x00000a70


	//   ....[5]....
        /*010c*/ 	.word	0x00000a90


	//   ....[6]....
        /*0110*/ 	.word	0x00000ae0


	//   ....[7]....
        /*0114*/ 	.word	0x00000b00


	//   ....[8]....
        /*0118*/ 	.word	0x00000b60


	//   ....[9]....
        /*011c*/ 	.word	0x00000ba0


	//   ....[10]....
        /*0120*/ 	.word	0x00000e80


	//   ....[11]....
        /*0124*/ 	.word	0x00000e90


	//   ....[12]....
        /*0128*/ 	.word	0x00000ef0


	//   ....[13]....
        /*012c*/ 	.word	0x00000f00


	//   ....[14]....
        /*0130*/ 	.word	0x00000f60


	//   ....[15]....
        /*0134*/ 	.word	0x00000f70


	//   ....[16]....
        /*0138*/ 	.word	0x00000fc0


	//   ....[17]....
        /*013c*/ 	.word	0x00000fe0


	//   ....[18]....
        /*0140*/ 	.word	0x00001030


	//   ....[19]....
        /*0144*/ 	.word	0x00001070


	//   ....[20]....
        /*0148*/ 	.word	0x000021e0


	//   ....[21]....
        /*014c*/ 	.word	0x00002200


	//   ....[22]....
        /*0150*/ 	.word	0x00002250


	//   ....[23]....
        /*0154*/ 	.word	0x00002270


	//   ....[24]....
        /*0158*/ 	.word	0x00002300


	//   ....[25]....
        /*015c*/ 	.word	0x00002310


	//   ....[26]....
        /*0160*/ 	.word	0x00002350


	//   ....[27]....
        /*0164*/ 	.word	0x00002370


	//   ....[28]....
        /*0168*/ 	.word	0x000023c0


	//   ....[29]....
        /*016c*/ 	.word	0x000023f0


	//----- nvinfo : EIATTR_VRC_CTA_INIT_COUNT
	.align		4
.L_155:
        /*0170*/ 	.byte	0x02, 0x4a
	.zero		1
	.zero		1


	//----- nvinfo : EIATTR_EXIT_INSTR_OFFSETS
	.align		4
        /*0174*/ 	.byte	0x04, 0x1c
        /*0176*/ 	.short	(.L_157 - .L_156)


	//   ....[0]....
.L_156:
        /*0178*/ 	.word	0x000000a0


	//   ....[1]....
        /*017c*/ 	.word	0x000000e0


	//   ....[2]....
        /*0180*/ 	.word	0x00002650


	//   ....[3]....
        /*0184*/ 	.word	0x000026b0


	//----- nvinfo : EIATTR_MAX_THREADS
	.align		4
.L_157:
        /*0188*/ 	.byte	0x04, 0x05
        /*018a*/ 	.short	(.L_159 - .L_158)
.L_158:
        /*018c*/ 	.word	0x00000200
        /*0190*/ 	.word	0x00000001
        /*0194*/ 	.word	0x00000001


	//----- nvinfo : EIATTR_CRS_STACK_SIZE
	.align		4
.L_159:
        /*0198*/ 	.byte	0x04, 0x1e
        /*019a*/ 	.short	(.L_161 - .L_160)
.L_160:
        /*019c*/ 	.word	0x00000000


	//----- nvinfo : EIATTR_CBANK_PARAM_SIZE
	.align		4
.L_161:
        /*01a0*/ 	.byte	0x03, 0x19
        /*01a2*/ 	.short	0x0029


	//----- nvinfo : EIATTR_PARAM_CBANK
	.align		4
        /*01a4*/ 	.byte	0x04, 0x0a
        /*01a6*/ 	.short	(.L_163 - .L_162)
	.align		4
.L_162:
        /*01a8*/ 	.word	index@(.nv.constant0._ZN3cub18CUB_300001_SM_10006detail6reduce28DeviceReduceSingleTileKernelINS2_10policy_hubIyyN4cuda3std3__44plusIvEEE10Policy1000EPySC_yS9_yyNS7_10__identityEEEvT0_T1_T2_T3_T4_T6_)
        /*01ac*/ 	.short	0x0380
        /*01ae*/ 	.short	0x0029


	//----- nvinfo : EIATTR_SW_WAR
	.align		4
.L_163:
        /*01b0*/ 	.byte	0x04, 0x36
        /*01b2*/ 	.short	(.L_165 - .L_164)
.L_164:
        /*01b4*/ 	.word	0x00000008
.L_165:


//--------------------- .nv.info._ZN3cub18CUB_300001_SM_10006detail10radix_sort30DeviceSegmentedRadixSortKernelINS1_5radix10policy_hubIyNS0_8NullTypeEiE10Policy1000ELb1ELNS0_9SortOrderE0EyS6_PySA_iNS1_21identity_decomposer_tEEEvPKT2_PSC_PKT3_PSG_T4_T5_iiiT7_ --------------------------
	.section	.nv.info._ZN3cub18CUB_300001_SM_10006detail10radix_sort30DeviceSegmentedRadixSortKernelINS1_5radix10policy_hubIyNS0_8NullTypeEiE10Policy1000ELb1ELNS0_9SortOrderE0EyS6_PySA_iNS1_21identity_decomposer_tEEEvPKT2_PSC_PKT3_PSG_T4_T5_iiiT7_,"",@"SHT_CUDA_INFO"
	.sectionflags	@""
	.align	4


	//----- nvinfo : EIATTR_CUDA_API_VERSION
	.align		4
        /*0000*/ 	.byte	0x04, 0x37
        /*0002*/ 	.short	(.L_167 - .L_166)
.L_166:
        /*0004*/ 	.word	0x00000082


	//----- nvinfo : EIATTR_KPARAM_INFO
	.align		4
.L_167:
        /*0008*/ 	.byte	0x04, 0x17
        /*000a*/ 	.short	(.L_169 - .L_168)
.L_168:
        /*000c*/ 	.word	0x00000000
        /*0010*/ 	.short	0x0009
        /*0012*/ 	.short	0x003c
        /*0014*/ 	.byte	0x00, 0xf0, 0x05, 0x00


	//----- nvinfo : EIATTR_KPARAM_INFO
	.align		4
.L_169:
        /*0018*/ 	.byte	0x04, 0x17
        /*001a*/ 	.short	(.L_171 - .L_170)
.L_170:
        /*001c*/ 	.word	0x00000000
        /*0020*/ 	.short	0x0008
        /*0022*/ 	.short	0x0038
        /*0024*/ 	.byte	0x00, 0xf0, 0x11, 0x00


	//----- nvinfo : EIATTR_KPARAM_INFO
	.align		4
.L_171:
        /*0028*/ 	.byte	0x04, 0x17
        /*002a*/ 	.short	(.L_173 - .L_172)
.L_172:
        /*002c*/ 	.word	0x00000000
        /*0030*/ 	.short	0x0007
        /*0032*/ 	.short	0x0034
        /*0034*/ 	.byte	0x00, 0xf0, 0x11, 0x00


	//----- nvinfo : EIATTR_KPARAM_INFO
	.align		4
.L_173:
        /*0038*/ 	.byte	0x04, 0x17
        /*003a*/ 	.short	(.L_175 - .L_174)
.L_174:
        /*003c*/ 	.word	0x00000000
        /*0040*/ 	.short	0x0006
        /*0042*/ 	.short	0x0030
        /*0044*/ 	.byte	0x00, 0xf0, 0x11, 0x00


	//----- nvinfo : EIATTR_KPARAM_INFO
	.align		4
.L_175:
        /*0048*/ 	.byte	0x04, 0x17
        /*004a*/ 	.short	(.L_177 - .L_176)
.L_176:
        /*004c*/ 	.word	0x00000000
        /*0050*/ 	.short	0x0005
        /*0052*/ 	.short	0x0028
        /*0054*/ 	.byte	0x00, 0xf5, 0x21, 0x00


	//----- nvinfo : EIATTR_KPARAM_INFO
	.align		4
.L_177:
        /*0058*/ 	.byte	0x04, 0x17
        /*005a*/ 	.short	(.L_179 - .L_178)
.L_178:
        /*005c*/ 	.word	0x00000000
        /*0060*/ 	.short	0x0004
        /*0062*/ 	.short	0x0020
        /*0064*/ 	.byte	0x00, 0xf5, 0x21, 0x00


	//----- nvinfo : EIATTR_KPARAM_INFO
	.align		4
.L_179:
        /*0068*/ 	.byte	0x04, 0x17
        /*006a*/ 	.short	(.L_181 - .L_180)
.L_180:
        /*006c*/ 	.word	0x00000000
        /*0070*/ 	.short	0x0003
        /*0072*/ 	.short	0x0018
        /*0074*/ 	.byte	0x00, 0xf5, 0x21, 0x00


	//----- nvinfo : EIATTR_KPARAM_INFO
	.align		4
.L_181:
        /*0078*/ 	.byte	0x04, 0x17
        /*007a*/ 	.short	(.L_183 - .L_182)
.L_182:
        /*007c*/ 	.word	0x00000000
        /*0080*/ 	.short	0x0002
        /*0082*/ 	.short	0x0010
        /*0084*/ 	.byte	0x00, 0xf5, 0x21, 0x00


	//----- nvinfo : EIATTR_KPARAM_INFO
	.align		4
.L_183:
        /*0088*/ 	.byte	0x04, 0x17
        /*008a*/ 	.short	(.L_185 - .L_184)
.L_184:
        /*008c*/ 	.word	0x00000000
        /*0090*/ 	.short	0x0001
        /*0092*/ 	.short	0x0008
        /*0094*/ 	.byte	0x00, 0xf5, 0x21, 0x00


	//----- nvinfo : EIATTR_KPARAM_INFO
	.align		4
.L_185:
        /*0098*/ 	.byte	0x04, 0x17
        /*009a*/ 	.short	(.L_187 - .L_186)
.L_186:
        /*009c*/ 	.word	0x00000000
        /*00a0*/ 	.short	0x0000
        /*00a2*/ 	.short	0x0000
        /*00a4*/ 	.byte	0x00, 0xf5, 0x21, 0x00


	//----- nvinfo : EIATTR_SPARSE_MMA_MASK
	.align		4
.L_187:
        /*00a8*/ 	.byte	0x03, 0x50
        /*00aa*/ 	.short	0x0000


	//----- nvinfo : EIATTR_MAXREG_COUNT
	.align		4
        /*00ac*/ 	.byte	0x03, 0x1b
        /*00ae*/ 	.short	0x00a8


	//----- nvinfo : EIATTR_NUM_BARRIERS
	.align		4
        /*00b0*/ 	.byte	0x02, 0x4c
        /*00b2*/ 	.byte	0x01
	.zero		1


	//----- nvinfo : EIATTR_MERCURY_ISA_VERSION
	.align		4
        /*00b4*/ 	.byte	0x03, 0x5f
        /*00b6*/ 	.short	0x0101


	//----- nvinfo : EIATTR_COOP_GROUP_MASK_REGIDS
	.align		4
        /*00b8*/ 	.byte	0x04, 0x29
        /*00ba*/ 	.short	(.L_189 - .L_188)


	//   ....[0]....
.L_188:
        /*00bc*/ 	.word	0xffffffff


	//   ....[1]....
        /*00c0*/ 	.word	0xffffffff


	//   ....[2]....
        /*00c4*/ 	.word	0xffffffff


	//   ....[3]....
        /*00c8*/ 	.word	0xffffffff


	//   ....[4]....
        /*00cc*/ 	.word	0xffffffff


	//   ....[5]....
        /*00d0*/ 	.word	0xffffffff


	//   ....[6]....
        /*00d4*/ 	.word	0xffffffff


	//   ....[7]....
        /*00d8*/ 	.word	0xffffffff


	//   ....[8]....
        /*00dc*/ 	.word	0xffffffff


	//   ....[9]....
        /*00e0*/ 	.word	0xffffffff


	//   ....[10]....
        /*00e4*/ 	.word	0xffffffff


	//   ....[11]....
        /*00e8*/ 	.word	0xffffffff


	//   ....[12]....
        /*00ec*/ 	.word	0xffffffff


	//   ....[13]....
        /*00f0*/ 	.word	0xffffffff


	//   ....[14]....
        /*00f4*/ 	.word	0xffffffff


	//   ....[15]....
        /*00f8*/ 	.word	0xffffffff


	//   ....[16]....
        /*00fc*/ 	.word	0x0500001a


	//   ....[17]....
        /*0100*/ 	.word	0x0500001a


	//   ....[18]....
        /*0104*/ 	.word	0x0500001a


	//   ....[19]....
        /*0108*/ 	.word	0x0500001a


	//   ....[20]....
        /*010c*/ 	.word	0x0500001a


	//----- nvinfo : EIATTR_COOP_GROUP_INSTR_OFFSETS
	.align		4
.L_189:
        /*0110*/ 	.byte	0x04, 0x28
        /*0112*/ 	.short	(.L_191 - .L_190)


	//   ....[0]....
.L_190:
        /*0114*/ 	.word	0x000022d0


	//   ....[1]....
        /*0118*/ 	.word	0x000022f0


	//   ....[2]....
        /*011c*/ 	.word	0x00002310


	//   ....[3]....
        /*0120*/ 	.word	0x00002330


	//   ....[4]....
        /*0124*/ 	.word	0x00002350


	//   ....[5]....
        /*0128*/ 	.word	0x00002e80


	//   ....[6]....
        /*012c*/ 	.word	0x00002ea0


	//   ....[7]....
        /*0130*/ 	.word	0x00002ec0


	//   ....[8]....
        /*0134*/ 	.word	0x00002ee0


	//   ....[9]....
        /*0138*/ 	.word	0x00002f00


	//   ....[10]....
        /*013c*/ 	.word	0x000039c0


	//   ....[11]....
        /*0140*/ 	.word	0x00004330


	//   ....[12]....
        /*0144*/ 	.word	0x00004350


	//   ....[13]....
        /*0148*/ 	.word	0x00004370


	//   ....[14]....
        /*014c*/ 	.word	0x00004390


	//   ....[15]....
        /*0150*/ 	.word	0x000043d0


	//   ....[16]....
        /*0154*/ 	.word	0x000056d0


	//   ....[17]....
        /*0158*/ 	.word	0x00005740


	//   ....[18]....
        /*015c*/ 	.word	0x000057b0


	//   ....[19]....
        /*0160*/ 	.word	0x00005820


	//   ....[20]....
        /*0164*/ 	.word	0x00005890


	//----- nvinfo : EIATTR_VRC_CTA_INIT_COUNT
	.align		4
.L_191:
        /*0168*/ 	.byte	0x02, 0x4a
	.zero		1
	.zero		1


	//----- nvinfo : EIATTR_EXIT_INSTR_OFFSETS
	.align		4
        /*016c*/ 	.byte	0x04, 0x1c
        /*016e*/ 	.short	(.L_193 - .L_192)


	//   ....[0]....
.L_192:
        /*0170*/ 	.word	0x000000b0


	//   ....[1]....
        /*0174*/ 	.word	0x000039a0


	//   ....[2]....
        /*0178*/ 	.word	0x00004ea0


	//   ....[3]....
        /*017c*/ 	.word	0x00004f10


	//   ....[4]....
        /*0180*/ 	.word	0x00005460


	//   ....[5]....
        /*0184*/ 	.word	0x00005650


	//   ....[6]....
        /*0188*/ 	.word	0x00005670


	//----- nvinfo : EIATTR_MAX_THREADS
	.align		4
.L_193:
        /*018c*/ 	.byte	0x04, 0x05
        /*018e*/ 	.short	(.L_195 - .L_194)
.L_194:
        /*0190*/ 	.word	0x00000180
        /*0194*/ 	.word	0x00000001
        /*0198*/ 	.word	0x00000001


	//----- nvinfo : EIATTR_CRS_STACK_SIZE
	.align		4
.L_195:
        /*019c*/ 	.byte	0x04, 0x1e
        /*019e*/ 	.short	(.L_197 - .L_196)
.L_196:
        /*01a0*/ 	.word	0x00000000


	//----- nvinfo : EIATTR_CBANK_PARAM_SIZE
	.align		4
.L_197:
        /*01a4*/ 	.byte	0x03, 0x19
        /*01a6*/ 	.short	0x003d


	//----- nvinfo : EIATTR_PARAM_CBANK
	.align		4
        /*01a8*/ 	.byte	0x04, 0x0a
        /*01aa*/ 	.short	(.L_199 - .L_198)
	.align		4
.L_198:
        /*01ac*/ 	.word	index@(.nv.constant0._ZN3cub18CUB_300001_SM_10006detail10radix_sort30DeviceSegmentedRadixSortKernelINS1_5radix10policy_hubIyNS0_8NullTypeEiE10Policy1000ELb1ELNS0_9SortOrderE0EyS6_PySA_iNS1_21identity_decomposer_tEEEvPKT2_PSC_PKT3_PSG_T4_T5_iiiT7_)
        /*01b0*/ 	.short	0x0380
        /*01b2*/ 	.short	0x003d


	//----- nvinfo : EIATTR_SW_WAR
	.align		4
.L_199:
        /*01b4*/ 	.byte	0x04, 0x36
        /*01b6*/ 	.short	(.L_201 - .L_200)
.L_200:
        /*01b8*/ 	.word	0x00000008
.L_201:


//--------------------- .nv.info._ZN3cub18CUB_300001_SM_10006detail10radix_sort30DeviceSegmentedRadixSortKernelINS1_5radix10policy_hubIyNS0_8NullTypeEiE10Policy1000ELb0ELNS0_9SortOrderE0EyS6_PySA_iNS1_21identity_decomposer_tEEEvPKT2_PSC_PKT3_PSG_T4_T5_iiiT7_ --------------------------
	.section	.nv.info._ZN3cub18CUB_300001_SM_10006detail10radix_sort30DeviceSegmentedRadixSortKernelINS1_5radix10policy_hubIyNS0_8NullTypeEiE10Policy1000ELb0ELNS0_9SortOrderE0EyS6_PySA_iNS1_21identity_decomposer_tEEEvPKT2_PSC_PKT3_PSG_T4_T5_iiiT7_,"",@"SHT_CUDA_INFO"
	.sectionflags	@""
	.align	4


	//----- nvinfo : EIATTR_CUDA_API_VERSION
	.align		4
        /*0000*/ 	.byte	0x04, 0x37
        /*0002*/ 	.short	(.L_203 - .L_202)
.L_202:
        /*0004*/ 	.word	0x00000082


	//----- nvinfo : EIATTR_KPARAM_INFO
	.align		4
.L_203:
        /*0008*/ 	.byte	0x04, 0x17
        /*000a*/ 	.short	(.L_205 - .L_204)
.L_204:
        /*000c*/ 	.word	0x00000000
        /*0010*/ 	.short	0x0009
        /*0012*/ 	.short	0x003c
        /*0014*/ 	.byte	0x00, 0xf0, 0x05, 0x00


	//----- nvinfo : EIATTR_KPARAM_INFO
	.align		4
.L_205:
        /*0018*/ 	.byte	0x04, 0x17
        /*001a*/ 	.short	(.L_207 - .L_206)
.L_206:
        /*001c*/ 	.word	0x00000000
        /*0020*/ 	.short	0x0008
        /*0022*/ 	.short	0x0038
        /*0024*/ 	.byte	0x00, 0xf0, 0x11, 0x00


	//----- nvinfo : EIATTR_KPARAM_INFO
	.align		4
.L_207:
        /*0028*/ 	.byte	0x04, 0x17
        /*002a*/ 	.short	(.L_209 - .L_208)
.L_208:
        /*002c*/ 	.word	0x00000000
        /*0030*/ 	.short	0x0007
        /*0032*/ 	.short	0x0034
        /*0034*/ 	.byte	0x00, 0xf0, 0x11, 0x00


	//----- nvinfo : EIATTR_KPARAM_INFO
	.align		4
.L_209:
        /*0038*/ 	.byte	0x04, 0x17
        /*003a*/ 	.short	(.L_211 - .L_210)
.L_210:
        /*003c*/ 	.word	0x00000000
        /*0040*/ 	.short	0x0006
        /*0042*/ 	.short	0x0030
        /*0044*/ 	.byte	0x00, 0xf0, 0x11, 0x00


	//----- nvinfo : EIATTR_KPARAM_INFO
	.align		4
.L_211:
        /*0048*/ 	.byte	0x04, 0x17
        /*004a*/ 	.short	(.L_213 - .L_212)
.L_212:
        /*004c*/ 	.word	0x00000000
        /*0050*/ 	.short	0x0005
        /*0052*/ 	.short	0x0028
        /*0054*/ 	.byte	0x00, 0xf5, 0x21, 0x00


	//----- nvinfo : EIATTR_KPARAM_INFO
	.align		4
.L_213:
        /*0058*/ 	.byte	0x04, 0x17
        /*005a*/ 	.short	(.L_215 - .L_214)
.L_214:
        /*005c*/ 	.word	0x00000000
        /*0060*/ 	.short	0x0004
        /*0062*/ 	.short	0x0020
        /*0064*/ 	.byte	0x00, 0xf5, 0x21, 0x00


	//----- nvinfo : EIATTR_KPARAM_INFO
	.align		4
.L_215:
        /*0068*/ 	.byte	0x04, 0x17
        /*006a*/ 	.short	(.L_217 - .L_216)
.L_216:
        /*006c*/ 	.word	0x00000000
        /*0070*/ 	.short	0x0003
        /*0072*/ 	.short	0x0018
        /*0074*/ 	.byte	0x00, 0xf5, 0x21, 0x00


	//----- nvinfo : EIATTR_KPARAM_INFO
	.align		4
.L_217:
        /*0078*/ 	.byte	0x04, 0x17
        /*007a*/ 	.short	(.L_219 - .L_218)
.L_218:
        /*007c*/ 	.word	0x00000000
        /*0080*/ 	.short	0x0002
        /*0082*/ 	.short	0x0010
        /*0084*/ 	.byte	0x00, 0xf5, 0x21, 0x00


	//----- nvinfo : EIATTR_KPARAM_INFO
	.align		4
.L_219:
        /*0088*/ 	.byte	0x04, 0x17
        /*008a*/ 	.short	(.L_221 - .L_220)
.L_220:
        /*008c*/ 	.word	0x00000000
        /*0090*/ 	.short	0x0001
        /*0092*/ 	.short	0x0008
        /*0094*/ 	.byte	0x00, 0xf5, 0x21, 0x00


	//----- nvinfo : EIATTR_KPARAM_INFO
	.align		4
.L_221:
        /*0098*/ 	.byte	0x04, 0x17
        /*009a*/ 	.short	(.L_223 - .L_222)
.L_222:
        /*009c*/ 	.word	0x00000000
        /*00a0*/ 	.short	0x0000
        /*00a2*/ 	.short	0x0000
        /*00a4*/ 	.byte	0x00, 0xf5, 0x21, 0x00


	//----- nvinfo : EIATTR_SPARSE_MMA_MASK
	.align		4
.L_223:
        /*00a8*/ 	.byte	0x03, 0x50
        /*00aa*/ 	.short	0x0000


	//----- nvinfo : EIATTR_MAXREG_COUNT
	.align		4
        /*00ac*/ 	.byte	0x03, 0x1b
        /*00ae*/ 	.short	0x00ff


	//----- nvinfo : EIATTR_NUM_BARRIERS
	.align		4
        /*00b0*/ 	.byte	0x02, 0x4c
        /*00b2*/ 	.byte	0x01
	.zero		1


	//----- nvinfo : EIATTR_MERCURY_ISA_VERSION
	.align		4
        /*00b4*/ 	.byte	0x03, 0x5f
        /*00b6*/ 	.short	0x0101


	//----- nvinfo : EIATTR_COOP_GROUP_MASK_REGIDS
	.align		4
        /*00b8*/ 	.byte	0x04, 0x29
        /*00ba*/ 	.short	(.L_225 - .L_224)


	//   ....[0]....
.L_224:
        /*00bc*/ 	.word	0xffffffff


	//   ....[1]....
        /*00c0*/ 	.word	0xffffffff


	//   ....[2]....
        /*00c4*/ 	.word	0xffffffff


	//   ....[3]....
        /*00c8*/ 	.word	0xffffffff


	//   ....[4]....
        /*00cc*/ 	.word	0xffffffff


	//   ....[5]....
        /*00d0*/ 	.word	0xffffffff


	//   ....[6]....
        /*00d4*/ 	.word	0xffffffff


	//   ....[7]....
        /*00d8*/ 	.word	0xffffffff


	//   ....[8]....
        /*00dc*/ 	.word	0xffffffff


	//   ....[9]....
        /*00e0*/ 	.word	0xffffffff


	//   ....[10]....
        /*00e4*/ 	.word	0xffffffff


	//   ....[11]....
        /*00e8*/ 	.word	0xffffffff


	//   ....[12]....
        /*00ec*/ 	.word	0xffffffff


	//   ....[13]....
        /*00f0*/ 	.word	0xffffffff


	//   ....[14]....
        /*00f4*/ 	.word	0xffffffff


	//   ....[15]....
        /*00f8*/ 	.word	0xffffffff


	//   ....[16]....
        /*00fc*/ 	.word	0x05000015


	//   ....[17]....
        /*0100*/ 	.word	0x05000015


	//   ....[18]....
        /*0104*/ 	.word	0x05000015


	//   ....[19]....
        /*0108*/ 	.word	0x05000015


	//   ....[20]....
        /*010c*/ 	.word	0x05000015


	//----- nvinfo : EIATTR_COOP_GROUP_INSTR_OFFSETS
	.align		4
.L_225:
        /*0110*/ 	.byte	0x04, 0x28
        /*0112*/ 	.short	(.L_227 - .L_226)


	//   ....[0]....
.L_226:
        /*0114*/ 	.word	0x00003c20


	//   ....[1]....
        /*0118*/ 	.word	0x00003c40


	//   ....[2]....
        /*011c*/ 	.word	0x00003c60


	//   ....[3]....
        /*0120*/ 	.word	0x00003c80


	//   ....[4]....
        /*0124*/ 	.word	0x00003ca0


	//   ....[5]....
        /*0128*/ 	.word	0x00005570


	//   ....[6]....
        /*012c*/ 	.word	0x00005590


	//   ....[7]....
        /*0130*/ 	.word	0x000055b0


	//   ....[8]....
        /*0134*/ 	.word	0x000055e0


	//   ....[9]....
        /*0138*/ 	.word	0x00005610


	//   ....[10]....
        /*013c*/ 	.word	0x00006c70


	//   ....[11]....
        /*0140*/ 	.word	0x000087e0


	//   ....[12]....
        /*0144*/ 	.word	0x00008800


	//   ....[13]....
        /*0148*/ 	.word	0x00008820


	//   ....[14]....
        /*014c*/ 	.word	0x00008840


	//   ....[15]....
        /*0150*/ 	.word	0x00008870


	//   ....[16]....
        /*0154*/ 	.word	0x0000acc0


	//   ....[17]....
        /*0158*/ 	.word	0x0000ad30


	//   ....[18]....
        /*015c*/ 	.word	0x0000ada0


	//   ....[19]....
        /*0160*/ 	.word	0x0000ae10


	//   ....[20]....
        /*0164*/ 	.word	0x0000ae80


	//----- nvinfo : EIATTR_VRC_CTA_INIT_COUNT
	.align		4
.L_227:
        /*0168*/ 	.byte	0x02, 0x4a
	.zero		1
	.zero		1


	//----- nvinfo : EIATTR_EXIT_INSTR_OFFSETS
	.align		4
        /*016c*/ 	.byte	0x04, 0x1c
        /*016e*/ 	.short	(.L_229 - .L_228)


	//   ....[0]....
.L_228:
        /*0170*/ 	.word	0x000000b0


	//   ....[1]....
        /*0174*/ 	.word	0x00006c20


	//   ....[2]....
        /*0178*/ 	.word	0x00009fc0


	//   ....[3]....
        /*017c*/ 	.word	0x0000a030


	//   ....[4]....
        /*0180*/ 	.word	0x0000a3d0


	//   ....[5]....
        /*0184*/ 	.word	0x0000ac40


	//   ....[6]....
        /*0188*/ 	.word	0x0000ac60


	//----- nvinfo : EIATTR_MAX_THREADS
	.align		4
.L_229:
        /*018c*/ 	.byte	0x04, 0x05
        /*018e*/ 	.short	(.L_231 - .L_230)
.L_230:
        /*0190*/ 	.word	0x000000c0
        /*0194*/ 	.word	0x00000001
        /*0198*/ 	.word	0x00000001


	//----- nvinfo : EIATTR_CRS_STACK_SIZE
	.align		4
.L_231:
        /*019c*/ 	.byte	0x04, 0x1e
        /*019e*/ 	.short	(.L_233 - .L_232)
.L_232:
        /*01a0*/ 	.word	0x00000000


	//----- nvinfo : EIATTR_CBANK_PARAM_SIZE
	.align		4
.L_233:
        /*01a4*/ 	.byte	0x03, 0x19
        /*01a6*/ 	.short	0x003d


	//----- nvinfo : EIATTR_PARAM_CBANK
	.align		4
        /*01a8*/ 	.byte	0x04, 0x0a
        /*01aa*/ 	.short	(.L_235 - .L_234)
	.align		4
.L_234:
        /*01ac*/ 	.word	index@(.nv.constant0._ZN3cub18CUB_300001_SM_10006detail10radix_sort30DeviceSegmentedRadixSortKernelINS1_5radix10policy_hubIyNS0_8NullTypeEiE10Policy1000ELb0ELNS0_9SortOrderE0EyS6_PySA_iNS1_21identity_decomposer_tEEEvPKT2_PSC_PKT3_PSG_T4_T5_iiiT7_)
        /*01b0*/ 	.short	0x0380
        /*01b2*/ 	.short	0x003d


	//----- nvinfo : EIATTR_SW_WAR
	.align		4
.L_235:
        /*01b4*/ 	.byte	0x04, 0x36
        /*01b6*/ 	.short	(.L_237 - .L_236)
.L_236:
        /*01b8*/ 	.word	0x00000008
.L_237:


//--------------------- .nv.info._ZN3cub18CUB_300001_SM_10006detail11EmptyKernelIvEEvv --------------------------
	.section	.nv.info._ZN3cub18CUB_300001_SM_10006detail11EmptyKernelIvEEvv,"",@"SHT_CUDA_INFO"
	.sectionflags	@""
	.align	4


	//----- nvinfo : EIATTR_CUDA_API_VERSION
	.align		4
        /*0000*/ 	.byte	0x04, 0x37
        /*0002*/ 	.short	(.L_239 - .L_238)
.L_238:
        /*0004*/ 	.word	0x00000082


	//----- nvinfo : EIATTR_SPARSE_MMA_MASK
	.align		4
.L_239:
        /*0008*/ 	.byte	0x03, 0x50
        /*000a*/ 	.short	0x0000


	//----- nvinfo : EIATTR_MAXREG_COUNT
	.align		4
        /*000c*/ 	.byte	0x03, 0x1b
        /*000e*/ 	.short	0x00ff


	//----- nvinfo : EIATTR_MERCURY_ISA_VERSION
	.align		4
        /*0010*/ 	.byte	0x03, 0x5f
        /*0012*/ 	.short	0x0101


	//----- nvinfo : EIATTR_VRC_CTA_INIT_COUNT
	.align		4
        /*0014*/ 	.byte	0x02, 0x4a
	.zero		1
	.zero		1


	//----- nvinfo : EIATTR_EXIT_INSTR_OFFSETS
	.align		4
        /*0018*/ 	.byte	0x04, 0x1c
        /*001a*/ 	.short	(.L_241 - .L_240)


	//   ....[0]....
.L_240:
        /*001c*/ 	.word	0x00000010


	//----- nvinfo : EIATTR_SW_WAR
	.align		4
.L_241:
        /*0020*/ 	.byte	0x04, 0x36
        /*0022*/ 	.short	(.L_243 - .L_242)
.L_242:
        /*0024*/ 	.word	0x00000008
.L_243:


//--------------------- .nv.info._Z13Find_TrianglePyS_S_yy --------------------------
	.section	.nv.info._Z13Find_TrianglePyS_S_yy,"",@"SHT_CUDA_INFO"
	.sectionflags	@""
	.align	4


	//----- nvinfo : EIATTR_CUDA_API_VERSION
	.align		4
        /*0000*/ 	.byte	0x04, 0x37
        /*0002*/ 	.short	(.L_245 - .L_244)
.L_244:
        /*0004*/ 	.word	0x00000082


	//----- nvinfo : EIATTR_KPARAM_INFO
	.align		4
.L_245:
        /*0008*/ 	.byte	0x04, 0x17
        /*000a*/ 	.short	(.L_247 - .L_246)
.L_246:
        /*000c*/ 	.word	0x00000000
        /*0010*/ 	.short	0x0004
        /*0012*/ 	.short	0x0020
        /*0014*/ 	.byte	0x00, 0xf0, 0x21, 0x00


	//----- nvinfo : EIATTR_KPARAM_INFO
	.align		4
.L_247:
        /*0018*/ 	.byte	0x04, 0x17
        /*001a*/ 	.short	(.L_249 - .L_248)
.L_248:
        /*001c*/ 	.word	0x00000000
        /*0020*/ 	.short	0x0003
        /*0022*/ 	.short	0x0018
        /*0024*/ 	.byte	0x00, 0xf0, 0x21, 0x00


	//----- nvinfo : EIATTR_KPARAM_INFO
	.align		4
.L_249:
        /*0028*/ 	.byte	0x04, 0x17
        /*002a*/ 	.short	(.L_251 - .L_250)
.L_250:
        /*002c*/ 	.word	0x00000000
        /*0030*/ 	.short	0x0002
        /*0032*/ 	.short	0x0010
        /*0034*/ 	.byte	0x00, 0xf5, 0x21, 0x00


	//----- nvinfo : EIATTR_KPARAM_INFO
	.align		4
.L_251:
        /*0038*/ 	.byte	0x04, 0x17
        /*003a*/ 	.short	(.L_253 - .L_252)
.L_252:
        /*003c*/ 	.word	0x00000000
        /*0040*/ 	.short	0x0001
        /*0042*/ 	.short	0x0008
        /*0044*/ 	.byte	0x00, 0xf5, 0x21, 0x00


	//----- nvinfo : EIATTR_KPARAM_INFO
	.align		4
.L_253:
        /*0048*/ 	.byte	0x04, 0x17
        /*004a*/ 	.short	(.L_255 - .L_254)
.L_254:
        /*004c*/ 	.word	0x00000000
        /*0050*/ 	.short	0x0000
        /*0052*/ 	.short	0x0000
        /*0054*/ 	.byte	0x00, 0xf5, 0x21, 0x00


	//----- nvinfo : EIATTR_SPARSE_MMA_MASK
	.align		4
.L_255:
        /*0058*/ 	.byte	0x03, 0x50
        /*005a*/ 	.short	0x0000


	//----- nvinfo : EIATTR_MAXREG_COUNT
	.align		4
        /*005c*/ 	.byte	0x03, 0x1b
        /*005e*/ 	.short	0x00ff


	//----- nvinfo : EIATTR_NUM_BARRIERS
	.align		4
        /*0060*/ 	.byte	0x02, 0x4c
        /*0062*/ 	.byte	0x01
	.zero		1


	//----- nvinfo : EIATTR_MERCURY_ISA_VERSION
	.align		4
        /*0064*/ 	.byte	0x03, 0x5f
        /*0066*/ 	.short	0x0101


	//----- nvinfo : EIATTR_VRC_CTA_INIT_COUNT
	.align		4
        /*0068*/ 	.byte	0x02, 0x4a
	.zero		1
	.zero		1


	//----- nvinfo : EIATTR_EXIT_INSTR_OFFSETS
	.align		4
        /*006c*/ 	.byte	0x04, 0x1c
        /*006e*/ 	.short	(.L_257 - .L_256)


	//   ....[0]....
.L_256:
        /*0070*/ 	.word	0x00003a10


	//   ....[1]....
        /*0074*/ 	.word	0x00004680


	//----- nvinfo : EIATTR_CRS_STACK_SIZE
	.align		4
.L_257:
        /*0078*/ 	.byte	0x04, 0x1e
        /*007a*/ 	.short	(.L_259 - .L_258)
.L_258:
        /*007c*/ 	.word	0x00000000


	//----- nvinfo : EIATTR_CBANK_PARAM_SIZE
	.align		4
.L_259:
        /*0080*/ 	.byte	0x03, 0x19
        /*0082*/ 	.short	0x0028


	//----- nvinfo : EIATTR_PARAM_CBANK
	.align		4
        /*0084*/ 	.byte	0x04, 0x0a
        /*0086*/ 	.short	(.L_261 - .L_260)
	.align		4
.L_260:
        /*0088*/ 	.word	index@(.nv.constant0._Z13Find_TrianglePyS_S_yy)
        /*008c*/ 	.short	0x0380
        /*008e*/ 	.short	0x0028


	//----- nvinfo : EIATTR_SW_WAR
	.align		4
.L_261:
        /*0090*/ 	.byte	0x04, 0x36
        /*0092*/ 	.short	(.L_263 - .L_262)
.L_262:
        /*0094*/ 	.word	0x00000008
.L_263:


//--------------------- .nv.callgraph             --------------------------
	.section	.nv.callgraph,"",@"SHT_CUDA_CALLGRAPH"
	.align	4
	.sectionentsize	8
	.align		4
        /*0000*/ 	.word	0x00000000
	.align		4
        /*0004*/ 	.word	0xffffffff
	.align		4
        /*0008*/ 	.word	0x00000000
	.align		4
        /*000c*/ 	.word	0xfffffffe
	.align		4
        /*0010*/ 	.word	0x00000000
	.align		4
        /*0014*/ 	.word	0xfffffffd
	.align		4
        /*0018*/ 	.word	0x00000000
	.align		4
        /*001c*/ 	.word	0xfffffffc


//--------------------- .nv.constant4             --------------------------
	.section	.nv.constant4,"a",@progbits
	.align	8
	.align		8
.nv.constant4:
        /*0000*/ 	.dword	_ZN34_INTERNAL_1807fe05_4_k_cu_23b4b2cd4cuda3std3__45__cpo5beginE
	.align		8
        /*0008*/ 	.dword	_ZN34_INTERNAL_1807fe05_4_k_cu_23b4b2cd4cuda3std3__45__cpo3endE
	.align		8
        /*0010*/ 	.dword	_ZN34_INTERNAL_1807fe05_4_k_cu_23b4b2cd4cuda3std3__45__cpo6cbeginE
	.align		8
        /*0018*/ 	.dword	_ZN34_INTERNAL_1807fe05_4_k_cu_23b4b2cd4cuda3std3__45__cpo4cendE
	.align		8
        /*0020*/ 	.dword	_ZN34_INTERNAL_1807fe05_4_k_cu_23b4b2cd4cuda3std3__45__cpo6rbeginE
	.align		8
        /*0028*/ 	.dword	_ZN34_INTERNAL_1807fe05_4_k_cu_23b4b2cd4cuda3std3__45__cpo4rendE
	.align		8
        /*0030*/ 	.dword	_ZN34_INTERNAL_1807fe05_4_k_cu_23b4b2cd4cuda3std3__45__cpo7crbeginE
	.align		8
        /*0038*/ 	.dword	_ZN34_INTERNAL_1807fe05_4_k_cu_23b4b2cd4cuda3std3__45__cpo5crendE
	.align		8
        /*0040*/ 	.dword	_ZN34_INTERNAL_1807fe05_4_k_cu_23b4b2cd4cuda3std3__436_GLOBAL__N__1807fe05_4_k_cu_23b4b2cd6ignoreE
	.align		8
        /*0048*/ 	.dword	_ZN34_INTERNAL_1807fe05_4_k_cu_23b4b2cd4cuda3std3__419piecewise_constructE
	.align		8
        /*0050*/ 	.dword	_ZN34_INTERNAL_1807fe05_4_k_cu_23b4b2cd4cuda3std3__48in_placeE
	.align		8
        /*0058*/ 	.dword	_ZN34_INTERNAL_1807fe05_4_k_cu_23b4b2cd4cuda3std3__420unreachable_sentinelE
	.align		8
        /*0060*/ 	.dword	_ZN34_INTERNAL_1807fe05_4_k_cu_23b4b2cd4cuda3std3__47nulloptE
	.align		8
        /*0068*/ 	.dword	_ZN34_INTERNAL_1807fe05_4_k_cu_23b4b2cd4cuda3std3__48unexpectE
	.align		8
        /*0070*/ 	.dword	_ZN34_INTERNAL_1807fe05_4_k_cu_23b4b2cd4cuda3std6ranges3__45__cpo4swapE
	.align		8
        /*0078*/ 	.dword	_ZN34_INTERNAL_1807fe05_4_k_cu_23b4b2cd4cuda3std6ranges3__45__cpo9iter_moveE
	.align		8
        /*0080*/ 	.dword	_ZN34_INTERNAL_1807fe05_4_k_cu_23b4b2cd4cuda3std6ranges3__45__cpo5beginE
	.align		8
        /*0088*/ 	.dword	_ZN34_INTERNAL_1807fe05_4_k_cu_23b4b2cd4cuda3std6ranges3__45__cpo3endE
	.align		8
        /*0090*/ 	.dword	_ZN34_INTERNAL_1807fe05_4_k_cu_23b4b2cd4cuda3std6ranges3__45__cpo6cbeginE
	.align		8
        /*0098*/ 	.dword	_ZN34_INTERNAL_1807fe05_4_k_cu_23b4b2cd4cuda3std6ranges3__45__cpo4cendE
	.align		8
        /*00a0*/ 	.dword	_ZN34_INTERNAL_1807fe05_4_k_cu_23b4b2cd4cuda3std6ranges3__45__cpo7advanceE
	.align		8
        /*00a8*/ 	.dword	_ZN34_INTERNAL_1807fe05_4_k_cu_23b4b2cd4cuda3std6ranges3__45__cpo9iter_swapE
	.align		8
        /*00b0*/ 	.dword	_ZN34_INTERNAL_1807fe05_4_k_cu_23b4b2cd4cuda3std6ranges3__45__cpo4nextE
	.align		8
        /*00b8*/ 	.dword	_ZN34_INTERNAL_1807fe05_4_k_cu_23b4b2cd4cuda3std6ranges3__45__cpo4prevE
	.align		8
        /*00c0*/ 	.dword	_ZN34_INTERNAL_1807fe05_4_k_cu_23b4b2cd4cuda3std6ranges3__45__cpo4dataE
	.align		8
        /*00c8*/ 	.dword	_ZN34_INTERNAL_1807fe05_4_k_cu_23b4b2cd4cuda3std6ranges3__45__cpo5cdataE
	.align		8
        /*00d0*/ 	.dword	_ZN34_INTERNAL_1807fe05_4_k_cu_23b4b2cd4cuda3std6ranges3__45__cpo4sizeE
	.align		8
        /*00d8*/ 	.dword	_ZN34_INTERNAL_1807fe05_4_k_cu_23b4b2cd4cuda3std6ranges3__45__cpo5ssizeE
	.align		8
        /*00e0*/ 	.dword	_ZN34_INTERNAL_1807fe05_4_k_cu_23b4b2cd4cuda3std6ranges3__45__cpo8distanceE
	.align		8
        /*00e8*/ 	.dword	_ZN34_INTERNAL_1807fe05_4_k_cu_23b4b2cd6thrust24THRUST_300001_SM_1000_NS6system6detail10sequential3seqE
	.align		8
        /*00f0*/ 	.dword	_ZN34_INTERNAL_1807fe05_4_k_cu_23b4b2cd6thrust24THRUST_300001_SM_1000_NS12placeholders2_1E
	.align		8
        /*00f8*/ 	.dword	_ZN34_INTERNAL_1807fe05_4_k_cu_23b4b2cd6thrust24THRUST_300001_SM_1000_NS12placeholders2_2E
	.align		8
        /*0100*/ 	.dword	_ZN34_INTERNAL_1807fe05_4_k_cu_23b4b2cd6thrust24THRUST_300001_SM_1000_NS12placeholders2_3E
	.align		8
        /*0108*/ 	.dword	_ZN34_INTERNAL_1807fe05_4_k_cu_23b4b2cd6thrust24THRUST_300001_SM_1000_NS12placeholders2_4E
	.align		8
        /*0110*/ 	.dword	_ZN34_INTERNAL_1807fe05_4_k_cu_23b4b2cd6thrust24THRUST_300001_SM_1000_NS12placeholders2_5E
	.align		8
        /*0118*/ 	.dword	_ZN34_INTERNAL_1807fe05_4_k_cu_23b4b2cd6thrust24THRUST_300001_SM_1000_NS12placeholders2_6E
	.align		8
        /*0120*/ 	.dword	_ZN34_INTERNAL_1807fe05_4_k_cu_23b4b2cd6thrust24THRUST_300001_SM_1000_NS12placeholders2_7E
	.align		8
        /*0128*/ 	.dword	_ZN34_INTERNAL_1807fe05_4_k_cu_23b4b2cd6thrust24THRUST_300001_SM_1000_NS12placeholders2_8E
	.align		8
        /*0130*/ 	.dword	_ZN34_INTERNAL_1807fe05_4_k_cu_23b4b2cd6thrust24THRUST_300001_SM_1000_NS12placeholders2_9E
	.align		8
        /*0138*/ 	.dword	_ZN34_INTERNAL_1807fe05_4_k_cu_23b4b2cd6thrust24THRUST_300001_SM_1000_NS12placeholders3_10E


//--------------------- .text._ZN3cub18CUB_300001_SM_10006detail6reduce28DeviceReduceSingleTileKernelINS2_10policy_hubIyyN4cuda3std3__44plusIvEEE10Policy1000EPySC_iS9_yyNS7_10__identityEEEvT0_T1_T2_T3_T4_T6_ --------------------------
	.section	.text._ZN3cub18CUB_300001_SM_10006detail6reduce28DeviceReduceSingleTileKernelINS2_10policy_hubIyyN4cuda3std3__44plusIvEEE10Policy1000EPySC_iS9_yyNS7_10__identityEEEvT0_T1_T2_T3_T4_T6_,"ax",@progbits
	.align	128
        .global         _ZN3cub18CUB_300001_SM_10006detail6reduce28DeviceReduceSingleTileKernelINS2_10policy_hubIyyN4cuda3std3__44plusIvEEE10Policy1000EPySC_iS9_yyNS7_10__identityEEEvT0_T1_T2_T3_T4_T6_
        .type           _ZN3cub18CUB_300001_SM_10006detail6reduce28DeviceReduceSingleTileKernelINS2_10policy_hubIyyN4cuda3std3__44plusIvEEE10Policy1000EPySC_iS9_yyNS7_10__identityEEEvT0_T1_T2_T3_T4_T6_,@function
        .size           _ZN3cub18CUB_300001_SM_10006detail6reduce28DeviceReduceSingleTileKernelINS2_10policy_hubIyyN4cuda3std3__44plusIvEEE10Policy1000EPySC_iS9_yyNS7_10__identityEEEvT0_T1_T2_T3_T4_T6_,(.L_x_264 - _ZN3cub18CUB_300001_SM_10006detail6reduce28DeviceReduceSingleTileKernelINS2_10policy_hubIyyN4cuda3std3__44plusIvEEE10Policy1000EPySC_iS9_yyNS7_10__identityEEEvT0_T1_T2_T3_T4_T6_)
        .other          _ZN3cub18CUB_300001_SM_10006detail6reduce28DeviceReduceSingleTileKernelINS2_10policy_hubIyyN4cuda3std3__44plusIvEEE10Policy1000EPySC_iS9_yyNS7_10__identityEEEvT0_T1_T2_T3_T4_T6_,@"STO_CUDA_ENTRY STV_DEFAULT"
_ZN3cub18CUB_300001_SM_10006detail6reduce28DeviceReduceSingleTileKernelINS2_10policy_hubIyyN4cuda3std3__44plusIvEEE10Policy1000EPySC_iS9_yyNS7_10__identityEEEvT0_T1_T2_T3_T4_T6_:
.text._ZN3cub18CUB_300001_SM_10006detail6reduce28DeviceReduceSingleTileKernelINS2_10policy_hubIyyN4cuda3std3__44plusIvEEE10Policy1000EPySC_iS9_yyNS7_10__identityEEEvT0_T1_T2_T3_T4_T6_:
[----:B------:R-:W-:Y:S01]  /*0000*/  LDC R1, c[0x0][0x37c] ;  /* 0x0000df00ff017b82 */ /* 0x000fe20000000800 */
[----:B------:R-:W0:Y:S01]  /*0010*/  LDCU UR4, c[0x0][0x390] ;  /* 0x00007200ff0477ac */ /* 0x000e220008000800 */
[----:B------:R-:W1:Y:S01]  /*0020*/  LDCU.64 UR6, c[0x0][0x358] ;  /* 0x00006b00ff0677ac */ /* 0x000e620008000a00 */
[----:B0-----:R-:W-:-:S05]  /*0030*/  IMAD.U32 R4, RZ, RZ, UR4 ;  /* 0x00000004ff047e24 */ /* 0x001fca000f8e00ff */
[----:B------:R-:W-:-:S13]  /*0040*/  ISETP.NE.AND P0, PT, R4, RZ, PT ;  /* 0x000000ff0400720c */ /* 0x000fda0003f05270 */
[----:B-1----:R-:W-:Y:S05]  /*0050*/  @P0 BRA `(.L_x_0) ;  /* 0x00000000001c0947 */ /* 0x002fea0003800000 */
[----:B------:R-:W0:Y:S02]  /*0060*/  S2R R0, SR_TID.X ;  /* 0x0000000000007919 */ /* 0x000e240000002100 */
[----:B0-----:R-:W-:-:S13]  /*0070*/  ISETP.NE.AND P0, PT, R0, RZ, PT ;  /* 0x000000ff0000720c */ /* 0x001fda0003f05270 */
[----:B------:R-:W-:Y:S05]  /*0080*/  @P0 EXIT ;  /* 0x000000000000094d */ /* 0x000fea0003800000 */
[----:B------:R-:W0:Y:S08]  /*0090*/  LDC.64 R2, c[0x0][0x388] ;  /* 0x0000e200ff027b82 */ /* 0x000e300000000a00 */
[----:B------:R-:W0:Y:S02]  /*00a0*/  LDC.64 R4, c[0x0][0x398] ;  /* 0x0000e600ff047b82 */ /* 0x000e240000000a00 */
[----:B0-----:R-:W-:Y:S01]  /*00b0*/  STG.E.64 desc[UR6][R2.64], R4 ;  /* 0x0000000402007986 */ /* 0x001fe2000c101b06 */
[----:B------:R-:W-:Y:S05]  /*00c0*/  EXIT ;  /* 0x000000000000794d */ /* 0x000fea0003800000 */
.L_x_0:
[----:B------:R-:W-:Y:S01]  /*00d0*/  ISETP.GT.AND P0, PT, R4, 0xdff, PT ;  /* 0x00000dff0400780c */ /* 0x000fe20003f04270 */
[----:B------:R-:W-:-:S12]  /*00e0*/  BSSY.RECONVERGENT B0, `(.L_x_1) ;  /* 0x0000243000007945 */ /* 0x000fd80003800200 */
[----:B------:R-:W-:Y:S05]  /*00f0*/  @P0 BRA `(.L_x_2) ;  /* 0x0000001400140947 */ /* 0x000fea0003800000 */
[----:B------:R-:W0:Y:S01]  /*0100*/  S2R R5, SR_TID.X ;  /* 0x0000000000057919 */ /* 0x000e220000002100 */
[----:B------:R-:W-:Y:S01]  /*0110*/  BSSY.RECONVERGENT B1, `(.L_x_3) ;  /* 0x0000009000017945 */ /* 0x000fe20003800200 */
[----:B------:R-:W-:Y:S02]  /*0120*/  CS2R R2, SRZ ;  /* 0x0000000000027805 */ /* 0x000fe4000001ff00 */
[----:B0-----:R-:W-:Y:S01]  /*0130*/  ISETP.GE.AND P0, PT, R5, R4, PT ;  /* 0x000000040500720c */ /* 0x001fe20003f06270 */
[----:B------:R-:W-:-:S12]  /*0140*/  IMAD.MOV.U32 R7, RZ, RZ, R5 ;  /* 0x000000ffff077224 */ /* 0x000fd800078e0005 */
[----:B------:R-:W-:Y:S05]  /*0150*/  @P0 BRA `(.L_x_4) ;  /* 0x0000000000100947 */ /* 0x000fea0003800000 */
[----:B------:R-:W0:Y:S02]  /*0160*/  LDC.64 R2, c[0x0][0x380] ;  /* 0x0000e000ff027b82 */ /* 0x000e240000000a00 */
[----:B0-----:R-:W-:-:S06]  /*0170*/  IMAD.WIDE.U32 R2, R5, 0x8, R2 ;  /* 0x0000000805027825 */ /* 0x001fcc00078e0002 */
[----:B------:R-:W5:Y:S01]  /*0180*/  LDG.E.64.CONSTANT R2, desc[UR6][R2.64] ;  /* 0x0000000602027981 */ /* 0x000f62000c1e9b00 */
[----:B------:R-:W-:-:S07]  /*0190*/  VIADD R7, R5, 0x200 ;  /* 0x0000020005077836 */ /* 0x000fce0000000000 */
.L_x_4:
[----:B------:R-:W-:Y:S05]  /*01a0*/  BSYNC.RECONVERGENT B1 ;  /* 0x0000000000017941 */ /* 0x000fea0003800200 */
.L_x_3:
[----:B------:R-:W-:Y:S01]  /*01b0*/  ISETP.GE.AND P0, PT, R7, R4, PT ;  /* 0x000000040700720c */ /* 0x000fe20003f06270 */
[----:B------:R-:W-:-:S12]  /*01c0*/  BSSY.RECONVERGENT B1, `(.L_x_5) ;  /* 0x0000077000017945 */ /* 0x000fd80003800200 */
[----:B------:R-:W-:Y:S05]  /*01d0*/  @P0 BRA `(.L_x_6) ;  /* 0x0000000400d40947 */ /* 0x000fea0003800000 */
[----:B------:R-:W-:Y:S01]  /*01e0*/  LOP3.LUT R9, RZ, R7, RZ, 0x33, !PT ;  /* 0x00000007ff097212 */ /* 0x000fe200078e33ff */
[----:B------:R-:W-:Y:S04]  /*01f0*/  BSSY.RECONVERGENT B2, `(.L_x_7) ;  /* 0x0000018000027945 */ /* 0x000fe80003800200 */
[----:B------:R-:W-:-:S05]  /*0200*/  IMAD.IADD R0, R9, 0x1, R4 ;  /* 0x0000000109007824 */ /* 0x000fca00078e0204 */
[C---:B------:R-:W-:Y:S02]  /*0210*/  LOP3.LUT R6, R0.reuse, 0x600, RZ, 0xc0, !PT ;  /* 0x0000060000067812 */ /* 0x040fe400078ec0ff */
[----:B------:R-:W-:Y:S02]  /*0220*/  ISETP.GE.U32.AND P1, PT, R0, 0x600, PT ;  /* 0x000006000000780c */ /* 0x000fe40003f26070 */
[----:B------:R-:W-:-:S13]  /*0230*/  ISETP.NE.AND P0, PT, R6, 0x600, PT ;  /* 0x000006000600780c */ /* 0x000fda0003f05270 */
[----:B------:R-:W-:Y:S05]  /*0240*/  @!P0 BRA `(.L_x_8) ;  /* 0x0000000000488947 */ /* 0x000fea0003800000 */
[----:B------:R-:W0:Y:S01]  /*0250*/  LDC.64 R8, c[0x0][0x380] ;  /* 0x0000e000ff087b82 */ /* 0x000e220000000a00 */
[----:B------:R-:W-:-:S04]  /*0260*/  LEA.HI R0, R0, 0x1, RZ, 0x17 ;  /* 0x0000000100007811 */ /* 0x000fc800078fb8ff */
[----:B------:R-:W-:-:S05]  /*0270*/  LOP3.LUT R0, R0, 0x3, RZ, 0xc0, !PT ;  /* 0x0000000300007812 */ /* 0x000fca00078ec0ff */
[----:B------:R-:W-:Y:S02]  /*0280*/  IMAD.MOV R0, RZ, RZ, -R0 ;  /* 0x000000ffff007224 */ /* 0x000fe400078e0a00 */
[----:B0-----:R-:W-:-:S04]  /*0290*/  IMAD.WIDE.U32 R8, R7, 0x8, R8 ;  /* 0x0000000807087825 */ /* 0x001fc800078e0008 */
[----:B------:R-:W-:Y:S02]  /*02a0*/  IMAD.MOV.U32 R6, RZ, RZ, R8 ;  /* 0x000000ffff067224 */ /* 0x000fe400078e0008 */
[----:B------:R-:W-:-:S07]  /*02b0*/  IMAD.MOV.U32 R11, RZ, RZ, R9 ;  /* 0x000000ffff0b7224 */ /* 0x000fce00078e0009 */
.L_x_9:
[----:B------:R-:W-:Y:S02]  /*02c0*/  IMAD.MOV.U32 R8, RZ, RZ, R6 ;  /* 0x000000ffff087224 */ /* 0x000fe400078e0006 */
[----:B------:R-:W-:-:S06]  /*02d0*/  IMAD.MOV.U32 R9, RZ, RZ, R11 ;  /* 0x000000ffff097224 */ /* 0x000fcc00078e000b */
[----:B------:R-:W2:Y:S01]  /*02e0*/  LDG.E.64.CONSTANT R8, desc[UR6][R8.64] ;  /* 0x0000000608087981 */ /* 0x000ea2000c1e9b00 */
[----:B------:R-:W-:Y:S01]  /*02f0*/  VIADD R0, R0, 0x1 ;  /* 0x0000000100007836 */ /* 0x000fe20000000000 */
[----:B------:R-:W-:Y:S01]  /*0300*/  IADD3 R6, P3, PT, R6, 0x1000, RZ ;  /* 0x0000100006067810 */ /* 0x000fe20007f7e0ff */
[----:B------:R-:W-:-:S03]  /*0310*/  VIADD R7, R7, 0x200 ;  /* 0x0000020007077836 */ /* 0x000fc60000000000 */
[----:B------:R-:W-:Y:S01]  /*0320*/  ISETP.NE.AND P0, PT, R0, RZ, PT ;  /* 0x000000ff0000720c */ /* 0x000fe20003f05270 */
[----:B------:R-:W-:Y:S01]  /*0330*/  IMAD.X R11, RZ, RZ, R11, P3 ;  /* 0x000000ffff0b7224 */ /* 0x000fe200018e060b */
[----:B--2--5:R-:W-:-:S05]  /*0340*/  IADD3 R2, P2, PT, R8, R2, RZ ;  /* 0x0000000208027210 */ /* 0x024fca0007f5e0ff */
[----:B------:R-:W-:-:S06]  /*0350*/  IMAD.X R3, R9, 0x1, R3, P2 ;  /* 0x0000000109037824 */ /* 0x000fcc00010e0603 */
[----:B------:R-:W-:Y:S05]  /*0360*/  @P0 BRA `(.L_x_9) ;  /* 0xfffffffc00d40947 */ /* 0x000fea000383ffff */
.L_x_8:
[----:B------:R-:W-:Y:S05]  /*0370*/  BSYNC.RECONVERGENT B2 ;  /* 0x0000000000027941 */ /* 0x000fea0003800200 */
.L_x_7:
[----:B------:R-:W-:Y:S05]  /*0380*/  @!P1 BRA `(.L_x_6) ;  /* 0x0000000400689947 */ /* 0x000fea0003800000 */
[----:B------:R-:W-:Y:S01]  /*0390*/  IMAD.IADD R0, R4, 0x1, -R7 ;  /* 0x0000000104007824 */ /* 0x000fe200078e0a07 */
[----:B------:R-:W-:Y:S01]  /*03a0*/  BSSY.RECONVERGENT B2, `(.L_x_10) ;  /* 0x0000031000027945 */ /* 0x000fe20003800200 */
[----:B------:R-:W-:-:S03]  /*03b0*/  PLOP3.LUT P0, PT, PT, PT, PT, 0x80, 0x8 ;  /* 0x000000000008781c */ /* 0x000fc60003f0f070 */
[----:B------:R-:W-:-:S13]  /*03c0*/  ISETP.GT.AND P1, PT, R0, 0x1800, PT ;  /* 0x000018000000780c */ /* 0x000fda0003f24270 */
[----:B------:R-:W-:Y:S05]  /*03d0*/  @!P1 BRA `(.L_x_11) ;  /* 0x0000000000b49947 */ /* 0x000fea0003800000 */
[----:B------:R-:W-:Y:S01]  /*03e0*/  PLOP3.LUT P0, PT, PT, PT, PT, 0x8, 0x80 ;  /* 0x000000000080781c */ /* 0x000fe20003f0e170 */
[----:B------:R-:W-:-:S12]  /*03f0*/  VIADD R0, R4, 0xffffe800 ;  /* 0xffffe80004007836 */ /* 0x000fd80000000000 */
.L_x_12:
[----:B------:R-:W0:Y:S01]  /*0400*/  LDC.64 R44, c[0x0][0x380] ;  /* 0x0000e000ff2c7b82 */ /* 0x000e220000000a00 */
[C---:B------:R-:W-:Y:S02]  /*0410*/  VIADD R41, R7.reuse, 0x800 ;  /* 0x0000080007297836 */ /* 0x040fe40000000000 */
[C---:B------:R-:W-:Y:S02]  /*0420*/  VIADD R43, R7.reuse, 0x1000 ;  /* 0x00001000072b7836 */ /* 0x040fe40000000000 */
[----:B0-----:R-:W-:-:S05]  /*0430*/  IMAD.WIDE R28, R7, 0x8, R44 ;  /* 0x00000008071c7825 */ /* 0x001fca00078e022c */
[----:B------:R-:W2:Y:S01]  /*0440*/  LDG.E.64.CONSTANT R8, desc[UR6][R28.64] ;  /* 0x000000061c087981 */ /* 0x000ea2000c1e9b00 */
[----:B------:R-:W-:-:S03]  /*0450*/  IMAD.WIDE R40, R41, 0x8, R44 ;  /* 0x0000000829287825 */ /* 0x000fc600078e022c */
[----:B------:R-:W2:Y:S04]  /*0460*/  LDG.E.64.CONSTANT R10, desc[UR6][R28.64+0x1000] ;  /* 0x001000061c0a7981 */ /* 0x000ea8000c1e9b00 */
[----:B------:R-:W3:Y:S04]  /*0470*/  LDG.E.64.CONSTANT R12, desc[UR6][R28.64+0x2000] ;  /* 0x002000061c0c7981 */ /* 0x000ee8000c1e9b00 */
[----:B------:R-:W3:Y:S01]  /*0480*/  LDG.E.64.CONSTANT R14, desc[UR6][R28.64+0x3000] ;  /* 0x003000061c0e7981 */ /* 0x000ee2000c1e9b00 */
[----:B------:R-:W-:-:S03]  /*0490*/  IMAD.WIDE R42, R43, 0x8, R44 ;  /* 0x000000082b2a7825 */ /* 0x000fc600078e022c */
[----:B------:R-:W4:Y:S04]  /*04a0*/  LDG.E.64.CONSTANT R16, desc[UR6][R40.64] ;  /* 0x0000000628107981 */ /* 0x000f28000c1e9b00 */
[----:B------:R-:W4:Y:S04]  /*04b0*/  LDG.E.64.CONSTANT R18, desc[UR6][R40.64+0x1000] ;  /* 0x0010000628127981 */ /* 0x000f28000c1e9b00 */
[----:B------:R-:W4:Y:S04]  /*04c0*/  LDG.E.64.CONSTANT R20, desc[UR6][R40.64+0x2000] ;  /* 0x0020000628147981 */ /* 0x000f28000c1e9b00 */
[----:B------:R2:W4:Y:S01]  /*04d0*/  LDG.E.64.CONSTANT R26, desc[UR6][R40.64+0x3000] ;  /* 0x00300006281a7981 */ /* 0x000522000c1e9b00 */
[----:B------:R-:W-:-:S03]  /*04e0*/  VIADD R31, R7, 0x1800 ;  /* 0x00001800071f7836 */ /* 0x000fc60000000000 */
[----:B------:R-:W4:Y:S04]  /*04f0*/  LDG.E.64.CONSTANT R24, desc[UR6][R42.64] ;  /* 0x000000062a187981 */ /* 0x000f28000c1e9b00 */
[----:B------:R-:W4:Y:S01]  /*0500*/  LDG.E.64.CONSTANT R22, desc[UR6][R42.64+0x1000] ;  /* 0x001000062a167981 */ /* 0x000f22000c1e9b00 */
[----:B------:R-:W-:-:S03]  /*0510*/  IMAD.WIDE R44, R31, 0x8, R44 ;  /* 0x000000081f2c7825 */ /* 0x000fc600078e022c */
[----:B------:R-:W4:Y:S04]  /*0520*/  LDG.E.64.CONSTANT R28, desc[UR6][R42.64+0x2000] ;  /* 0x002000062a1c7981 */ /* 0x000f28000c1e9b00 */
[----:B------:R-:W4:Y:S04]  /*0530*/  LDG.E.64.CONSTANT R36, desc[UR6][R42.64+0x3000] ;  /* 0x003000062a247981 */ /* 0x000f28000c1e9b00 */
[----:B------:R-:W4:Y:S04]  /*0540*/  LDG.E.64.CONSTANT R34, desc[UR6][R44.64] ;  /* 0x000000062c227981 */ /* 0x000f28000c1e9b00 */
[----:B------:R-:W4:Y:S04]  /*0550*/  LDG.E.64.CONSTANT R32, desc[UR6][R44.64+0x1000] ;  /* 0x001000062c207981 */ /* 0x000f28000c1e9b00 */
[----:B------:R-:W4:Y:S04]  /*0560*/  LDG.E.64.CONSTANT R30, desc[UR6][R44.64+0x2000] ;  /* 0x002000062c1e7981 */ /* 0x000f28000c1e9b00 */
[----:B------:R-:W4:Y:S01]  /*0570*/  LDG.E.64.CONSTANT R38, desc[UR6][R44.64+0x3000] ;  /* 0x003000062c267981 */ /* 0x000f22000c1e9b00 */
[----:B------:R-:W-:Y:S01]  /*0580*/  VIADD R7, R7, 0x2000 ;  /* 0x0000200007077836 */ /* 0x000fe20000000000 */
[----:B--2--5:R-:W-:-:S04]  /*0590*/  IADD3 R41, P1, P2, R10, R8, R2 ;  /* 0x000000080a297210 */ /* 0x024fc80007a3e002 */
[----:B------:R-:W-:Y:S02]  /*05a0*/  IADD3.X R9, PT, PT, R11, R9, R3, P1, P2 ;  /* 0x000000090b097210 */ /* 0x000fe40000fe4403 */
[----:B---3--:R-:W-:-:S04]  /*05b0*/  IADD3 R41, P3, P4, R14, R12, R41 ;  /* 0x0000000c0e297210 */ /* 0x008fc80007c7e029 */
[----:B------:R-:W-:Y:S02]  /*05c0*/  IADD3.X R13, PT, PT, R15, R13, R9, P3, P4 ;  /* 0x0000000d0f0d7210 */ /* 0x000fe40001fe8409 */
[----:B----4-:R-:W-:-:S04]  /*05d0*/  IADD3 R3, P1, P2, R18, R16, R41 ;  /* 0x0000001012037210 */ /* 0x010fc80007a3e029 */
[----:B------:R-:W-:Y:S02]  /*05e0*/  IADD3.X R17, PT, PT, R19, R17, R13, P1, P2 ;  /* 0x0000001113117210 */ /* 0x000fe40000fe440d */
[----:B------:R-:W-:-:S04]  /*05f0*/  IADD3 R3, P3, P4, R26, R20, R3 ;  /* 0x000000141a037210 */ /* 0x000fc80007c7e003 */
[----:B------:R-:W-:Y:S02]  /*0600*/  IADD3.X R21, PT, PT, R27, R21, R17, P3, P4 ;  /* 0x000000151b157210 */ /* 0x000fe40001fe8411 */
[----:B------:R-:W-:-:S04]  /*0610*/  IADD3 R3, P1, P2, R22, R24, R3 ;  /* 0x0000001816037210 */ /* 0x000fc80007a3e003 */
[----:B------:R-:W-:Y:S02]  /*0620*/  IADD3.X R23, PT, PT, R23, R25, R21, P1, P2 ;  /* 0x0000001917177210 */ /* 0x000fe40000fe4415 */
[----:B------:R-:W-:-:S04]  /*0630*/  IADD3 R3, P3, P4, R36, R28, R3 ;  /* 0x0000001c24037210 */ /* 0x000fc80007c7e003 */
[----:B------:R-:W-:Y:S02]  /*0640*/  IADD3.X R29, PT, PT, R37, R29, R23, P3, P4 ;  /* 0x0000001d251d7210 */ /* 0x000fe40001fe8417 */
[----:B------:R-:W-:Y:S02]  /*0650*/  ISETP.GE.AND P3, PT, R7, R0, PT ;  /* 0x000000000700720c */ /* 0x000fe40003f66270 */
[----:B------:R-:W-:-:S04]  /*0660*/  IADD3 R3, P2, P1, R32, R34, R3 ;  /* 0x0000002220037210 */ /* 0x000fc8000795e003 */
[----:B------:R-:W-:Y:S02]  /*0670*/  IADD3 R2, P4, P5, R38, R30, R3 ;  /* 0x0000001e26027210 */ /* 0x000fe40007d9e003 */
[----:B------:R-:W-:-:S04]  /*0680*/  IADD3.X R3, PT, PT, R33, R35, R29, P2, P1 ;  /* 0x0000002321037210 */ /* 0x000fc800017e241d */
[----:B------:R-:W-:Y:S01]  /*0690*/  IADD3.X R3, PT, PT, R39, R31, R3, P4, P5 ;  /* 0x0000001f27037210 */ /* 0x000fe200027ea403 */
[----:B------:R-:W-:Y:S06]  /*06a0*/  @!P3 BRA `(.L_x_12) ;  /* 0xfffffffc0054b947 */ /* 0x000fec000383ffff */
.L_x_11:
[----:B------:R-:W-:Y:S05]  /*06b0*/  BSYNC.RECONVERGENT B2 ;  /* 0x0000000000027941 */ /* 0x000fea0003800200 */
.L_x_10:
[----:B------:R-:W-:Y:S01]  /*06c0*/  IMAD.IADD R0, R4, 0x1, -R7 ;  /* 0x0000000104007824 */ /* 0x000fe200078e0a07 */
[----:B------:R-:W-:Y:S04]  /*06d0*/  BSSY.RECONVERGENT B2, `(.L_x_13) ;  /* 0x0000019000027945 */ /* 0x000fe80003800200 */
[----:B------:R-:W-:-:S13]  /*06e0*/  ISETP.GT.AND P1, PT, R0, 0x800, PT ;  /* 0x000008000000780c */ /* 0x000fda0003f24270 */
[----:B------:R-:W-:Y:S05]  /*06f0*/  @!P1 BRA `(.L_x_14) ;  /* 0x0000000000589947 */ /* 0x000fea0003800000 */
[----:B------:R-:W0:Y:S01]  /*0700*/  LDC.64 R18, c[0x0][0x380] ;  /* 0x0000e000ff127b82 */ /* 0x000e220000000a00 */
[C---:B------:R-:W-:Y:S02]  /*0710*/  VIADD R15, R7.reuse, 0x800 ;  /* 0x00000800070f7836 */ /* 0x040fe40000000000 */
[----:B0-----:R-:W-:-:S05]  /*0720*/  IMAD.WIDE R8, R7, 0x8, R18 ;  /* 0x0000000807087825 */ /* 0x001fca00078e0212 */
[----:B------:R-:W2:Y:S01]  /*0730*/  LDG.E.64.CONSTANT R10, desc[UR6][R8.64] ;  /* 0x00000006080a7981 */ /* 0x000ea2000c1e9b00 */
[----:B------:R-:W-:-:S03]  /*0740*/  IMAD.WIDE R18, R15, 0x8, R18 ;  /* 0x000000080f127825 */ /* 0x000fc600078e0212 */
[----:B------:R-:W2:Y:S04]  /*0750*/  LDG.E.64.CONSTANT R12, desc[UR6][R8.64+0x1000] ;  /* 0x00100006080c7981 */ /* 0x000ea8000c1e9b00 */
[----:B------:R-:W3:Y:S04]  /*0760*/  LDG.E.64.CONSTANT R14, desc[UR6][R8.64+0x2000] ;  /* 0x00200006080e7981 */ /* 0x000ee8000c1e9b00 */
[----:B------:R-:W3:Y:S04]  /*0770*/  LDG.E.64.CONSTANT R16, desc[UR6][R8.64+0x3000] ;  /* 0x0030000608107981 */ /* 0x000ee8000c1e9b00 */
[----:B------:R-:W4:Y:S04]  /*0780*/  LDG.E.64.CONSTANT R20, desc[UR6][R18.64] ;  /* 0x0000000612147981 */ /* 0x000f28000c1e9b00 */
[----:B------:R-:W4:Y:S04]  /*0790*/  LDG.E.64.CONSTANT R22, desc[UR6][R18.64+0x1000] ;  /* 0x0010000612167981 */ /* 0x000f28000c1e9b00 */
[----:B------:R-:W4:Y:S04]  /*07a0*/  LDG.E.64.CONSTANT R24, desc[UR6][R18.64+0x2000] ;  /* 0x0020000612187981 */ /* 0x000f28000c1e9b00 */
[----:B------:R-:W4:Y:S01]  /*07b0*/  LDG.E.64.CONSTANT R26, desc[UR6][R18.64+0x3000] ;  /* 0x00300006121a7981 */ /* 0x000f22000c1e9b00 */
[----:B------:R-:W-:Y:S01]  /*07c0*/  VIADD R7, R7, 0x1000 ;  /* 0x0000100007077836 */ /* 0x000fe20000000000 */
[----:B--2--5:R-:W-:-:S04]  /*07d0*/  IADD3 R29, P0, P1, R12, R10, R2 ;  /* 0x0000000a0c1d7210 */ /* 0x024fc8000791e002 */
[----:B------:R-:W-:Y:S02]  /*07e0*/  IADD3.X R11, PT, PT, R13, R11, R3, P0, P1 ;  /* 0x0000000b0d0b7210 */ /* 0x000fe400007e2403 */
[----:B------:R-:W-:Y:S02]  /*07f0*/  PLOP3.LUT P0, PT, PT, PT, PT, 0x8, 0x80 ;  /* 0x000000000080781c */ /* 0x000fe40003f0e170 */
[----:B---3--:R-:W-:-:S04]  /*0800*/  IADD3 R29, P2, P3, R16, R14, R29 ;  /* 0x0000000e101d7210 */ /* 0x008fc80007b5e01d */
[----:B------:R-:W-:Y:S02]  /*0810*/  IADD3.X R15, PT, PT, R17, R15, R11, P2, P3 ;  /* 0x0000000f110f7210 */ /* 0x000fe400017e640b */
[----:B----4-:R-:W-:-:S04]  /*0820*/  IADD3 R3, P1, P4, R22, R20, R29 ;  /* 0x0000001416037210 */ /* 0x010fc80007c3e01d */
[----:B------:R-:W-:Y:S02]  /*0830*/  IADD3 R2, P2, P3, R26, R24, R3 ;  /* 0x000000181a027210 */ /* 0x000fe40007b5e003 */
[----:B------:R-:W-:-:S04]  /*0840*/  IADD3.X R3, PT, PT, R23, R21, R15, P1, P4 ;  /* 0x0000001517037210 */ /* 0x000fc80000fe840f */
[----:B------:R-:W-:-:S07]  /*0850*/  IADD3.X R3, PT, PT, R27, R25, R3, P2, P3 ;  /* 0x000000191b037210 */ /* 0x000fce00017e6403 */
.L_x_14:
[----:B------:R-:W-:Y:S05]  /*0860*/  BSYNC.RECONVERGENT B2 ;  /* 0x0000000000027941 */ /* 0x000fea0003800200 */
.L_x_13:
[----:B------:R-:W-:-:S13]  /*0870*/  ISETP.LT.OR P0, PT, R7, R4, P0 ;  /* 0x000000040700720c */ /* 0x000fda0000701670 */
[----:B------:R-:W-:Y:S05]  /*0880*/  @!P0 BRA `(.L_x_6) ;  /* 0x0000000000288947 */ /* 0x000fea0003800000 */
[----:B------:R-:W0:Y:S02]  /*0890*/  LDC.64 R8, c[0x0][0x380] ;  /* 0x0000e000ff087b82 */ /* 0x000e240000000a00 */
[----:B0-----:R-:W-:-:S05]  /*08a0*/  IMAD.WIDE R6, R7, 0x8, R8 ;  /* 0x0000000807067825 */ /* 0x001fca00078e0208 */
[----:B------:R-:W2:Y:S04]  /*08b0*/  LDG.E.64.CONSTANT R8, desc[UR6][R6.64] ;  /* 0x0000000606087981 */ /* 0x000ea8000c1e9b00 */
[----:B------:R-:W2:Y:S04]  /*08c0*/  LDG.E.64.CONSTANT R10, desc[UR6][R6.64+0x1000] ;  /* 0x00100006060a7981 */ /* 0x000ea8000c1e9b00 */
[----:B------:R-:W3:Y:S04]  /*08d0*/  LDG.E.64.CONSTANT R12, desc[UR6][R6.64+0x2000] ;  /* 0x00200006060c7981 */ /* 0x000ee8000c1e9b00 */
[----:B------:R-:W3:Y:S01]  /*08e0*/  LDG.E.64.CONSTANT R14, desc[UR6][R6.64+0x3000] ;  /* 0x00300006060e7981 */ /* 0x000ee2000c1e9b00 */
[----:B--2--5:R-:W-:-:S04]  /*08f0*/  IADD3 R17, P0, P1, R10, R8, R2 ;  /* 0x000000080a117210 */ /* 0x024fc8000791e002 */
[----:B------:R-:W-:Y:S02]  /*0900*/  IADD3.X R3, PT, PT, R11, R9, R3, P0, P1 ;  /* 0x000000090b037210 */ /* 0x000fe400007e2403 */
[----:B---3--:R-:W-:-:S04]  /*0910*/  IADD3 R2, P2, P3, R14, R12, R17 ;  /* 0x0000000c0e027210 */ /* 0x008fc80007b5e011 */
[----:B------:R-:W-:-:S09]  /*0920*/  IADD3.X R3, PT, PT, R15, R13, R3, P2, P3 ;  /* 0x0000000d0f037210 */ /* 0x000fd200017e6403 */
.L_x_6:
[----:B------:R-:W-:Y:S05]  /*0930*/  BSYNC.RECONVERGENT B1 ;  /* 0x0000000000017941 */ /* 0x000fea0003800200 */
.L_x_5:
[----:B------:R-:W-:-:S13]  /*0940*/  ISETP.GE.AND P0, PT, R4, 0x200, PT ;  /* 0x000002000400780c */ /* 0x000fda0003f06270 */
[----:B------:R-:W-:Y:S05]  /*0950*/  @!P0 BRA `(.L_x_15) ;  /* 0x0000000400188947 */ /* 0x000fea0003800000 */
[----:B-----5:R-:W0:Y:S04]  /*0960*/  SHFL.DOWN PT, R7, R2, 0x1, 0x1f ;  /* 0x08201f0002077f89 */ /* 0x020e2800000e0000 */
[----:B------:R-:W1:Y:S01]  /*0970*/  SHFL.DOWN P0, R0, R3, 0x1, 0x1f ;  /* 0x08201f0003007f89 */ /* 0x000e620000000000 */
[----:B0-----:R-:W-:-:S04]  /*0980*/  IADD3 R4, P1, PT, R7, R2, RZ ;  /* 0x0000000207047210 */ /* 0x001fc80007f3e0ff */
[----:B-1----:R-:W-:Y:S01]  /*0990*/  SEL R11, R4, R7, P0 ;  /* 0x00000007040b7207 */ /* 0x002fe20000000000 */
[----:B------:R-:W-:Y:S02]  /*09a0*/  IMAD.X R17, R0, 0x1, R3, P1 ;  /* 0x0000000100117824 */ /* 0x000fe400008e0603 */
[----:B------:R-:W0:Y:S03]  /*09b0*/  S2R R3, SR_LANEID ;  /* 0x0000000000037919 */ /* 0x000e260000000000 */
[----:B------:R-:W-:Y:S02]  /*09c0*/  SEL R17, R17, R0, P0 ;  /* 0x0000000011117207 */ /* 0x000fe40000000000 */
[----:B------:R-:W1:Y:S04]  /*09d0*/  SHFL.DOWN PT, R0, R11, 0x2, 0x1f ;  /* 0x08401f000b007f89 */ /* 0x000e6800000e0000 */
[----:B------:R-:W2:Y:S01]  /*09e0*/  SHFL.DOWN P0, R4, R17, 0x2, 0x1f ;  /* 0x08401f0011047f89 */ /* 0x000ea20000000000 */
[----:B-1----:R-:W-:-:S04]  /*09f0*/  IADD3 R7, P1, PT, R0, R11, RZ ;  /* 0x0000000b00077210 */ /* 0x002fc80007f3e0ff */
[----:B--2---:R-:W-:Y:S01]  /*0a00*/  SEL R7, R7, R0, P0 ;  /* 0x0000000007077207 */ /* 0x004fe20000000000 */
[----:B------:R-:W-:-:S04]  /*0a10*/  IMAD.X R15, R4, 0x1, R17, P1 ;  /* 0x00000001040f7824 */ /* 0x000fc800008e0611 */
[----:B------:R-:W1:Y:S01]  /*0a20*/  SHFL.DOWN PT, R0, R7, 0x4, 0x1f ;  /* 0x08801f0007007f89 */ /* 0x000e6200000e0000 */
[----:B------:R-:W-:-:S05]  /*0a30*/  SEL R15, R15, R4, P0 ;  /* 0x000000040f0f7207 */ /* 0x000fca0000000000 */
[----:B------:R-:W2:Y:S01]  /*0a40*/  SHFL.DOWN P0, R2, R15, 0x4, 0x1f ;  /* 0x08801f000f027f89 */ /* 0x000ea20000000000 */
[----:B-1----:R-:W-:-:S04]  /*0a50*/  IADD3 R9, P1, PT, R0, R7, RZ ;  /* 0x0000000700097210 */ /* 0x002fc80007f3e0ff */
[----:B--2---:R-:W-:Y:S01]  /*0a60*/  SEL R9, R9, R0, P0 ;  /* 0x0000000009097207 */ /* 0x004fe20000000000 */
[----:B------:R-:W-:Y:S01]  /*0a70*/  IMAD.X R13, R2, 0x1, R15, P1 ;  /* 0x00000001020d7824 */ /* 0x000fe200008e060f */
[----:B0-----:R-:W-:-:S03]  /*0a80*/  ISETP.NE.AND P1, PT, R3, RZ, PT ;  /* 0x000000ff0300720c */ /* 0x001fc60003f25270 */
[----:B------:R-:W0:Y:S01]  /*0a90*/  SHFL.DOWN PT, R0, R9, 0x8, 0x1f ;  /* 0x09001f0009007f89 */ /* 0x000e2200000e0000 */
[----:B------:R-:W-:-:S05]  /*0aa0*/  SEL R13, R13, R2, P0 ;  /* 0x000000020d0d7207 */ /* 0x000fca0000000000 */
[----:B------:R-:W1:Y:S04]  /*0ab0*/  SHFL.DOWN P0, R2, R13, 0x8, 0x1f ;  /* 0x09001f000d027f89 */ /* 0x000e680000000000 */
[----:B------:R-:W2:Y:S01]  /*0ac0*/  @!P1 S2R R7, SR_CgaCtaId ;  /* 0x0000000000079919 */ /* 0x000ea20000008800 */
[----:B------:R-:W-:Y:S02]  /*0ad0*/  @!P1 MOV R4, 0x400 ;  /* 0x0000040000049802 */ /* 0x000fe40000000f00 */
[----:B0-----:R-:W-:-:S05]  /*0ae0*/  IADD3 R11, P2, PT, R0, R9, RZ ;  /* 0x00000009000b7210 */ /* 0x001fca0007f5e0ff */
[----:B-1----:R-:W-:Y:S01]  /*0af0*/  IMAD.X R3, R2, 0x1, R13, P2 ;  /* 0x0000000102037824 */ /* 0x002fe200010e060d */
[----:B------:R-:W-:Y:S02]  /*0b00*/  SEL R11, R11, R0, P0 ;  /* 0x000000000b0b7207 */ /* 0x000fe40000000000 */
[----:B------:R-:W-:Y:S02]  /*0b10*/  @!P1 SHF.R.U32.HI R0, RZ, 0x2, R5 ;  /* 0x00000002ff009819 */ /* 0x000fe40000011605 */
[----:B------:R-:W-:Y:S02]  /*0b20*/  SEL R6, R3, R2, P0 ;  /* 0x0000000203067207 */ /* 0x000fe40000000000 */
[----:B------:R-:W0:Y:S01]  /*0b30*/  SHFL.DOWN PT, R2, R11, 0x10, 0x1f ;  /* 0x0a001f000b027f89 */ /* 0x000e2200000e0000 */
[----:B------:R-:W-:-:S03]  /*0b40*/  @!P1 LOP3.LUT R0, R0, 0xf8, RZ, 0xc0, !PT ;  /* 0x000000f800009812 */ /* 0x000fc600078ec0ff */
[----:B------:R-:W1:Y:S01]  /*0b50*/  SHFL.DOWN P0, R3, R6, 0x10, 0x1f ;  /* 0x0a001f0006037f89 */ /* 0x000e620000000000 */
[----:B--2---:R-:W-:-:S05]  /*0b60*/  @!P1 LEA R7, R7, R4, 0x18 ;  /* 0x0000000407079211 */ /* 0x004fca00078ec0ff */
[----:B------:R-:W-:Y:S01]  /*0b70*/  @!P1 IMAD.IADD R7, R0, 0x1, R7 ;  /* 0x0000000100079824 */ /* 0x000fe200078e0207 */
[----:B0-----:R-:W-:-:S04]  /*0b80*/  IADD3 R9, P2, PT, R2, R11, RZ ;  /* 0x0000000b02097210 */ /* 0x001fc80007f5e0ff */
[----:B-1----:R-:W-:Y:S01]  /*0b90*/  SEL R2, R9, R2, P0 ;  /* 0x0000000209027207 */ /* 0x002fe20000000000 */
[----:B------:R-:W-:-:S05]  /*0ba0*/  IMAD.X R4, R3, 0x1, R6, P2 ;  /* 0x0000000103047824 */ /* 0x000fca00010e0606 */
[----:B------:R-:W-:Y:S02]  /*0bb0*/  SEL R3, R4, R3, P0 ;  /* 0x0000000304037207 */ /* 0x000fe40000000000 */
[----:B------:R-:W-:-:S03]  /*0bc0*/  ISETP.NE.AND P0, PT, R5, RZ, PT ;  /* 0x000000ff0500720c */ /* 0x000fc60003f05270 */
[----:B------:R2:W-:Y:S01]  /*0bd0*/  @!P1 STS.64 [R7+0x10], R2 ;  /* 0x0000100207009388 */ /* 0x0005e20000000a00 */
[----:B------:R-:W-:Y:S09]  /*0be0*/  BAR.SYNC.DEFER_BLOCKING 0x0 ;  /* 0x0000000000007b1d */ /* 0x000ff20000010000 */
[----:B------:R-:W-:Y:S05]  /*0bf0*/  @P0 BRA `(.L_x_16) ;  /* 0x0000001800440947 */ /* 0x000fea0003800000 */
[----:B------:R-:W0:Y:S01]  /*0c00*/  S2UR UR5, SR_CgaCtaId ;  /* 0x00000000000579c3 */ /* 0x000e220000008800 */
[----:B------:R-:W-:Y:S02]  /*0c10*/  UMOV UR4, 0x400 ;  /* 0x0000040000047882 */ /* 0x000fe40000000000 */
[----:B0-----:R-:W-:-:S09]  /*0c20*/  ULEA UR4, UR5, UR4, 0x18 ;  /* 0x0000000405047291 */ /* 0x001fd2000f8ec0ff */
[----:B------:R-:W-:Y:S04]  /*0c30*/  LDS.64 R32, [UR4+0x18] ;  /* 0x00001804ff207984 */ /* 0x000fe80008000a00 */
[----:B------:R-:W0:Y:S04]  /*0c40*/  LDS.128 R28, [UR4+0x20] ;  /* 0x00002004ff1c7984 */ /* 0x000e280008000c00 */
[----:B------:R-:W1:Y:S04]  /*0c50*/  LDS.128 R24, [UR4+0x30] ;  /* 0x00003004ff187984 */ /* 0x000e680008000c00 */
[----:B------:R-:W3:Y:S04]  /*0c60*/  LDS.128 R20, [UR4+0x40] ;  /* 0x00004004ff147984 */ /* 0x000ee80008000c00 */
[----:B------:R-:W4:Y:S04]  /*0c70*/  LDS.128 R16, [UR4+0x50] ;  /* 0x00005004ff107984 */ /* 0x000f280008000c00 */
[----:B------:R-:W5:Y:S04]  /*0c80*/  LDS.128 R12, [UR4+0x60] ;  /* 0x00006004ff0c7984 */ /* 0x000f680008000c00 */
[----:B------:R-:W5:Y:S04]  /*0c90*/  LDS.128 R8, [UR4+0x70] ;  /* 0x00007004ff087984 */ /* 0x000f680008000c00 */
[----:B--2---:R-:W2:Y:S01]  /*0ca0*/  LDS.128 R4, [UR4+0x80] ;  /* 0x00008004ff047984 */ /* 0x004ea20008000c00 */
[----:B0-----:R-:W-:-:S04]  /*0cb0*/  IADD3 R35, P1, P2, R28, R32, R2 ;  /* 0x000000201c237210 */ /* 0x001fc80007a3e002 */
[----:B-1----:R-:W-:Y:S02]  /*0cc0*/  IADD3 R35, P3, P4, R24, R35, R30 ;  /* 0x0000002318237210 */ /* 0x002fe40007c7e01e */
[----:B------:R-:W-:Y:S02]  /*0cd0*/  IADD3.X R29, PT, PT, R29, R33, R3, P1, P2 ;  /* 0x000000211d1d7210 */ /* 0x000fe40000fe4403 */
[----:B---3--:R-:W-:Y:S02]  /*0ce0*/  IADD3 R3, P1, P2, R20, R35, R26 ;  /* 0x0000002314037210 */ /* 0x008fe40007a3e01a */
[----:B------:R-:W-:Y:S02]  /*0cf0*/  IADD3.X R25, PT, PT, R25, R29, R31, P3, P4 ;  /* 0x0000001d19197210 */ /* 0x000fe40001fe841f */
[----:B----4-:R-:W-:Y:S02]  /*0d00*/  IADD3 R3, P3, P4, R16, R3, R22 ;  /* 0x0000000310037210 */ /* 0x010fe40007c7e016 */
[----:B------:R-:W-:-:S02]  /*0d10*/  IADD3.X R21, PT, PT, R21, R25, R27, P1, P2 ;  /* 0x0000001915157210 */ /* 0x000fc40000fe441b */
[----:B-----5:R-:W-:Y:S02]  /*0d20*/  IADD3 R3, P1, P2, R12, R3, R18 ;  /* 0x000000030c037210 */ /* 0x020fe40007a3e012 */
[----:B------:R-:W-:Y:S02]  /*0d30*/  IADD3.X R17, PT, PT, R17, R21, R23, P3, P4 ;  /* 0x0000001511117210 */ /* 0x000fe40001fe8417 */
[----:B------:R-:W-:Y:S02]  /*0d40*/  IADD3 R3, P3, P4, R8, R3, R14 ;  /* 0x0000000308037210 */ /* 0x000fe40007c7e00e */
[----:B------:R-:W-:Y:S02]  /*0d50*/  IADD3.X R13, PT, PT, R13, R17, R19, P1, P2 ;  /* 0x000000110d0d7210 */ /* 0x000fe40000fe4413 */
[----:B--2---:R-:W-:Y:S02]  /*0d60*/  IADD3 R3, P1, P2, R4, R3, R10 ;  /* 0x0000000304037210 */ /* 0x004fe40007a3e00a */
[----:B------:R-:W-:-:S02]  /*0d70*/  IADD3.X R9, PT, PT, R9, R13, R15, P3, P4 ;  /* 0x0000000d09097210 */ /* 0x000fc40001fe840f */
[----:B------:R-:W-:Y:S02]  /*0d80*/  IADD3 R2, P3, PT, R3, R6, RZ ;  /* 0x0000000603027210 */ /* 0x000fe40007f7e0ff */
[----:B------:R-:W-:-:S05]  /*0d90*/  IADD3.X R3, PT, PT, R5, R9, R11, P1, P2 ;  /* 0x0000000905037210 */ /* 0x000fca0000fe440b */
[----:B------:R-:W-:Y:S01]  /*0da0*/  IMAD.X R3, R3, 0x1, R7, P3 ;  /* 0x0000000103037824 */ /* 0x000fe200018e0607 */
[----:B------:R-:W-:Y:S06]  /*0db0*/  BRA `(.L_x_16) ;  /* 0x0000001400d47947 */ /* 0x000fec0003800000 */
.L_x_15:
[----:B------:R-:W-:Y:S01]  /*0dc0*/  LOP3.LUT R0, R5, 0x3e0, RZ, 0xc0, !PT ;  /* 0x000003e005007812 */ /* 0x000fe200078ec0ff */
[----:B------:R-:W0:Y:S03]  /*0dd0*/  S2R R12, SR_LANEID ;  /* 0x00000000000c7919 */ /* 0x000e260000000000 */
[----:B------:R-:W-:Y:S01]  /*0de0*/  LOP3.LUT R9, RZ, R0, RZ, 0x33, !PT ;  /* 0x00000000ff097212 */ /* 0x000fe200078e33ff */
[----:B------:R-:W-:-:S04]  /*0df0*/  VIADD R7, R0, 0x20 ;  /* 0x0000002000077836 */ /* 0x000fc80000000000 */
[----:B------:R-:W-:Y:S01]  /*0e00*/  IMAD.IADD R9, R9, 0x1, R4 ;  /* 0x0000000109097824 */ /* 0x000fe200078e0204 */
[----:B------:R-:W-:-:S04]  /*0e10*/  ISETP.GT.AND P0, PT, R7, R4, PT ;  /* 0x000000040700720c */ /* 0x000fc80003f04270 */
[----:B------:R-:W-:-:S05]  /*0e20*/  SEL R9, R9, 0x1f, P0 ;  /* 0x0000001f09097807 */ /* 0x000fca0000000000 */
[----:B-----5:R-:W1:Y:S04]  /*0e30*/  SHFL.DOWN PT, R7, R2, 0x1, R9 ;  /* 0x0820000002077989 */ /* 0x020e6800000e0009 */
[----:B------:R-:W2:Y:S01]  /*0e40*/  SHFL.DOWN P0, R0, R3, 0x1, R9 ;  /* 0x0820000003007989 */ /* 0x000ea20000000009 */
[----:B0-----:R-:W-:Y:S02]  /*0e50*/  ISETP.NE.AND P2, PT, R12, RZ, PT ;  /* 0x000000ff0c00720c */ /* 0x001fe40003f45270 */
[----:B-1----:R-:W-:-:S04]  /*0e60*/  IADD3 R10, P1, PT, R7, R2, RZ ;  /* 0x00000002070a7210 */ /* 0x002fc80007f3e0ff */
[----:B--2---:R-:W-:Y:S01]  /*0e70*/  SEL R10, R10, R7, P0 ;  /* 0x000000070a0a7207 */ /* 0x004fe20000000000 */
[----:B------:R-:W-:-:S05]  /*0e80*/  IMAD.X R11, R0, 0x1, R3, P1 ;  /* 0x00000001000b7824 */ /* 0x000fca00008e0603 */
[----:B------:R-:W-:Y:S02]  /*0e90*/  SEL R11, R11, R0, P0 ;  /* 0x000000000b0b7207 */ /* 0x000fe40000000000 */
[----:B------:R-:W0:Y:S04]  /*0ea0*/  SHFL.DOWN PT, R0, R10, 0x2, R9 ;  /* 0x084000000a007989 */ /* 0x000e2800000e0009 */
[----:B------:R-:W1:Y:S01]  /*0eb0*/  SHFL.DOWN P0, R6, R11, 0x2, R9 ;  /* 0x084000000b067989 */ /* 0x000e620000000009 */
[----:B0-----:R-:W-:-:S04]  /*0ec0*/  IADD3 R7, P1, PT, R0, R10, RZ ;  /* 0x0000000a00077210 */ /* 0x001fc80007f3e0ff */
[----:B-1----:R-:W-:Y:S01]  /*0ed0*/  SEL R8, R7, R0, P0 ;  /* 0x0000000007087207 */ /* 0x002fe20000000000 */
[----:B------:R-:W-:Y:S02]  /*0ee0*/  IMAD.X R7, R6, 0x1, R11, P1 ;  /* 0x0000000106077824 */ /* 0x000fe400008e060b */
[----:B------:R-:W0:Y:S03]  /*0ef0*/  @!P2 S2R R11, SR_CgaCtaId ;  /* 0x00000000000ba919 */ /* 0x000e260000008800 */
[----:B------:R-:W-:Y:S01]  /*0f00*/  SEL R6, R7, R6, P0 ;  /* 0x0000000607067207 */ /* 0x000fe20000000000 */
[----:B------:R-:W1:Y:S04]  /*0f10*/  SHFL.DOWN PT, R0, R8, 0x4, R9 ;  /* 0x0880000008007989 */ /* 0x000e6800000e0009 */
[----:B------:R-:W2:Y:S01]  /*0f20*/  SHFL.DOWN P0, R2, R6, 0x4, R9 ;  /* 0x0880000006027989 */ /* 0x000ea20000000009 */
[----:B-1----:R-:W-:-:S04]  /*0f30*/  IADD3 R7, P1, PT, R0, R8, RZ ;  /* 0x0000000800077210 */ /* 0x002fc80007f3e0ff */
[----:B--2---:R-:W-:Y:S01]  /*0f40*/  SEL R7, R7, R0, P0 ;  /* 0x0000000007077207 */ /* 0x004fe20000000000 */
[----:B------:R-:W-:-:S04]  /*0f50*/  IMAD.X R3, R2, 0x1, R6, P1 ;  /* 0x0000000102037824 */ /* 0x000fc800008e0606 */
[----:B------:R-:W1:Y:S01]  /*0f60*/  SHFL.DOWN PT, R0, R7, 0x8, R9 ;  /* 0x0900000007007989 */ /* 0x000e6200000e0009 */
[----:B------:R-:W-:-:S05]  /*0f70*/  SEL R10, R3, R2, P0 ;  /* 0x00000002030a7207 */ /* 0x000fca0000000000 */
[----:B------:R-:W2:Y:S01]  /*0f80*/  SHFL.DOWN P0, R2, R10, 0x8, R9 ;  /* 0x090000000a027989 */ /* 0x000ea20000000009 */
[----:B-1----:R-:W-:-:S04]  /*0f90*/  IADD3 R3, P1, PT, R0, R7, RZ ;  /* 0x0000000700037210 */ /* 0x002fc80007f3e0ff */
[----:B--2---:R-:W-:Y:S01]  /*0fa0*/  SEL R6, R3, R0, P0 ;  /* 0x0000000003067207 */ /* 0x004fe20000000000 */
[----:B------:R-:W-:Y:S01]  /*0fb0*/  IMAD.X R3, R2, 0x1, R10, P1 ;  /* 0x0000000102037824 */ /* 0x000fe200008e060a */
[----:B------:R-:W-:Y:S02]  /*0fc0*/  @!P2 MOV R0, 0x400 ;  /* 0x000004000000a802 */ /* 0x000fe40000000f00 */
[----:B------:R-:W-:Y:S02]  /*0fd0*/  @!P2 SHF.R.U32.HI R10, RZ, 0x2, R5 ;  /* 0x00000002ff0aa819 */ /* 0x000fe40000011605 */
[----:B------:R-:W-:Y:S02]  /*0fe0*/  SEL R8, R3, R2, P0 ;  /* 0x0000000203087207 */ /* 0x000fe40000000000 */
[----:B------:R-:W1:Y:S01]  /*0ff0*/  SHFL.DOWN PT, R2, R6, 0x10, R9 ;  /* 0x0a00000006027989 */ /* 0x000e6200000e0009 */
[----:B0-----:R-:W-:Y:S02]  /*1000*/  @!P2 LEA R11, R11, R0, 0x18 ;  /* 0x000000000b0ba211 */ /* 0x001fe400078ec0ff */
[----:B------:R-:W-:Y:S01]  /*1010*/  @!P2 LOP3.LUT R10, R10, 0xf8, RZ, 0xc0, !PT ;  /* 0x000000f80a0aa812 */ /* 0x000fe200078ec0ff */
[----:B------:R-:W0:Y:S04]  /*1020*/  SHFL.DOWN P0, R3, R8, 0x10, R9 ;  /* 0x0a00000008037989 */ /* 0x000e280000000009 */
[----:B------:R-:W-:Y:S01]  /*1030*/  @!P2 IMAD.IADD R11, R10, 0x1, R11 ;  /* 0x000000010a0ba824 */ /* 0x000fe200078e020b */
[----:B-1----:R-:W-:-:S04]  /*1040*/  IADD3 R7, P1, PT, R2, R6, RZ ;  /* 0x0000000602077210 */ /* 0x002fc80007f3e0ff */
[----:B0-----:R-:W-:Y:S01]  /*1050*/  SEL R2, R7, R2, P0 ;  /* 0x0000000207027207 */ /* 0x001fe20000000000 */
[----:B------:R-:W-:-:S05]  /*1060*/  IMAD.X R0, R3, 0x1, R8, P1 ;  /* 0x0000000103007824 */ /* 0x000fca00008e0608 */
[----:B------:R-:W-:Y:S02]  /*1070*/  SEL R3, R0, R3, P0 ;  /* 0x0000000300037207 */ /* 0x000fe40000000000 */
[----:B------:R-:W-:-:S03]  /*1080*/  ISETP.NE.AND P0, PT, R5, RZ, PT ;  /* 0x000000ff0500720c */ /* 0x000fc60003f05270 */
[----:B------:R1:W-:Y:S01]  /*1090*/  @!P2 STS.64 [R11+0x10], R2 ;  /* 0x000010020b00a388 */ /* 0x0003e20000000a00 */
[----:B------:R-:W-:Y:S09]  /*10a0*/  BAR.SYNC.DEFER_BLOCKING 0x0 ;  /* 0x0000000000007b1d */ /* 0x000ff20000010000 */
[----:B------:R-:W-:Y:S05]  /*10b0*/  @P0 BRA `(.L_x_16) ;  /* 0x0000001400140947 */ /* 0x000fea0003800000 */
[----:B------:R-:W0:Y:S01]  /*10c0*/  S2UR UR5, SR_CgaCtaId ;  /* 0x00000000000579c3 */ /* 0x000e220000008800 */
[----:B------:R-:W-:Y:S01]  /*10d0*/  UMOV UR4, 0x400 ;  /* 0x0000040000047882 */ /* 0x000fe20000000000 */
[C---:B------:R-:W-:Y:S02]  /*10e0*/  ISETP.GT.AND P2, PT, R4.reuse, 0x40, PT ;  /* 0x000000400400780c */ /* 0x040fe40003f44270 */
[C---:B------:R-:W-:Y:S02]  /*10f0*/  ISETP.GT.AND P1, PT, R4.reuse, 0x20, PT ;  /* 0x000000200400780c */ /* 0x040fe40003f24270 */
[C---:B------:R-:W-:Y:S02]  /*1100*/  ISETP.GT.AND P5, PT, R4.reuse, 0x180, PT ;  /* 0x000001800400780c */ /* 0x040fe40003fa4270 */
[----:B------:R-:W-:Y:S01]  /*1110*/  ISETP.GT.AND P6, PT, R4, 0x1a0, PT ;  /* 0x000001a00400780c */ /* 0x000fe20003fc4270 */
[----:B0-----:R-:W-:-:S09]  /*1120*/  ULEA UR4, UR5, UR4, 0x18 ;  /* 0x0000000405047291 */ /* 0x001fd2000f8ec0ff */
[----:B-1----:R-:W0:Y:S04]  /*1130*/  LDS.128 R8, [UR4+0x20] ;  /* 0x00002004ff087984 */ /* 0x002e280008000c00 */
[----:B------:R-:W1:Y:S04]  /*1140*/  LDS.64 R6, [UR4+0x18] ;  /* 0x00001804ff067984 */ /* 0x000e680008000a00 */
[----:B------:R-:W2:Y:S04]  /*1150*/  LDS.128 R12, [UR4+0x30] ;  /* 0x00003004ff0c7984 */ /* 0x000ea80008000c00 */
[----:B------:R-:W3:Y:S04]  /*1160*/  LDS.128 R16, [UR4+0x40] ;  /* 0x00004004ff107984 */ /* 0x000ee80008000c00 */
[----:B------:R-:W4:Y:S04]  /*1170*/  LDS.128 R20, [UR4+0x50] ;  /* 0x00005004ff147984 */ /* 0x000f280008000c00 */
[----:B------:R-:W5:Y:S04]  /*1180*/  LDS.128 R24, [UR4+0x60] ;  /* 0x00006004ff187984 */ /* 0x000f680008000c00 */
[----:B------:R-:W5:Y:S04]  /*1190*/  LDS.128 R32, [UR4+0x70] ;  /* 0x00007004ff207984 */ /* 0x000f680008000c00 */
[----:B------:R-:W5:Y:S01]  /*11a0*/  LDS.128 R28, [UR4+0x80] ;  /* 0x00008004ff1c7984 */ /* 0x000f620008000c00 */
[----:B0-----:R-:W-:-:S02]  /*11b0*/  SEL R5, R8, RZ, P2 ;  /* 0x000000ff08057207 */ /* 0x001fc40001000000 */
[----:B------:R-:W-:Y:S02]  /*11c0*/  SEL R8, R9, RZ, P2 ;  /* 0x000000ff09087207 */ /* 0x000fe40001000000 */
[----:B-1----:R-:W-:Y:S02]  /*11d0*/  SEL R0, R6, RZ, P1 ;  /* 0x000000ff06007207 */ /* 0x002fe40000800000 */
[----:B------:R-:W-:Y:S02]  /*11e0*/  SEL R7, R7, RZ, P1 ;  /* 0x000000ff07077207 */ /* 0x000fe40000800000 */
[C---:B------:R-:W-:Y:S02]  /*11f0*/  ISETP.GT.AND P1, PT, R4.reuse, 0x60, PT ;  /* 0x000000600400780c */ /* 0x040fe40003f24270 */
[----:B------:R-:W-:Y:S02]  /*1200*/  ISETP.GT.AND P2, PT, R4, 0x80, PT ;  /* 0x000000800400780c */ /* 0x000fe40003f44270 */
[----:B------:R-:W-:-:S02]  /*1210*/  IADD3 R0, P3, P4, R5, R0, R2 ;  /* 0x0000000005007210 */ /* 0x000fc40007c7e002 */
[----:B------:R-:W-:Y:S02]  /*1220*/  SEL R5, R10, RZ, P1 ;  /* 0x000000ff0a057207 */ /* 0x000fe40000800000 */
[----:B------:R-:W-:Y:S02]  /*1230*/  SEL R11, R11, RZ, P1 ;  /* 0x000000ff0b0b7207 */ /* 0x000fe40000800000 */
[----:B--2---:R-:W-:Y:S02]  /*1240*/  SEL R2, R12, RZ, P2 ;  /* 0x000000ff0c027207 */ /* 0x004fe40001000000 */
[----:B------:R-:W-:Y:S02]  /*1250*/  SEL R6, R13, RZ, P2 ;  /* 0x000000ff0d067207 */ /* 0x000fe40001000000 */
[C---:B------:R-:W-:Y:S02]  /*1260*/  ISETP.GT.AND P1, PT, R4.reuse, 0xa0, PT ;  /* 0x000000a00400780c */ /* 0x040fe40003f24270 */
[----:B------:R-:W-:-:S02]  /*1270*/  ISETP.GT.AND P2, PT, R4, 0xc0, PT ;  /* 0x000000c00400780c */ /* 0x000fc40003f44270 */
[----:B------:R-:W-:Y:S02]  /*1280*/  IADD3.X R7, PT, PT, R8, R7, R3, P3, P4 ;  /* 0x0000000708077210 */ /* 0x000fe40001fe8403 */
[----:B------:R-:W-:Y:S02]  /*1290*/  IADD3 R2, P3, P4, R2, R0, R5 ;  /* 0x0000000002027210 */ /* 0x000fe40007c7e005 */
[----:B------:R-:W-:Y:S02]  /*12a0*/  SEL R3, R14, RZ, P1 ;  /* 0x000000ff0e037207 */ /* 0x000fe40000800000 */
[----:B---3--:R-:W-:Y:S02]  /*12b0*/  SEL R0, R16, RZ, P2 ;  /* 0x000000ff10007207 */ /* 0x008fe40001000000 */
[----:B------:R-:W-:Y:S02]  /*12c0*/  SEL R14, R15, RZ, P1 ;  /* 0x000000ff0f0e7207 */ /* 0x000fe40000800000 */
[----:B------:R-:W-:-:S02]  /*12d0*/  ISETP.GT.AND P1, PT, R4, 0xe0, PT ;  /* 0x000000e00400780c */ /* 0x000fc40003f24270 */
[----:B------:R-:W-:Y:S02]  /*12e0*/  IADD3.X R6, PT, PT, R6, R7, R11, P3, P4 ;  /* 0x0000000706067210 */ /* 0x000fe40001fe840b */
[----:B------:R-:W-:Y:S02]  /*12f0*/  SEL R5, R17, RZ, P2 ;  /* 0x000000ff11057207 */ /* 0x000fe40001000000 */
[----:B------:R-:W-:Y:S02]  /*1300*/  IADD3 R0, P3, P4, R0, R2, R3 ;  /* 0x0000000200007210 */ /* 0x000fe40007c7e003 */
[----:B------:R-:W-:Y:S02]  /*1310*/  ISETP.GT.AND P2, PT, R4, 0x100, PT ;  /* 0x000001000400780c */ /* 0x000fe40003f44270 */
[----:B------:R-:W-:Y:S02]  /*1320*/  SEL R3, R18, RZ, P1 ;  /* 0x000000ff12037207 */ /* 0x000fe40000800000 */
[----:B------:R-:W-:-:S02]  /*1330*/  SEL R19, R19, RZ, P1 ;  /* 0x000000ff13137207 */ /* 0x000fc40000800000 */
[----:B------:R-:W-:Y:S02]  /*1340*/  ISETP.GT.AND P1, PT, R4, 0x120, PT ;  /* 0x000001200400780c */ /* 0x000fe40003f24270 */
[----:B------:R-:W-:Y:S02]  /*1350*/  IADD3.X R5, PT, PT, R5, R6, R14, P3, P4 ;  /* 0x0000000605057210 */ /* 0x000fe40001fe840e */
[----:B----4-:R-:W-:Y:S02]  /*1360*/  SEL R2, R20, RZ, P2 ;  /* 0x000000ff14027207 */ /* 0x010fe40001000000 */
[----:B------:R-:W-:Y:S02]  /*1370*/  SEL R6, R21, RZ, P2 ;  /* 0x000000ff15067207 */ /* 0x000fe40001000000 */
[----:B------:R-:W-:Y:S02]  /*1380*/  ISETP.GT.AND P2, PT, R4, 0x140, PT ;  /* 0x000001400400780c */ /* 0x000fe40003f44270 */
[----:B------:R-:W-:-:S02]  /*1390*/  SEL R7, R22, RZ, P1 ;  /* 0x000000ff16077207 */ /* 0x000fc40000800000 */
[----:B------:R-:W-:Y:S02]  /*13a0*/  SEL R22, R23, RZ, P1 ;  /* 0x000000ff17167207 */ /* 0x000fe40000800000 */
[----:B------:R-:W-:Y:S02]  /*13b0*/  IADD3 R2, P3, P4, R2, R0, R3 ;  /* 0x0000000002027210 */ /* 0x000fe40007c7e003 */
[----:B------:R-:W-:Y:S02]  /*13c0*/  ISETP.GT.AND P1, PT, R4, 0x160, PT ;  /* 0x000001600400780c */ /* 0x000fe40003f24270 */
[----:B-----5:R-:W-:Y:S02]  /*13d0*/  SEL R0, R24, RZ, P2 ;  /* 0x000000ff18007207 */ /* 0x020fe40001000000 */
[----:B------:R-:W-:Y:S02]  /*13e0*/  IADD3.X R6, PT, PT, R6, R5, R19, P3, P4 ;  /* 0x0000000506067210 */ /* 0x000fe40001fe8413 */
[----:B------:R-:W-:-:S02]  /*13f0*/  SEL R3, R26, RZ, P1 ;  /* 0x000000ff1a037207 */ /* 0x000fc40000800000 */
[----:B------:R-:W-:Y:S02]  /*1400*/  SEL R27, R27, RZ, P1 ;  /* 0x000000ff1b1b7207 */ /* 0x000fe40000800000 */
[----:B------:R-:W-:Y:S02]  /*1410*/  SEL R5, R25, RZ, P2 ;  /* 0x000000ff19057207 */ /* 0x000fe40001000000 */
[----:B------:R-:W-:Y:S02]  /*1420*/  IADD3 R0, P1, P3, R0, R2, R7 ;  /* 0x0000000200007210 */ /* 0x000fe40007b3e007 */
[----:B------:R-:W-:Y:S02]  /*1430*/  SEL R2, R32, RZ, P5 ;  /* 0x000000ff20027207 */ /* 0x000fe40002800000 */
[----:B------:R-:W-:Y:S02]  /*1440*/  ISETP.GT.AND P2, PT, R4, 0x1c0, PT ;  /* 0x000001c00400780c */ /* 0x000fe40003f44270 */
[----:B------:R-:W-:-:S02]  /*1450*/  IADD3.X R5, PT, PT, R5, R6, R22, P1, P3 ;  /* 0x0000000605057210 */ /* 0x000fc40000fe6416 */
[----:B------:R-:W-:Y:S02]  /*1460*/  IADD3 R2, P3, P4, R2, R0, R3 ;  /* 0x0000000002027210 */ /* 0x000fe40007c7e003 */
[----:B------:R-:W-:Y:S02]  /*1470*/  SEL R0, R34, RZ, P6 ;  /* 0x000000ff22007207 */ /* 0x000fe40003000000 */
[----:B------:R-:W-:Y:S02]  /*1480*/  SEL R3, R28, RZ, P2 ;  /* 0x000000ff1c037207 */ /* 0x000fe40001000000 */
[----:B------:R-:W-:Y:S02]  /*1490*/  ISETP.GT.AND P1, PT, R4, 0x1e0, PT ;  /* 0x000001e00400780c */ /* 0x000fe40003f24270 */
[----:B------:R-:W-:Y:S02]  /*14a0*/  SEL R4, R33, RZ, P5 ;  /* 0x000000ff21047207 */ /* 0x000fe40002800000 */
[----:B------:R-:W-:-:S02]  /*14b0*/  SEL R35, R35, RZ, P6 ;  /* 0x000000ff23237207 */ /* 0x000fc40003000000 */
[----:B------:R-:W-:Y:S02]  /*14c0*/  IADD3 R3, P5, P6, R3, R2, R0 ;  /* 0x0000000203037210 */ /* 0x000fe40007ebe000 */
[----:B------:R-:W-:Y:S02]  /*14d0*/  SEL R2, R30, RZ, P1 ;  /* 0x000000ff1e027207 */ /* 0x000fe40000800000 */
[----:B------:R-:W-:Y:S02]  /*14e0*/  IADD3.X R4, PT, PT, R4, R5, R27, P3, P4 ;  /* 0x0000000504047210 */ /* 0x000fe40001fe841b */
[----:B------:R-:W-:Y:S02]  /*14f0*/  SEL R0, R29, RZ, P2 ;  /* 0x000000ff1d007207 */ /* 0x000fe40001000000 */
[----:B------:R-:W-:Y:S02]  /*1500*/  IADD3 R2, P2, PT, R2, R3, RZ ;  /* 0x0000000302027210 */ /* 0x000fe40007f5e0ff */
[----:B------:R-:W-:-:S02]  /*1510*/  SEL R3, R31, RZ, P1 ;  /* 0x000000ff1f037207 */ /* 0x000fc40000800000 */
[----:B------:R-:W-:-:S05]  /*1520*/  IADD3.X R0, PT, PT, R0, R4, R35, P5, P6 ;  /* 0x0000000400007210 */ /* 0x000fca0002fec423 */
[----:B------:R-:W-:Y:S01]  /*1530*/  IMAD.X R3, R3, 0x1, R0, P2 ;  /* 0x0000000103037824 */ /* 0x000fe200010e0600 */
[----:B------:R-:W-:Y:S06]  /*1540*/  BRA `(.L_x_16) ;  /* 0x0000000c00f07947 */ /* 0x000fec0003800000 */
.L_x_2:
[----:B------:R-:W0:Y:S01]  /*1550*/  S2R R39, SR_TID.X ;  /* 0x0000000000277919 */ /* 0x000e220000002100 */
[----:B------:R-:W1:Y:S02]  /*1560*/  LDCU.64 UR4, c[0x0][0x380] ;  /* 0x00007000ff0477ac */ /* 0x000e640008000a00 */
[----:B-1----:R-:W-:Y:S02]  /*1570*/  IMAD.U32 R2, RZ, RZ, UR4 ;  /* 0x00000004ff027e24 */ /* 0x002fe4000f8e00ff */
[----:B------:R-:W-:Y:S02]  /*1580*/  IMAD.U32 R3, RZ, RZ, UR5 ;  /* 0x00000005ff037e24 */ /* 0x000fe4000f8e00ff */
[----:B0-----:R-:W-:-:S05]  /*1590*/  IMAD.WIDE.U32 R18, R39, 0x8, R2 ;  /* 0x0000000827127825 */ /* 0x001fca00078e0002 */
[----:B------:R-:W2:Y:S04]  /*15a0*/  LDG.E.64.CONSTANT R20, desc[UR6][R18.64] ;  /* 0x0000000612147981 */ /* 0x000ea8000c1e9b00 */
[----:B------:R-:W2:Y:S04]  /*15b0*/  LDG.E.64.CONSTANT R6, desc[UR6][R18.64+0x1000] ;  /* 0x0010000612067981 */ /* 0x000ea8000c1e9b00 */
[----:B------:R-:W2:Y:S04]  /*15c0*/  LDG.E.64.CONSTANT R8, desc[UR6][R18.64+0x2000] ;  /* 0x0020000612087981 */ /* 0x000ea8000c1e9b00 */
[----:B------:R-:W3:Y:S04]  /*15d0*/  LDG.E.64.CONSTANT R10, desc[UR6][R18.64+0x3000] ;  /* 0x00300006120a7981 */ /* 0x000ee8000c1e9b00 */
[----:B------:R-:W3:Y:S04]  /*15e0*/  LDG.E.64.CONSTANT R12, desc[UR6][R18.64+0x4000] ;  /* 0x00400006120c7981 */ /* 0x000ee8000c1e9b00 */
[----:B------:R-:W4:Y:S04]  /*15f0*/  LDG.E.64.CONSTANT R14, desc[UR6][R18.64+0x5000] ;  /* 0x00500006120e7981 */ /* 0x000f28000c1e9b00 */
[----:B------:R-:W4:Y:S01]  /*1600*/  LDG.E.64.CONSTANT R16, desc[UR6][R18.64+0x6000] ;  /* 0x0060000612107981 */ /* 0x000f22000c1e9b00 */
[----:B------:R-:W-:Y:S01]  /*1610*/  UMOV UR4, 0xe00 ;  /* 0x00000e0000047882 */ /* 0x000fe20000000000 */
[----:B--2---:R-:W-:-:S04]  /*1620*/  IADD3 R43, P0, P1, R8, R6, R20 ;  /* 0x00000006082b7210 */ /* 0x004fc8000791e014 */
[----:B------:R-:W-:Y:S02]  /*1630*/  IADD3.X R7, PT, PT, R9, R7, R21, P0, P1 ;  /* 0x0000000709077210 */ /* 0x000fe400007e2415 */
[----:B------:R-:W-:Y:S02]  /*1640*/  ISETP.GE.U32.AND P0, PT, R4, 0x1c00, PT ;  /* 0x00001c000400780c */ /* 0x000fe40003f06070 */
[----:B---3--:R-:W-:-:S04]  /*1650*/  IADD3 R43, P2, P3, R12, R10, R43 ;  /* 0x0000000a0c2b7210 */ /* 0x008fc80007b5e02b */
[----:B------:R-:W-:Y:S02]  /*1660*/  IADD3.X R11, PT, PT, R13, R11, R7, P2, P3 ;  /* 0x0000000b0d0b7210 */ /* 0x000fe400017e6407 */
[----:B----4-:R-:W-:-:S04]  /*1670*/  IADD3 R43, P1, P4, R16, R14, R43 ;  /* 0x0000000e102b7210 */ /* 0x010fc80007c3e02b */
[----:B------:R-:W-:Y:S01]  /*1680*/  IADD3.X R41, PT, PT, R17, R15, R11, P1, P4 ;  /* 0x0000000f11297210 */ /* 0x000fe20000fe840b */
[----:B------:R-:W-:Y:S08]  /*1690*/  @!P0 BRA `(.L_x_17) ;  /* 0x0000000000708947 */ /* 0x000ff00003800000 */
[----:B------:R-:W0:Y:S01]  /*16a0*/  LDC R20, c[0x0][0x390] ;  /* 0x0000e400ff147b82 */ /* 0x000e220000000800 */
[----:B------:R-:W-:Y:S01]  /*16b0*/  VIADD R21, R4, 0xfffff200 ;  /* 0xfffff20004157836 */ /* 0x000fe20000000000 */
[----:B------:R-:W-:-:S06]  /*16c0*/  UMOV UR4, 0xe00 ;  /* 0x00000e0000047882 */ /* 0x000fcc0000000000 */
[----:B------:R-:W1:Y:S02]  /*16d0*/  LDC.64 R2, c[0x0][0x380] ;  /* 0x0000e000ff027b82 */ /* 0x000e640000000a00 */
.L_x_19:
[----:B------:R-:W-:-:S04]  /*16e0*/  VIADD R7, R39, UR4 ;  /* 0x0000000427077c36 */ /* 0x000fc80008000000 */
[----:B-1----:R-:W-:-:S05]  /*16f0*/  IMAD.WIDE.U32 R6, R7, 0x8, R2 ;  /* 0x0000000807067825 */ /* 0x002fca00078e0002 */
[----:B------:R-:W2:Y:S04]  /*1700*/  LDG.E.64.CONSTANT R4, desc[UR6][R6.64] ;  /* 0x0000000606047981 */ /* 0x000ea8000c1e9b00 */
[----:B------:R-:W2:Y:S04]  /*1710*/  LDG.E.64.CONSTANT R8, desc[UR6][R6.64+0x1000] ;  /* 0x0010000606087981 */ /* 0x000ea8000c1e9b00 */
[----:B------:R-:W3:Y:S04]  /*1720*/  LDG.E.64.CONSTANT R10, desc[UR6][R6.64+0x2000] ;  /* 0x00200006060a7981 */ /* 0x000ee8000c1e9b00 */
[----:B------:R-:W3:Y:S04]  /*1730*/  LDG.E.64.CONSTANT R12, desc[UR6][R6.64+0x3000] ;  /* 0x00300006060c7981 */ /* 0x000ee8000c1e9b00 */
[----:B------:R-:W4:Y:S04]  /*1740*/  LDG.E.64.CONSTANT R14, desc[UR6][R6.64+0x4000] ;  /* 0x00400006060e7981 */ /* 0x000f28000c1e9b00 */
[----:B------:R-:W4:Y:S04]  /*1750*/  LDG.E.64.CONSTANT R16, desc[UR6][R6.64+0x5000] ;  /* 0x0050000606107981 */ /* 0x000f28000c1e9b00 */
[----:B------:R-:W5:Y:S01]  /*1760*/  LDG.E.64.CONSTANT R18, desc[UR6][R6.64+0x6000] ;  /* 0x0060000606127981 */ /* 0x000f62000c1e9b00 */
[----:B--2---:R-:W-:Y:S01]  /*1770*/  IADD3 R43, P0, P1, R8, R4, R43 ;  /* 0x00000004082b7210 */ /* 0x004fe2000791e02b */
[----:B0-----:R-:W-:-:S03]  /*1780*/  IMAD.MOV.U32 R4, RZ, RZ, R20 ;  /* 0x000000ffff047224 */ /* 0x001fc600078e0014 */
[----:B------:R-:W-:Y:S01]  /*1790*/  IADD3.X R5, PT, PT, R9, R5, R41, P0, P1 ;  /* 0x0000000509057210 */ /* 0x000fe200007e2429 */
[----:B------:R-:W-:Y:S01]  /*17a0*/  VIADD R0, R4, -UR4 ;  /* 0x8000000404007c36 */ /* 0x000fe20008000000 */
[----:B---3--:R-:W-:-:S04]  /*17b0*/  IADD3 R43, P2, P3, R12, R10, R43 ;  /* 0x0000000a0c2b7210 */ /* 0x008fc80007b5e02b */
[----:B------:R-:W-:Y:S02]  /*17c0*/  ISETP.GE.AND P0, PT, R0, 0xe00, PT ;  /* 0x00000e000000780c */ /* 0x000fe40003f06270 */
[----:B------:R-:W-:Y:S02]  /*17d0*/  IADD3.X R11, PT, PT, R13, R11, R5, P2, P3 ;  /* 0x0000000b0d0b7210 */ /* 0x000fe400017e6405 */
[----:B----4-:R-:W-:-:S04]  /*17e0*/  IADD3 R43, P1, P4, R16, R14, R43 ;  /* 0x0000000e102b7210 */ /* 0x010fc80007c3e02b */
[----:B-----5:R-:W-:Y:S02]  /*17f0*/  IADD3 R43, P2, PT, R18, R43, RZ ;  /* 0x0000002b122b7210 */ /* 0x020fe40007f5e0ff */
[----:B------:R-:W-:-:S05]  /*1800*/  IADD3.X R15, PT, PT, R17, R15, R11, P1, P4 ;  /* 0x0000000f110f7210 */ /* 0x000fca0000fe840b */
[----:B------:R-:W-:Y:S01]  /*1810*/  IMAD.X R41, R19, 0x1, R15, P2 ;  /* 0x0000000113297824 */ /* 0x000fe200010e060f */
[----:B------:R-:W-:Y:S06]  /*1820*/  @!P0 BRA `(.L_x_18) ;  /* 0x0000000800248947 */ /* 0x000fec0003800000 */
[----:B------:R-:W-:-:S06]  /*1830*/  UIADD3 UR4, UPT, UPT, UR4, 0xe00, URZ ;  /* 0x00000e0004047890 */ /* 0x000fcc000fffe0ff */
[----:B------:R-:W-:-:S13]  /*1840*/  ISETP.LT.AND P0, PT, R21, UR4, PT ;  /* 0x0000000415007c0c */ /* 0x000fda000bf01270 */
[----:B------:R-:W-:Y:S05]  /*1850*/  @!P0 BRA `(.L_x_19) ;  /* 0xfffffffc00a08947 */ /* 0x000fea000383ffff */
.L_x_17:
[----:B------:R-:W-:-:S13]  /*1860*/  ISETP.LE.AND P0, PT, R4, UR4, PT ;  /* 0x0000000404007c0c */ /* 0x000fda000bf03270 */
[----:B------:R-:W-:Y:S05]  /*1870*/  @P0 BRA `(.L_x_18) ;  /* 0x0000000800100947 */ /* 0x000fea0003800000 */
[----:B------:R-:W-:Y:S01]  /*1880*/  VIADD R0, R4, -UR4 ;  /* 0x8000000404007c36 */ /* 0x000fe20008000000 */
[----:B------:R-:W-:Y:S04]  /*1890*/  BSSY.RECONVERGENT B1, `(.L_x_18) ;  /* 0x0000082000017945 */ /* 0x000fe80003800200 */
[----:B------:R-:W-:-:S13]  /*18a0*/  ISETP.GE.AND P0, PT, R39, R0, PT ;  /* 0x000000002700720c */ /* 0x000fda0003f06270 */
[----:B------:R-:W-:Y:S05]  /*18b0*/  @P0 BRA `(.L_x_20) ;  /* 0x0000000400fc0947 */ /* 0x000fea0003800000 */
[----:B------:R-:W-:Y:S01]  /*18c0*/  LOP3.LUT R5, RZ, R39, RZ, 0x33, !PT ;  /* 0x00000027ff057212 */ /* 0x000fe200078e33ff */
[----:B------:R-:W-:Y:S01]  /*18d0*/  BSSY.RECONVERGENT B2, `(.L_x_21) ;  /* 0x0000015000027945 */ /* 0x000fe20003800200 */
[----:B------:R-:W-:Y:S02]  /*18e0*/  IMAD.MOV.U32 R45, RZ, RZ, R39 ;  /* 0x000000ffff2d7224 */ /* 0x000fe400078e0027 */
[----:B------:R-:W-:-:S04]  /*18f0*/  IADD3 R4, PT, PT, R4, -UR4, R5 ;  /* 0x8000000404047c10 */ /* 0x000fc8000fffe005 */
[C---:B------:R-:W-:Y:S02]  /*1900*/  LOP3.LUT R5, R4.reuse, 0x600, RZ, 0xc0, !PT ;  /* 0x0000060004057812 */ /* 0x040fe400078ec0ff */
[----:B------:R-:W-:Y:S02]  /*1910*/  ISETP.GE.U32.AND P1, PT, R4, 0x600, PT ;  /* 0x000006000400780c */ /* 0x000fe40003f26070 */
[----:B------:R-:W-:-:S13]  /*1920*/  ISETP.NE.AND P0, PT, R5, 0x600, PT ;  /* 0x000006000500780c */ /* 0x000fda0003f05270 */
[----:B------:R-:W-:Y:S05]  /*1930*/  @!P0 BRA `(.L_x_22) ;  /* 0x0000000000388947 */ /* 0x000fea0003800000 */
[----:B------:R-:W-:Y:S01]  /*1940*/  LEA.HI R4, R4, 0x1, RZ, 0x17 ;  /* 0x0000000104047811 */ /* 0x000fe200078fb8ff */
[----:B------:R-:W-:Y:S02]  /*1950*/  VIADD R7, R39, UR4 ;  /* 0x0000000427077c36 */ /* 0x000fe40008000000 */
[----:B------:R-:W-:Y:S01]  /*1960*/  IMAD.MOV.U32 R45, RZ, RZ, R39 ;  /* 0x000000ffff2d7224 */ /* 0x000fe200078e0027 */
[----:B------:R-:W-:-:S05]  /*1970*/  LOP3.LUT R4, R4, 0x3, RZ, 0xc0, !PT ;  /* 0x0000000304047812 */ /* 0x000fca00078ec0ff */
[----:B------:R-:W-:-:S07]  /*1980*/  IMAD.MOV R6, RZ, RZ, -R4 ;  /* 0x000000ffff067224 */ /* 0x000fce00078e0a04 */
.L_x_23:
[----:B------:R-:W-:-:S06]  /*1990*/  IMAD.WIDE.U32 R4, R7, 0x8, R2 ;  /* 0x0000000807047825 */ /* 0x000fcc00078e0002 */
[----:B------:R-:W2:Y:S01]  /*19a0*/  LDG.E.64.CONSTANT R4, desc[UR6][R4.64] ;  /* 0x0000000604047981 */ /* 0x000ea2000c1e9b00 */
[----:B------:R-:W-:Y:S02]  /*19b0*/  VIADD R6, R6, 0x1 ;  /* 0x0000000106067836 */ /* 0x000fe40000000000 */
[----:B------:R-:W-:Y:S02]  /*19c0*/  VIADD R45, R45, 0x200 ;  /* 0x000002002d2d7836 */ /* 0x000fe40000000000 */
[----:B------:R-:W-:Y:S01]  /*19d0*/  VIADD R7, R7, 0x200 ;  /* 0x0000020007077836 */ /* 0x000fe20000000000 */
[----:B------:R-:W-:Y:S02]  /*19e0*/  ISETP.NE.AND P0, PT, R6, RZ, PT ;  /* 0x000000ff0600720c */ /* 0x000fe40003f05270 */
[----:B--2---:R-:W-:-:S05]  /*19f0*/  IADD3 R43, P2, PT, R4, R43, RZ ;  /* 0x0000002b042b7210 */ /* 0x004fca0007f5e0ff */
[----:B------:R-:W-:-:S06]  /*1a00*/  IMAD.X R41, R5, 0x1, R41, P2 ;  /* 0x0000000105297824 */ /* 0x000fcc00010e0629 */
[----:B------:R-:W-:Y:S05]  /*1a10*/  @P0 BRA `(.L_x_23) ;  /* 0xfffffffc00dc0947 */ /* 0x000fea000383ffff */
.L_x_22:
[----:B------:R-:W-:Y:S05]  /*1a20*/  BSYNC.RECONVERGENT B2 ;  /* 0x0000000000027941 */ /* 0x000fea0003800200 */
.L_x_21:
[----:B------:R-:W-:Y:S05]  /*1a30*/  @!P1 BRA `(.L_x_20) ;  /* 0x00000004009c9947 */ /* 0x000fea0003800000 */
[----:B------:R-:W0:Y:S01]  /*1a40*/  LDCU.64 UR8, c[0x0][0x380] ;  /* 0x00007000ff0877ac */ /* 0x000e220008000a00 */
[----:B------:R-:W-:Y:S01]  /*1a50*/  IMAD.IADD R7, R0, 0x1, -R45 ;  /* 0x0000000100077824 */ /* 0x000fe200078e0a2d */
[C---:B------:R-:W-:Y:S01]  /*1a60*/  IADD3 R4, P0, PT, R45.reuse, UR4, RZ ;  /* 0x000000042d047c10 */ /* 0x040fe2000ff1e0ff */
[----:B------:R-:W-:Y:S01]  /*1a70*/  BSSY.RECONVERGENT B2, `(.L_x_24) ;  /* 0x0000039000027945 */ /* 0x000fe20003800200 */
[----:B------:R-:W-:Y:S02]  /*1a80*/  VIADD R38, R45, UR4 ;  /* 0x000000042d267c36 */ /* 0x000fe40008000000 */
[----:B------:R-:W-:Y:S01]  /*1a90*/  ISETP.GT.AND P1, PT, R7, 0x1800, PT ;  /* 0x000018000700780c */ /* 0x000fe20003f24270 */
[----:B------:R-:W-:Y:S01]  /*1aa0*/  IMAD.X R5, RZ, RZ, RZ, P0 ;  /* 0x000000ffff057224 */ /* 0x000fe200000e06ff */
[----:B0-----:R-:W-:-:S04]  /*1ab0*/  LEA R6, P0, R4, UR8, 0x3 ;  /* 0x0000000804067c11 */ /* 0x001fc8000f8018ff */
[----:B------:R-:W-:Y:S02]  /*1ac0*/  LEA.HI.X R4, R4, UR9, R5, 0x3, P0 ;  /* 0x0000000904047c11 */ /* 0x000fe400080f1c05 */
[----:B------:R-:W-:-:S05]  /*1ad0*/  IADD3 R6, P0, PT, R6, 0x2000, RZ ;  /* 0x0000200006067810 */ /* 0x000fca0007f1e0ff */
[----:B------:R-:W-:Y:S01]  /*1ae0*/  IMAD.X R7, RZ, RZ, R4, P0 ;  /* 0x000000ffff077224 */ /* 0x000fe200000e0604 */
[----:B------:R-:W-:Y:S01]  /*1af0*/  PLOP3.LUT P0, PT, PT, PT, PT, 0x80, 0x8 ;  /* 0x000000000008781c */ /* 0x000fe20003f0f070 */
[----:B------:R-:W-:-:S12]  /*1b00*/  @!P1 BRA `(.L_x_25) ;  /* 0x0000000000bc9947 */ /* 0x000fd80003800000 */
[----:B------:R-:W-:Y:S01]  /*1b10*/  PLOP3.LUT P0, PT, PT, PT, PT, 0x8, 0x80 ;  /* 0x000000000080781c */ /* 0x000fe20003f0e170 */
[----:B------:R-:W-:-:S12]  /*1b20*/  VIADD R40, R0, 0xffffe800 ;  /* 0xffffe80000287836 */ /* 0x000fd80000000000 */
.L_x_26:
[C-C-:B------:R-:W-:Y:S01]  /*1b30*/  IMAD.WIDE.U32 R8, R38.reuse, 0x8, R2.reuse ;  /* 0x0000000826087825 */ /* 0x140fe200078e0002 */
[----:B------:R-:W2:Y:S03]  /*1b40*/  LDG.E.64.CONSTANT R4, desc[UR6][R6.64+-0x1000] ;  /* 0xfff0000606047981 */ /* 0x000ea6000c1e9b00 */
[----:B------:R-:W-:Y:S01]  /*1b50*/  VIADD R25, R38, 0x800 ;  /* 0x0000080026197836 */ /* 0x000fe20000000000 */
[----:B------:R-:W3:Y:S04]  /*1b60*/  LDG.E.64.CONSTANT R10, desc[UR6][R6.64] ;  /* 0x00000006060a7981 */ /* 0x000ee8000c1e9b00 */
[----:B------:R-:W2:Y:S01]  /*1b70*/  LDG.E.64.CONSTANT R8, desc[UR6][R8.64] ;  /* 0x0000000608087981 */ /* 0x000ea2000c1e9b00 */
[----:B------:R-:W-:-:S03]  /*1b80*/  IMAD.WIDE.U32 R24, R25, 0x8, R2 ;  /* 0x0000000819187825 */ /* 0x000fc600078e0002 */
[----:B------:R-:W3:Y:S01]  /*1b90*/  LDG.E.64.CONSTANT R26, desc[UR6][R6.64+0x1000] ;  /* 0x00100006061a7981 */ /* 0x000ee2000c1e9b00 */
[----:B------:R-:W-:-:S03]  /*1ba0*/  VIADD R17, R38, 0x1000 ;  /* 0x0000100026117836 */ /* 0x000fc60000000000 */
[----:B------:R-:W4:Y:S01]  /*1bb0*/  LDG.E.64.CONSTANT R22, desc[UR6][R6.64+0x3000] ;  /* 0x0030000606167981 */ /* 0x000f22000c1e9b00 */
[----:B------:R-:W-:-:S03]  /*1bc0*/  IMAD.WIDE.U32 R16, R17, 0x8, R2 ;  /* 0x0000000811107825 */ /* 0x000fc600078e0002 */
[----:B------:R-:W4:Y:S04]  /*1bd0*/  LDG.E.64.CONSTANT R24, desc[UR6][R24.64] ;  /* 0x0000000618187981 */ /* 0x000f28000c1e9b00 */
[----:B------:R-:W5:Y:S04]  /*1be0*/  LDG.E.64.CONSTANT R20, desc[UR6][R6.64+0x4000] ;  /* 0x0040000606147981 */ /* 0x000f68000c1e9b00 */
[----:B------:R-:W5:Y:S04]  /*1bf0*/  LDG.E.64.CONSTANT R18, desc[UR6][R6.64+0x5000] ;  /* 0x0050000606127981 */ /* 0x000f68000c1e9b00 */
[----:B------:R-:W5:Y:S04]  /*1c00*/  LDG.E.64.CONSTANT R14, desc[UR6][R6.64+0x7000] ;  /* 0x00700006060e7981 */ /* 0x000f68000c1e9b00 */
[----:B------:R-:W5:Y:S01]  /*1c10*/  LDG.E.64.CONSTANT R16, desc[UR6][R16.64] ;  /* 0x0000000610107981 */ /* 0x000f62000c1e9b00 */
[----:B------:R-:W-:-:S03]  /*1c20*/  VIADD R33, R38, 0x1800 ;  /* 0x0000180026217836 */ /* 0x000fc60000000000 */
[----:B------:R-:W5:Y:S04]  /*1c30*/  LDG.E.64.CONSTANT R12, desc[UR6][R6.64+0x8000] ;  /* 0x00800006060c7981 */ /* 0x000f68000c1e9b00 */
[----:B------:R-:W5:Y:S01]  /*1c40*/  LDG.E.64.CONSTANT R28, desc[UR6][R6.64+0x9000] ;  /* 0x00900006061c7981 */ /* 0x000f62000c1e9b00 */
[----:B------:R-:W-:-:S03]  /*1c50*/  IMAD.WIDE.U32 R32, R33, 0x8, R2 ;  /* 0x0000000821207825 */ /* 0x000fc600078e0002 */
[----:B------:R-:W5:Y:S04]  /*1c60*/  LDG.E.64.CONSTANT R30, desc[UR6][R6.64+0xb000] ;  /* 0x00b00006061e7981 */ /* 0x000f68000c1e9b00 */
[----:B------:R-:W5:Y:S04]  /*1c70*/  LDG.E.64.CONSTANT R32, desc[UR6][R32.64] ;  /* 0x0000000620207981 */ /* 0x000f68000c1e9b00 */
[----:B------:R-:W5:Y:S04]  /*1c80*/  LDG.E.64.CONSTANT R34, desc[UR6][R6.64+0xc000] ;  /* 0x00c0000606227981 */ /* 0x000f68000c1e9b00 */
[----:B------:R0:W5:Y:S01]  /*1c90*/  LDG.E.64.CONSTANT R36, desc[UR6][R6.64+0xd000] ;  /* 0x00d0000606247981 */ /* 0x000162000c1e9b00 */
[----:B------:R-:W-:-:S02]  /*1ca0*/  VIADD R45, R45, 0x2000 ;  /* 0x000020002d2d7836 */ /* 0x000fc40000000000 */
[----:B------:R-:W-:Y:S01]  /*1cb0*/  VIADD R38, R38, 0x2000 ;  /* 0x0000200026267836 */ /* 0x000fe20000000000 */
[----:B0-----:R-:W-:-:S05]  /*1cc0*/  IADD3 R6, P6, PT, R6, 0x10000, RZ ;  /* 0x0001000006067810 */ /* 0x001fca0007fde0ff */
[----:B------:R-:W-:Y:S01]  /*1cd0*/  IMAD.X R7, RZ, RZ, R7, P6 ;  /* 0x000000ffff077224 */ /* 0x000fe200030e0607 */
[----:B--2---:R-:W-:-:S04]  /*1ce0*/  IADD3 R43, P1, P2, R4, R8, R43 ;  /* 0x00000008042b7210 */ /* 0x004fc80007a3e02b */
[----:B---3--:R-:W-:Y:S02]  /*1cf0*/  IADD3 R43, P3, P4, R26, R10, R43 ;  /* 0x0000000a1a2b7210 */ /* 0x008fe40007c7e02b */
[----:B------:R-:W-:-:S04]  /*1d00*/  IADD3.X R5, PT, PT, R5, R9, R41, P1, P2 ;  /* 0x0000000905057210 */ /* 0x000fc80000fe4429 */
[----:B------:R-:W-:Y:S02]  /*1d10*/  IADD3.X R11, PT, PT, R27, R11, R5, P3, P4 ;  /* 0x0000000b1b0b7210 */ /* 0x000fe40001fe8405 */
[----:B----4-:R-:W-:-:S04]  /*1d20*/  IADD3 R43, P1, P2, R22, R24, R43 ;  /* 0x00000018162b7210 */ /* 0x010fc80007a3e02b */
[----:B------:R-:W-:Y:S02]  /*1d30*/  IADD3.X R23, PT, PT, R23, R25, R11, P1, P2 ;  /* 0x0000001917177210 */ /* 0x000fe40000fe440b */
[----:B-----5:R-:W-:-:S04]  /*1d40*/  IADD3 R43, P3, P4, R18, R20, R43 ;  /* 0x00000014122b7210 */ /* 0x020fc80007c7e02b */
[----:B------:R-:W-:Y:S02]  /*1d50*/  IADD3.X R19, PT, PT, R19, R21, R23, P3, P4 ;  /* 0x0000001513137210 */ /* 0x000fe40001fe8417 */
[----:B------:R-:W-:-:S04]  /*1d60*/  IADD3 R43, P1, P2, R14, R16, R43 ;  /* 0x000000100e2b7210 */ /* 0x000fc80007a3e02b */
[----:B------:R-:W-:Y:S02]  /*1d70*/  IADD3.X R15, PT, PT, R15, R17, R19, P1, P2 ;  /* 0x000000110f0f7210 */ /* 0x000fe40000fe4413 */
[----:B------:R-:W-:-:S04]  /*1d80*/  IADD3 R43, P3, P4, R28, R12, R43 ;  /* 0x0000000c1c2b7210 */ /* 0x000fc80007c7e02b */
[----:B------:R-:W-:Y:S02]  /*1d90*/  IADD3.X R13, PT, PT, R29, R13, R15, P3, P4 ;  /* 0x0000000d1d0d7210 */ /* 0x000fe40001fe840f */
[----:B------:R-:W-:Y:S02]  /*1da0*/  ISETP.GE.AND P3, PT, R45, R40, PT ;  /* 0x000000282d00720c */ /* 0x000fe40003f66270 */
[----:B------:R-:W-:-:S04]  /*1db0*/  IADD3 R43, P2, P1, R30, R32, R43 ;  /* 0x000000201e2b7210 */ /* 0x000fc8000795e02b */
[----:B------:R-:W-:Y:S02]  /*1dc0*/  IADD3.X R31, PT, PT, R31, R33, R13, P2, P1 ;  /* 0x000000211f1f7210 */ /* 0x000fe400017e240d */
[----:B------:R-:W-:-:S04]  /*1dd0*/  IADD3 R43, P4, P5, R36, R34, R43 ;  /* 0x00000022242b7210 */ /* 0x000fc80007d9e02b */
[----:B------:R-:W-:Y:S01]  /*1de0*/  IADD3.X R41, PT, PT, R37, R35, R31, P4, P5 ;  /* 0x0000002325297210 */ /* 0x000fe200027ea41f */
[----:B------:R-:W-:Y:S08]  /*1df0*/  @!P3 BRA `(.L_x_26) ;  /* 0xfffffffc004cb947 */ /* 0x000ff0000383ffff */
.L_x_25:
[----:B------:R-:W-:Y:S05]  /*1e00*/  BSYNC.RECONVERGENT B2 ;  /* 0x0000000000027941 */ /* 0x000fea0003800200 */
.L_x_24:
[----:B------:R-:W-:Y:S01]  /*1e10*/  IMAD.IADD R4, R0, 0x1, -R45 ;  /* 0x0000000100047824 */ /* 0x000fe200078e0a2d */
[----:B------:R-:W-:Y:S04]  /*1e20*/  BSSY.RECONVERGENT B2, `(.L_x_27) ;  /* 0x000001d000027945 */ /* 0x000fe80003800200 */
[----:B------:R-:W-:-:S13]  /*1e30*/  ISETP.GT.AND P1, PT, R4, 0x800, PT ;  /* 0x000008000400780c */ /* 0x000fda0003f24270 */
[----:B------:R-:W-:Y:S05]  /*1e40*/  @!P1 BRA `(.L_x_28) ;  /* 0x0000000000689947 */ /* 0x000fea0003800000 */
[C-C-:B------:R-:W-:Y:S01]  /*1e50*/  IMAD.WIDE.U32 R10, R38.reuse, 0x8, R2.reuse ;  /* 0x00000008260a7825 */ /* 0x140fe200078e0002 */
[----:B------:R-:W2:Y:S03]  /*1e60*/  LDG.E.64.CONSTANT R12, desc[UR6][R6.64+-0x1000] ;  /* 0xfff00006060c7981 */ /* 0x000ea6000c1e9b00 */
[----:B------:R-:W-:Y:S01]  /*1e70*/  VIADD R19, R38, 0x800 ;  /* 0x0000080026137836 */ /* 0x000fe20000000000 */
[----:B------:R-:W3:Y:S04]  /*1e80*/  LDG.E.64.CONSTANT R14, desc[UR6][R6.64] ;  /* 0x00000006060e7981 */ /* 0x000ee8000c1e9b00 */
[----:B------:R-:W2:Y:S01]  /*1e90*/  LDG.E.64.CONSTANT R10, desc[UR6][R10.64] ;  /* 0x000000060a0a7981 */ /* 0x000ea2000c1e9b00 */
[----:B------:R-:W-:-:S03]  /*1ea0*/  IMAD.WIDE.U32 R18, R19, 0x8, R2 ;  /* 0x0000000813127825 */ /* 0x000fc600078e0002 */
[----:B------:R-:W3:Y:S04]  /*1eb0*/  LDG.E.64.CONSTANT R16, desc[UR6][R6.64+0x1000] ;  /* 0x0010000606107981 */ /* 0x000ee8000c1e9b00 */
[----:B------:R-:W4:Y:S04]  /*1ec0*/  LDG.E.64.CONSTANT R20, desc[UR6][R6.64+0x3000] ;  /* 0x0030000606147981 */ /* 0x000f28000c1e9b00 */
[----:B------:R-:W4:Y:S04]  /*1ed0*/  LDG.E.64.CONSTANT R18, desc[UR6][R18.64] ;  /* 0x0000000612127981 */ /* 0x000f28000c1e9b00 */
[----:B------:R-:W5:Y:S04]  /*1ee0*/  LDG.E.64.CONSTANT R4, desc[UR6][R6.64+0x4000] ;  /* 0x0040000606047981 */ /* 0x000f68000c1e9b00 */
[----:B------:R-:W5:Y:S01]  /*1ef0*/  LDG.E.64.CONSTANT R8, desc[UR6][R6.64+0x5000] ;  /* 0x0050000606087981 */ /* 0x000f62000c1e9b00 */
[----:B------:R-:W-:-:S02]  /*1f00*/  VIADD R45, R45, 0x1000 ;  /* 0x000010002d2d7836 */ /* 0x000fc40000000000 */
[----:B------:R-:W-:Y:S01]  /*1f10*/  VIADD R38, R38, 0x1000 ;  /* 0x0000100026267836 */ /* 0x000fe20000000000 */
[----:B--2---:R-:W-:-:S04]  /*1f20*/  IADD3 R43, P0, P1, R12, R10, R43 ;  /* 0x0000000a0c2b7210 */ /* 0x004fc8000791e02b */
[----:B------:R-:W-:Y:S02]  /*1f30*/  IADD3.X R13, PT, PT, R13, R11, R41, P0, P1 ;  /* 0x0000000b0d0d7210 */ /* 0x000fe400007e2429 */
[----:B---3--:R-:W-:Y:S02]  /*1f40*/  IADD3 R43, P0, P1, R16, R14, R43 ;  /* 0x0000000e102b7210 */ /* 0x008fe4000791e02b */
[----:B------:R-:W-:Y:S02]  /*1f50*/  IADD3 R10, P3, PT, R6, 0x8000, RZ ;  /* 0x00008000060a7810 */ /* 0x000fe40007f7e0ff */
[----:B------:R-:W-:Y:S02]  /*1f60*/  IADD3.X R15, PT, PT, R17, R15, R13, P0, P1 ;  /* 0x0000000f110f7210 */ /* 0x000fe400007e240d */
[----:B----4-:R-:W-:Y:S01]  /*1f70*/  IADD3 R43, P0, P1, R20, R18, R43 ;  /* 0x00000012142b7210 */ /* 0x010fe2000791e02b */
[----:B------:R-:W-:-:S03]  /*1f80*/  IMAD.X R11, RZ, RZ, R7, P3 ;  /* 0x000000ffff0b7224 */ /* 0x000fc600018e0607 */
[----:B------:R-:W-:Y:S02]  /*1f90*/  IADD3.X R21, PT, PT, R21, R19, R15, P0, P1 ;  /* 0x0000001315157210 */ /* 0x000fe400007e240f */
[----:B-----5:R-:W-:Y:S01]  /*1fa0*/  IADD3 R43, P1, P2, R8, R4, R43 ;  /* 0x00000004082b7210 */ /* 0x020fe20007a3e02b */
[----:B------:R-:W-:Y:S01]  /*1fb0*/  IMAD.MOV.U32 R6, RZ, RZ, R10 ;  /* 0x000000ffff067224 */ /* 0x000fe200078e000a */
[----:B------:R-:W-:Y:S01]  /*1fc0*/  PLOP3.LUT P0, PT, PT, PT, PT, 0x8, 0x80 ;  /* 0x000000000080781c */ /* 0x000fe20003f0e170 */
[----:B------:R-:W-:Y:S01]  /*1fd0*/  IMAD.MOV.U32 R7, RZ, RZ, R11 ;  /* 0x000000ffff077224 */ /* 0x000fe200078e000b */
[----:B------:R-:W-:-:S11]  /*1fe0*/  IADD3.X R41, PT, PT, R9, R5, R21, P1, P2 ;  /* 0x0000000509297210 */ /* 0x000fd60000fe4415 */
.L_x_28:
[----:B------:R-:W-:Y:S05]  /*1ff0*/  BSYNC.RECONVERGENT B2 ;  /* 0x0000000000027941 */ /* 0x000fea0003800200 */
.L_x_27:
[----:B------:R-:W-:-:S13]  /*2000*/  ISETP.LT.OR P0, PT, R45, R0, P0 ;  /* 0x000000002d00720c */ /* 0x000fda0000701670 */
[----:B------:R-:W-:Y:S05]  /*2010*/  @!P0 BRA `(.L_x_20) ;  /* 0x0000000000248947 */ /* 0x000fea0003800000 */
[----:B------:R-:W-:Y:S01]  /*2020*/  IMAD.WIDE.U32 R2, R38, 0x8, R2 ;  /* 0x0000000826027825 */ /* 0x000fe200078e0002 */
[----:B------:R-:W2:Y:S04]  /*2030*/  LDG.E.64.CONSTANT R4, desc[UR6][R6.64+-0x1000] ;  /* 0xfff0000606047981 */ /* 0x000ea8000c1e9b00 */
[----:B------:R-:W3:Y:S04]  /*2040*/  LDG.E.64.CONSTANT R8, desc[UR6][R6.64] ;  /* 0x0000000606087981 */ /* 0x000ee8000c1e9b00 */
[----:B------:R-:W2:Y:S04]  /*2050*/  LDG.E.64.CONSTANT R2, desc[UR6][R2.64] ;  /* 0x0000000602027981 */ /* 0x000ea8000c1e9b00 */
[----:B------:R-:W3:Y:S01]  /*2060*/  LDG.E.64.CONSTANT R10, desc[UR6][R6.64+0x1000] ;  /* 0x00100006060a7981 */ /* 0x000ee2000c1e9b00 */
[----:B--2---:R-:W-:-:S04]  /*2070*/  IADD3 R43, P0, P1, R4, R2, R43 ;  /* 0x00000002042b7210 */ /* 0x004fc8000791e02b */
[----:B---3--:R-:W-:Y:S02]  /*2080*/  IADD3 R43, P2, P3, R10, R8, R43 ;  /* 0x000000080a2b7210 */ /* 0x008fe40007b5e02b */
[----:B------:R-:W-:-:S04]  /*2090*/  IADD3.X R41, PT, PT, R5, R3, R41, P0, P1 ;  /* 0x0000000305297210 */ /* 0x000fc800007e2429 */
[----:B------:R-:W-:-:S07]  /*20a0*/  IADD3.X R41, PT, PT, R11, R9, R41, P2, P3 ;  /* 0x000000090b297210 */ /* 0x000fce00017e6429 */
.L_x_20:
[----:B------:R-:W-:Y:S05]  /*20b0*/  BSYNC.RECONVERGENT B1 ;  /* 0x0000000000017941 */ /* 0x000fea0003800200 */
.L_x_18:
[----:B------:R-:W0:Y:S04]  /*20c0*/  SHFL.DOWN PT, R0, R43, 0x1, 0x1f ;  /* 0x08201f002b007f89 */ /* 0x000e2800000e0000 */
[----:B------:R-:W1:Y:S01]  /*20d0*/  SHFL.DOWN P0, R2, R41, 0x1, 0x1f ;  /* 0x08201f0029027f89 */ /* 0x000e620000000000 */
[----:B------:R-:W2:Y:S01]  /*20e0*/  S2R R4, SR_LANEID ;  /* 0x0000000000047919 */ /* 0x000ea20000000000 */
[----:B0-----:R-:W-:-:S04]  /*20f0*/  IADD3 R7, P1, PT, R0, R43, RZ ;  /* 0x0000002b00077210 */ /* 0x001fc80007f3e0ff */
[----:B-1----:R-:W-:Y:S01]  /*2100*/  SEL R7, R7, R0, P0 ;  /* 0x0000000007077207 */ /* 0x002fe20000000000 */
[----:B------:R-:W-:-:S04]  /*2110*/  IMAD.X R13, R2, 0x1, R41, P1 ;  /* 0x00000001020d7824 */ /* 0x000fc800008e0629 */
[----:B------:R-:W0:Y:S01]  /*2120*/  SHFL.DOWN PT, R0, R7, 0x2, 0x1f ;  /* 0x08401f0007007f89 */ /* 0x000e2200000e0000 */
[----:B------:R-:W-:-:S05]  /*2130*/  SEL R13, R13, R2, P0 ;  /* 0x000000020d0d7207 */ /* 0x000fca0000000000 */
[----:B------:R-:W1:Y:S01]  /*2140*/  SHFL.DOWN P0, R2, R13, 0x2, 0x1f ;  /* 0x08401f000d027f89 */ /* 0x000e620000000000 */
[----:B--2---:R-:W-:-:S13]  /*2150*/  ISETP.NE.AND P2, PT, R4, RZ, PT ;  /* 0x000000ff0400720c */ /* 0x004fda0003f45270 */
[----:B------:R-:W-:Y:S02]  /*2160*/  @!P2 SHF.R.U32.HI R6, RZ, 0x2, R39 ;  /* 0x00000002ff06a819 */ /* 0x000fe40000011627 */
[----:B0-----:R-:W-:Y:S02]  /*2170*/  IADD3 R3, P1, PT, R0, R7, RZ ;  /* 0x0000000700037210 */ /* 0x001fe40007f3e0ff */
[----:B------:R-:W-:Y:S02]  /*2180*/  @!P2 LOP3.LUT R6, R6, 0xf8, RZ, 0xc0, !PT ;  /* 0x000000f80606a812 */ /* 0x000fe400078ec0ff */
[----:B-1----:R-:W-:Y:S01]  /*2190*/  SEL R3, R3, R0, P0 ;  /* 0x0000000003037207 */ /* 0x002fe20000000000 */
[----:B------:R-:W-:Y:S02]  /*21a0*/  IMAD.X R11, R2, 0x1, R13, P1 ;  /* 0x00000001020b7824 */ /* 0x000fe400008e060d */
[----:B------:R-:W0:Y:S03]  /*21b0*/  @!P2 S2R R13, SR_CgaCtaId ;  /* 0x00000000000da919 */ /* 0x000e260000008800 */
[----:B------:R-:W-:Y:S01]  /*21c0*/  SEL R11, R11, R2, P0 ;  /* 0x000000020b0b7207 */ /* 0x000fe20000000000 */
        /* <DEDUP_REMOVED lines=8> */
[----:B-1----:R-:W-:-:S05]  /*2250*/  IADD3 R7, P1, PT, R0, R5, RZ ;  /* 0x0000000500077210 */ /* 0x002fca0007f3e0ff */
[----:B--2---:R-:W-:Y:S01]  /*2260*/  IMAD.X R3, R2, 0x1, R9, P1 ;  /* 0x0000000102037824 */ /* 0x004fe200008e0609 */
[----:B------:R-:W-:Y:S02]  /*2270*/  SEL R7, R7, R0, P0 ;  /* 0x0000000007077207 */ /* 0x000fe40000000000 */
[----:B------:R-:W-:Y:S02]  /*2280*/  @!P2 MOV R0, 0x400 ;  /* 0x000004000000a802 */ /* 0x000fe40000000f00 */
[----:B------:R-:W-:Y:S02]  /*2290*/  SEL R4, R3, R2, P0 ;  /* 0x0000000203047207 */ /* 0x000fe40000000000 */
[----:B------:R-:W1:Y:S01]  /*22a0*/  SHFL.DOWN PT, R2, R7, 0x10, 0x1f ;  /* 0x0a001f0007027f89 */ /* 0x000e6200000e0000 */
[----:B0-----:R-:W-:-:S03]  /*22b0*/  @!P2 LEA R13, R13, R0, 0x18 ;  /* 0x000000000d0da211 */ /* 0x001fc600078ec0ff */
[----:B------:R-:W0:Y:S02]  /*22c0*/  SHFL.DOWN P0, R3, R4, 0x10, 0x1f ;  /* 0x0a001f0004037f89 */ /* 0x000e240000000000 */
        /* <DEDUP_REMOVED lines=9> */
[----:B------:R-:W1:Y:S01]  /*2360*/  S2UR UR5, SR_CgaCtaId ;  /* 0x00000000000579c3 */ /* 0x000e620000008800 */
[----:B------:R-:W-:Y:S02]  /*2370*/  UMOV UR4, 0x400 ;  /* 0x0000040000047882 */ /* 0x000fe40000000000 */
[----:B-1----:R-:W-:-:S09]  /*2380*/  ULEA UR4, UR5, UR4, 0x18 ;  /* 0x0000000405047291 */ /* 0x002fd2000f8ec0ff */
[----:B------:R-:W-:Y:S04]  /*2390*/  LDS.64 R32, [UR4+0x18] ;  /* 0x00001804ff207984 */ /* 0x000fe80008000a00 */
[----:B------:R-:W1:Y:S04]  /*23a0*/  LDS.128 R28, [UR4+0x20] ;  /* 0x00002004ff1c7984 */ /* 0x000e680008000c00 */
[----:B------:R-:W2:Y:S04]  /*23b0*/  LDS.128 R24, [UR4+0x30] ;  /* 0x00003004ff187984 */ /* 0x000ea80008000c00 */
[----:B------:R-:W3:Y:S04]  /*23c0*/  LDS.128 R20, [UR4+0x40] ;  /* 0x00004004ff147984 */ /* 0x000ee80008000c00 */
[----:B------:R-:W4:Y:S04]  /*23d0*/  LDS.128 R16, [UR4+0x50] ;  /* 0x00005004ff107984 */ /* 0x000f280008000c00 */
[----:B0-----:R-:W0:Y:S04]  /*23e0*/  LDS.128 R12, [UR4+0x60] ;  /* 0x00006004ff0c7984 */ /* 0x001e280008000c00 */
[----:B------:R-:W5:Y:S04]  /*23f0*/  LDS.128 R8, [UR4+0x70] ;  /* 0x00007004ff087984 */ /* 0x000f680008000c00 */
[----:B------:R-:W5:Y:S01]  /*2400*/  LDS.128 R4, [UR4+0x80] ;  /* 0x00008004ff047984 */ /* 0x000f620008000c00 */
[----:B-1----:R-:W-:-:S04]  /*2410*/  IADD3 R35, P1, P2, R28, R32, R2 ;  /* 0x000000201c237210 */ /* 0x002fc80007a3e002 */
[----:B--2---:R-:W-:Y:S02]  /*2420*/  IADD3 R35, P3, P4, R24, R35, R30 ;  /* 0x0000002318237210 */ /* 0x004fe40007c7e01e */
[----:B------:R-:W-:Y:S02]  /*2430*/  IADD3.X R29, PT, PT, R29, R33, R3, P1, P2 ;  /* 0x000000211d1d7210 */ /* 0x000fe40000fe4403 */
[----:B---3--:R-:W-:Y:S02]  /*2440*/  IADD3 R3, P1, P2, R20, R35, R26 ;  /* 0x0000002314037210 */ /* 0x008fe40007a3e01a */
[----:B------:R-:W-:Y:S02]  /*2450*/  IADD3.X R25, PT, PT, R25, R29, R31, P3, P4 ;  /* 0x0000001d19197210 */ /* 0x000fe40001fe841f */
[----:B----4-:R-:W-:Y:S02]  /*2460*/  IADD3 R3, P3, P4, R16, R3, R22 ;  /* 0x0000000310037210 */ /* 0x010fe40007c7e016 */
[----:B------:R-:W-:-:S02]  /*2470*/  IADD3.X R21, PT, PT, R21, R25, R27, P1, P2 ;  /* 0x0000001915157210 */ /* 0x000fc40000fe441b */
[----:B0-----:R-:W-:Y:S02]  /*2480*/  IADD3 R3, P1, P2, R12, R3, R18 ;  /* 0x000000030c037210 */ /* 0x001fe40007a3e012 */
[----:B------:R-:W-:Y:S02]  /*2490*/  IADD3.X R17, PT, PT, R17, R21, R23, P3, P4 ;  /* 0x0000001511117210 */ /* 0x000fe40001fe8417 */
[----:B-----5:R-:W-:Y:S02]  /*24a0*/  IADD3 R3, P3, P4, R8, R3, R14 ;  /* 0x0000000308037210 */ /* 0x020fe40007c7e00e */
[----:B------:R-:W-:Y:S02]  /*24b0*/  IADD3.X R13, PT, PT, R13, R17, R19, P1, P2 ;  /* 0x000000110d0d7210 */ /* 0x000fe40000fe4413 */
[----:B------:R-:W-:Y:S02]  /*24c0*/  IADD3 R3, P1, P2, R4, R3, R10 ;  /* 0x0000000304037210 */ /* 0x000fe40007a3e00a */
[----:B------:R-:W-:-:S02]  /*24d0*/  IADD3.X R9, PT, PT, R9, R13, R15, P3, P4 ;  /* 0x0000000d09097210 */ /* 0x000fc40001fe840f */
[----:B------:R-:W-:Y:S02]  /*24e0*/  IADD3 R2, P3, PT, R3, R6, RZ ;  /* 0x0000000603027210 */ /* 0x000fe40007f7e0ff */
[----:B------:R-:W-:-:S05]  /*24f0*/  IADD3.X R3, PT, PT, R5, R9, R11, P1, P2 ;  /* 0x0000000905037210 */ /* 0x000fca0000fe440b */
[----:B------:R-:W-:-:S07]  /*2500*/  IMAD.X R3, R3, 0x1, R7, P3 ;  /* 0x0000000103037824 */ /* 0x000fce00018e0607 */
.L_x_16:
[----:B------:R-:W-:Y:S05]  /*2510*/  BSYNC.RECONVERGENT B0 ;  /* 0x0000000000007941 */ /* 0x000fea0003800200 */
.L_x_1:
[----:B------:R-:W-:Y:S05]  /*2520*/  @P0 EXIT ;  /* 0x000000000000094d */ /* 0x000fea0003800000 */
[----:B------:R-:W0:Y:S01]  /*2530*/  LDCU.64 UR4, c[0x0][0x398] ;  /* 0x00007300ff0477ac */ /* 0x000e220008000a00 */
[----:B------:R-:W3:Y:S01]  /*2540*/  LDC.64 R4, c[0x0][0x388] ;  /* 0x0000e200ff047b82 */ /* 0x000ee20000000a00 */
[----:B012---:R-:W-:-:S04]  /*2550*/  IADD3 R2, P0, PT, R2, UR4, RZ ;  /* 0x0000000402027c10 */ /* 0x007fc8000ff1e0ff */
[----:B------:R-:W-:-:S05]  /*2560*/  IADD3.X R3, PT, PT, R3, UR5, RZ, P0, !PT ;  /* 0x0000000503037c10 */ /* 0x000fca00087fe4ff */
[----:B---3--:R-:W-:Y:S01]  /*2570*/  STG.E.64 desc[UR6][R4.64], R2 ;  /* 0x0000000204007986 */ /* 0x008fe2000c101b06 */
[----:B------:R-:W-:Y:S05]  /*2580*/  EXIT ;  /* 0x000000000000794d */ /* 0x000fea0003800000 */
.L_x_29:
[----:B------:R-:W-:-:S00]  /*2590*/  BRA `(.L_x_29) ;  /* 0xfffffffc00fc7947 */ /* 0x000fc0000383ffff */
[----:B------:R-:W-:-:S00]  /*25a0*/  NOP ;  /* 0x0000000000007918 */ /* 0x000fc00000000000 */
        /* <DEDUP_REMOVED lines=13> */
.L_x_264:


//--------------------- .text._ZN3cub18CUB_300001_SM_10006detail6reduce18DeviceReduceKernelINS2_10policy_hubIyyN4cuda3std3__44plusIvEEE10Policy1000EPyyS9_yNS7_10__identityEEEvT0_PT3_T1_NS0_13GridEvenShareISH_EET2_T4_ --------------------------
	.section	.text._ZN3cub18CUB_300001_SM_10006detail6reduce18DeviceReduceKernelINS2_10policy_hubIyyN4cuda3std3__44plusIvEEE10Policy1000EPyyS9_yNS7_10__identityEEEvT0_PT3_T1_NS0_13GridEvenShareISH_EET2_T4_,"ax",@progbits
	.align	128
        .global         _ZN3cub18CUB_300001_SM_10006detail6reduce18DeviceReduceKernelINS2_10policy_hubIyyN4cuda3std3__44plusIvEEE10Policy1000EPyyS9_yNS7_10__identityEEEvT0_PT3_T1_NS0_13GridEvenShareISH_EET2_T4_
        .type           _ZN3cub18CUB_300001_SM_10006detail6reduce18DeviceReduceKernelINS2_10policy_hubIyyN4cuda3std3__44plusIvEEE10Policy1000EPyyS9_yNS7_10__identityEEEvT0_PT3_T1_NS0_13GridEvenShareISH_EET2_T4_,@function
        .size           _ZN3cub18CUB_300001_SM_10006detail6reduce18DeviceReduceKernelINS2_10policy_hubIyyN4cuda3std3__44plusIvEEE10Policy1000EPyyS9_yNS7_10__identityEEEvT0_PT3_T1_NS0_13GridEvenShareISH_EET2_T4_,(.L_x_265 - _ZN3cub18CUB_300001_SM_10006detail6reduce18DeviceReduceKernelINS2_10policy_hubIyyN4cuda3std3__44plusIvEEE10Policy1000EPyyS9_yNS7_10__identityEEEvT0_PT3_T1_NS0_13GridEvenShareISH_EET2_T4_)
        .other          _ZN3cub18CUB_300001_SM_10006detail6reduce18DeviceReduceKernelINS2_10policy_hubIyyN4cuda3std3__44plusIvEEE10Policy1000EPyyS9_yNS7_10__identityEEEvT0_PT3_T1_NS0_13GridEvenShareISH_EET2_T4_,@"STO_CUDA_ENTRY STV_DEFAULT"
_ZN3cub18CUB_300001_SM_10006detail6reduce18DeviceReduceKernelINS2_10policy_hubIyyN4cuda3std3__44plusIvEEE10Policy1000EPyyS9_yNS7_10__identityEEEvT0_PT3_T1_NS0_13GridEvenShareISH_EET2_T4_:
.text._ZN3cub18CUB_300001_SM_10006detail6reduce18DeviceReduceKernelINS2_10policy_hubIyyN4cuda3std3__44plusIvEEE10Policy1000EPyyS9_yNS7_10__identityEEEvT0_PT3_T1_NS0_13GridEvenShareISH_EET2_T4_:
[----:B------:R-:W-:Y:S08]  /*0000*/  LDC R1, c[0x0][0x37c] ;  /* 0x0000df00ff017b82 */ /* 0x000ff00000000800 */
[----:B------:R-:W0:Y:S01]  /*0010*/  S2UR UR16, SR_CTAID.X ;  /* 0x00000000001079c3 */ /* 0x000e220000002500 */
[----:B------:R-:W1:Y:S01]  /*0020*/  LDCU.64 UR8, c[0x0][0x3b8] ;  /* 0x00007700ff0877ac */ /* 0x000e620008000a00 */
[----:B------:R-:W-:Y:S01]  /*0030*/  BSSY.RECONVERGENT B0, `(.L_x_30) ;  /* 0x0000274000007945 */ /* 0x000fe20003800200 */
[----:B------:R-:W2:Y:S01]  /*0040*/  LDCU UR5, c[0x0][0x3c0] ;  /* 0x00007800ff0577ac */ /* 0x000ea20008000800 */
[----:B------:R-:W3:Y:S01]  /*0050*/  LDCU.64 UR14, c[0x0][0x358] ;  /* 0x00006b00ff0e77ac */ /* 0x000ee20008000a00 */
[----:B-1----:R-:W-:-:S02]  /*0060*/  IMAD.U32 R14, RZ, RZ, UR8 ;  /* 0x00000008ff0e7e24 */ /* 0x002fc4000f8e00ff */
[----:B------:R-:W-:Y:S01]  /*0070*/  IMAD.U32 R3, RZ, RZ, UR9 ;  /* 0x00000009ff037e24 */ /* 0x000fe2000f8e00ff */
[----:B--2---:R-:W-:Y:S02]  /*0080*/  UIMAD UR5, UR5, 0xe00, URZ ;  /* 0x00000e00050578a4 */ /* 0x004fe4000f8e02ff */
[----:B0-----:R-:W-:Y:S02]  /*0090*/  UIMAD UR6, UR16, 0xe00, URZ ;  /* 0x00000e00100678a4 */ /* 0x001fe4000f8e02ff */
[----:B------:R-:W-:-:S04]  /*00a0*/  USHF.R.S32.HI UR4, URZ, 0x1f, UR5 ;  /* 0x0000001fff047899 */ /* 0x000fc80008011405 */
[----:B------:R-:W-:-:S04]  /*00b0*/  IADD3 R0, P1, PT, R14, -UR6, RZ ;  /* 0x800000060e007c10 */ /* 0x000fc8000ff3e0ff */
[----:B------:R-:W-:Y:S02]  /*00c0*/  ISETP.GT.U32.AND P0, PT, R0, 0xdff, PT ;  /* 0x00000dff0000780c */ /* 0x000fe40003f04070 */
[----:B------:R-:W-:-:S04]  /*00d0*/  IADD3.X R22, PT, PT, R3, -0x1, RZ, P1, !PT ;  /* 0xffffffff03167810 */ /* 0x000fc80000ffe4ff */
[----:B------:R-:W-:-:S13]  /*00e0*/  ISETP.GT.U32.AND.EX P0, PT, R22, RZ, PT, P0 ;  /* 0x000000ff1600720c */ /* 0x000fda0003f04100 */
[----:B---3--:R-:W-:Y:S05]  /*00f0*/  @P0 BRA `(.L_x_31) ;  /* 0x0000001400300947 */ /* 0x008fea0003800000 */
[----:B------:R-:W0:Y:S01]  /*0100*/  S2R R17, SR_TID.X ;  /* 0x0000000000117919 */ /* 0x000e220000002100 */
[----:B------:R-:W-:Y:S01]  /*0110*/  VIADD R2, R14, -UR6 ;  /* 0x800000060e027c36 */ /* 0x000fe20008000000 */
[----:B------:R-:W-:Y:S01]  /*0120*/  BSSY.RECONVERGENT B1, `(.L_x_32) ;  /* 0x000000a000017945 */ /* 0x000fe20003800200 */
[----:B------:R-:W-:-:S03]  /*0130*/  CS2R R26, SRZ ;  /* 0x00000000001a7805 */ /* 0x000fc6000001ff00 */
[----:B0-----:R-:W-:Y:S01]  /*0140*/  ISETP.GE.AND P0, PT, R17, R2, PT ;  /* 0x000000021100720c */ /* 0x001fe20003f06270 */
[----:B------:R-:W-:-:S12]  /*0150*/  IMAD.MOV.U32 R3, RZ, RZ, R17 ;  /* 0x000000ffff037224 */ /* 0x000fd800078e0011 */
[----:B------:R-:W-:Y:S05]  /*0160*/  @P0 BRA `(.L_x_33) ;  /* 0x0000000000140947 */ /* 0x000fea0003800000 */
[----:B------:R-:W0:Y:S01]  /*0170*/  LDC.64 R26, c[0x0][0x380] ;  /* 0x0000e000ff1a7b82 */ /* 0x000e220000000a00 */
[----:B------:R-:W-:-:S04]  /*0180*/  VIADD R3, R17, UR6 ;  /* 0x0000000611037c36 */ /* 0x000fc80008000000 */
[----:B0-----:R-:W-:-:S06]  /*0190*/  IMAD.WIDE.U32 R26, R3, 0x8, R26 ;  /* 0x00000008031a7825 */ /* 0x001fcc00078e001a */
[----:B------:R-:W5:Y:S01]  /*01a0*/  LDG.E.64.CONSTANT R26, desc[UR14][R26.64] ;  /* 0x0000000e1a1a7981 */ /* 0x000f62000c1e9b00 */
[----:B------:R-:W-:-:S07]  /*01b0*/  VIADD R3, R17, 0x200 ;  /* 0x0000020011037836 */ /* 0x000fce0000000000 */
.L_x_33:
[----:B------:R-:W-:Y:S05]  /*01c0*/  BSYNC.RECONVERGENT B1 ;  /* 0x0000000000017941 */ /* 0x000fea0003800200 */
.L_x_32:
[----:B------:R-:W-:Y:S01]  /*01d0*/  ISETP.GE.AND P0, PT, R3, R2, PT ;  /* 0x000000020300720c */ /* 0x000fe20003f06270 */
[----:B------:R-:W-:-:S12]  /*01e0*/  BSSY.RECONVERGENT B1, `(.L_x_34) ;  /* 0x0000079000017945 */ /* 0x000fd80003800200 */
[----:B------:R-:W-:Y:S05]  /*01f0*/  @P0 BRA `(.L_x_35) ;  /* 0x0000000400dc0947 */ /* 0x000fea0003800000 */
[----:B------:R-:W-:Y:S01]  /*0200*/  LOP3.LUT R5, RZ, R3, RZ, 0x33, !PT ;  /* 0x00000003ff057212 */ /* 0x000fe200078e33ff */
[----:B------:R-:W-:Y:S03]  /*0210*/  BSSY.RECONVERGENT B2, `(.L_x_36) ;  /* 0x000001a000027945 */ /* 0x000fe60003800200 */
[----:B------:R-:W-:-:S04]  /*0220*/  IADD3 R0, PT, PT, R14, -UR6, R5 ;  /* 0x800000060e007c10 */ /* 0x000fc8000fffe005 */
[C---:B------:R-:W-:Y:S02]  /*0230*/  LOP3.LUT R4, R0.reuse, 0x600, RZ, 0xc0, !PT ;  /* 0x0000060000047812 */ /* 0x040fe400078ec0ff */
[----:B------:R-:W-:Y:S02]  /*0240*/  ISETP.GE.U32.AND P1, PT, R0, 0x600, PT ;  /* 0x000006000000780c */ /* 0x000fe40003f26070 */
[----:B------:R-:W-:-:S13]  /*0250*/  ISETP.NE.AND P0, PT, R4, 0x600, PT ;  /* 0x000006000400780c */ /* 0x000fda0003f05270 */
[----:B------:R-:W-:Y:S05]  /*0260*/  @!P0 BRA `(.L_x_37) ;  /* 0x0000000000508947 */ /* 0x000fea0003800000 */
[----:B------:R-:W0:Y:S01]  /*0270*/  LDCU.64 UR4, c[0x0][0x380] ;  /* 0x00007000ff0477ac */ /* 0x000e220008000a00 */
[----:B------:R-:W-:Y:S01]  /*0280*/  IMAD.WIDE.U32 R4, R3, 0x8, RZ ;  /* 0x0000000803047825 */ /* 0x000fe200078e00ff */
[----:B------:R-:W-:-:S03]  /*0290*/  LEA.HI R0, R0, 0x1, RZ, 0x17 ;  /* 0x0000000100007811 */ /* 0x000fc600078fb8ff */
[----:B------:R-:W-:Y:S01]  /*02a0*/  IMAD.U32 R7, RZ, RZ, UR16 ;  /* 0x00000010ff077e24 */ /* 0x000fe2000f8e00ff */
[----:B------:R-:W-:-:S03]  /*02b0*/  LOP3.LUT R0, R0, 0x3, RZ, 0xc0, !PT ;  /* 0x0000000300007812 */ /* 0x000fc600078ec0ff */
[----:B------:R-:W-:-:S04]  /*02c0*/  IMAD.WIDE.U32 R4, R7, 0x7000, R4 ;  /* 0x0000700007047825 */ /* 0x000fc800078e0004 */
[----:B------:R-:W-:Y:S01]  /*02d0*/  IMAD.MOV R0, RZ, RZ, -R0 ;  /* 0x000000ffff007224 */ /* 0x000fe200078e0a00 */
[----:B0-----:R-:W-:-:S04]  /*02e0*/  IADD3 R6, P0, PT, R4, UR4, RZ ;  /* 0x0000000404067c10 */ /* 0x001fc8000ff1e0ff */
[----:B------:R-:W-:-:S09]  /*02f0*/  IADD3.X R7, PT, PT, R5, UR5, RZ, P0, !PT ;  /* 0x0000000505077c10 */ /* 0x000fd200087fe4ff */
.L_x_38:
        /* <DEDUP_REMOVED lines=11> */
.L_x_37:
[----:B------:R-:W-:Y:S05]  /*03b0*/  BSYNC.RECONVERGENT B2 ;  /* 0x0000000000027941 */ /* 0x000fea0003800200 */
.L_x_36:
[----:B------:R-:W-:Y:S05]  /*03c0*/  @!P1 BRA `(.L_x_35) ;  /* 0x0000000400689947 */ /* 0x000fea0003800000 */
[----:B------:R-:W0:Y:S01]  /*03d0*/  LDC.64 R4, c[0x0][0x380] ;  /* 0x0000e000ff047b82 */ /* 0x000e220000000a00 */
[----:B------:R-:W-:Y:S01]  /*03e0*/  IMAD.IADD R0, R2, 0x1, -R3 ;  /* 0x0000000102007824 */ /* 0x000fe200078e0a03 */
[----:B------:R-:W-:Y:S01]  /*03f0*/  BSSY.RECONVERGENT B2, `(.L_x_39) ;  /* 0x0000032000027945 */ /* 0x000fe20003800200 */
[----:B------:R-:W-:Y:S01]  /*0400*/  IMAD.U32 R7, RZ, RZ, UR16 ;  /* 0x00000010ff077e24 */ /* 0x000fe2000f8e00ff */
[----:B------:R-:W-:Y:S02]  /*0410*/  PLOP3.LUT P0, PT, PT, PT, PT, 0x80, 0x8 ;  /* 0x000000000008781c */ /* 0x000fe40003f0f070 */
[----:B------:R-:W-:Y:S01]  /*0420*/  ISETP.GT.AND P1, PT, R0, 0x1800, PT ;  /* 0x000018000000780c */ /* 0x000fe20003f24270 */
[----:B0-----:R-:W-:-:S12]  /*0430*/  IMAD.WIDE.U32 R4, R7, 0x7000, R4 ;  /* 0x0000700007047825 */ /* 0x001fd800078e0004 */
[----:B------:R-:W-:Y:S05]  /*0440*/  @!P1 BRA `(.L_x_40) ;  /* 0x0000000000b09947 */ /* 0x000fea0003800000 */
[----:B------:R-:W-:Y:S01]  /*0450*/  PLOP3.LUT P0, PT, PT, PT, PT, 0x8, 0x80 ;  /* 0x000000000080781c */ /* 0x000fe20003f0e170 */
[----:B------:R-:W-:-:S12]  /*0460*/  VIADD R0, R2, 0xffffe800 ;  /* 0xffffe80002007836 */ /* 0x000fd80000000000 */
.L_x_41:
[----:B------:R-:W-:-:S04]  /*0470*/  IMAD.WIDE R24, R3, 0x8, R4 ;  /* 0x0000000803187825 */ /* 0x000fc800078e0204 */
[----:B------:R-:W-:Y:S01]  /*0480*/  VIADD R21, R3, 0x800 ;  /* 0x0000080003157836 */ /* 0x000fe20000000000 */
[----:B------:R-:W2:Y:S04]  /*0490*/  LDG.E.64.CONSTANT R10, desc[UR14][R24.64] ;  /* 0x0000000e180a7981 */ /* 0x000ea8000c1e9b00 */
[----:B------:R-:W2:Y:S01]  /*04a0*/  LDG.E.64.CONSTANT R12, desc[UR14][R24.64+0x1000] ;  /* 0x0010000e180c7981 */ /* 0x000ea2000c1e9b00 */
[----:B------:R-:W-:-:S03]  /*04b0*/  IMAD.WIDE R20, R21, 0x8, R4 ;  /* 0x0000000815147825 */ /* 0x000fc600078e0204 */
[----:B------:R-:W3:Y:S04]  /*04c0*/  LDG.E.64.CONSTANT R14, desc[UR14][R24.64+0x2000] ;  /* 0x0020000e180e7981 */ /* 0x000ee8000c1e9b00 */
[----:B------:R-:W3:Y:S04]  /*04d0*/  LDG.E.64.CONSTANT R22, desc[UR14][R24.64+0x3000] ;  /* 0x0030000e18167981 */ /* 0x000ee8000c1e9b00 */
[----:B------:R-:W4:Y:S04]  /*04e0*/  LDG.E.64.CONSTANT R6, desc[UR14][R20.64] ;  /* 0x0000000e14067981 */ /* 0x000f28000c1e9b00 */
[----:B------:R-:W4:Y:S04]  /*04f0*/  LDG.E.64.CONSTANT R8, desc[UR14][R20.64+0x1000] ;  /* 0x0010000e14087981 */ /* 0x000f28000c1e9b00 */
[----:B------:R-:W4:Y:S04]  /*0500*/  LDG.E.64.CONSTANT R18, desc[UR14][R20.64+0x2000] ;  /* 0x0020000e14127981 */ /* 0x000f28000c1e9b00 */
[----:B------:R-:W4:Y:S01]  /*0510*/  LDG.E.64.CONSTANT R20, desc[UR14][R20.64+0x3000] ;  /* 0x0030000e14147981 */ /* 0x000f22000c1e9b00 */
[----:B------:R-:W-:-:S04]  /*0520*/  VIADD R29, R3, 0x1000 ;  /* 0x00001000031d7836 */ /* 0x000fc80000000000 */
[----:B------:R-:W-:Y:S01]  /*0530*/  IMAD.WIDE R28, R29, 0x8, R4 ;  /* 0x000000081d1c7825 */ /* 0x000fe200078e0204 */
[----:B--2--5:R-:W-:-:S04]  /*0540*/  IADD3 R26, P1, P2, R12, R10, R26 ;  /* 0x0000000a0c1a7210 */ /* 0x024fc80007a3e01a */
[----:B------:R-:W-:Y:S02]  /*0550*/  IADD3.X R13, PT, PT, R13, R11, R27, P1, P2 ;  /* 0x0000000b0d0d7210 */ /* 0x000fe40000fe441b */
[----:B---3--:R-:W-:-:S04]  /*0560*/  IADD3 R11, P1, P2, R22, R14, R26 ;  /* 0x0000000e160b7210 */ /* 0x008fc80007a3e01a */
[----:B------:R-:W-:Y:S02]  /*0570*/  IADD3.X R23, PT, PT, R23, R15, R13, P1, P2 ;  /* 0x0000000f17177210 */ /* 0x000fe40000fe440d */
[----:B------:R-:W2:Y:S01]  /*0580*/  LDG.E.64.CONSTANT R12, desc[UR14][R28.64+0x2000] ;  /* 0x0020000e1c0c7981 */ /* 0x000ea2000c1e9b00 */
[----:B----4-:R-:W-:Y:S01]  /*0590*/  IADD3 R25, P1, P2, R8, R6, R11 ;  /* 0x0000000608197210 */ /* 0x010fe20007a3e00b */
[----:B------:R-:W-:Y:S02]  /*05a0*/  VIADD R11, R3, 0x1800 ;  /* 0x00001800030b7836 */ /* 0x000fe40000000000 */
[----:B------:R-:W2:Y:S01]  /*05b0*/  LDG.E.64.CONSTANT R14, desc[UR14][R28.64+0x3000] ;  /* 0x0030000e1c0e7981 */ /* 0x000ea2000c1e9b00 */
[----:B------:R-:W-:-:S03]  /*05c0*/  IADD3.X R23, PT, PT, R9, R7, R23, P1, P2 ;  /* 0x0000000709177210 */ /* 0x000fc60000fe4417 */
[----:B------:R-:W3:Y:S04]  /*05d0*/  LDG.E.64.CONSTANT R6, desc[UR14][R28.64] ;  /* 0x0000000e1c067981 */ /* 0x000ee8000c1e9b00 */
[----:B------:R-:W3:Y:S01]  /*05e0*/  LDG.E.64.CONSTANT R8, desc[UR14][R28.64+0x1000] ;  /* 0x0010000e1c087981 */ /* 0x000ee2000c1e9b00 */
[----:B------:R-:W-:Y:S01]  /*05f0*/  IMAD.WIDE R10, R11, 0x8, R4 ;  /* 0x000000080b0a7825 */ /* 0x000fe200078e0204 */
[----:B------:R-:W-:-:S04]  /*0600*/  IADD3 R25, P1, P2, R20, R18, R25 ;  /* 0x0000001214197210 */ /* 0x000fc80007a3e019 */
[----:B------:R-:W4:Y:S01]  /*0610*/  LDG.E.64.CONSTANT R26, desc[UR14][R10.64+0x3000] ;  /* 0x0030000e0a1a7981 */ /* 0x000f22000c1e9b00 */
[----:B------:R-:W-:-:S03]  /*0620*/  IADD3.X R16, PT, PT, R21, R19, R23, P1, P2 ;  /* 0x0000001315107210 */ /* 0x000fc60000fe4417 */
[----:B------:R-:W4:Y:S04]  /*0630*/  LDG.E.64.CONSTANT R22, desc[UR14][R10.64] ;  /* 0x0000000e0a167981 */ /* 0x000f28000c1e9b00 */
[----:B------:R-:W4:Y:S04]  /*0640*/  LDG.E.64.CONSTANT R20, desc[UR14][R10.64+0x1000] ;  /* 0x0010000e0a147981 */ /* 0x000f28000c1e9b00 */
[----:B------:R-:W4:Y:S01]  /*0650*/  LDG.E.64.CONSTANT R18, desc[UR14][R10.64+0x2000] ;  /* 0x0020000e0a127981 */ /* 0x000f22000c1e9b00 */
[----:B------:R-:W-:Y:S01]  /*0660*/  VIADD R3, R3, 0x2000 ;  /* 0x0000200003037836 */ /* 0x000fe20000000000 */
[----:B---3--:R-:W-:-:S04]  /*0670*/  IADD3 R25, P1, P2, R8, R6, R25 ;  /* 0x0000000608197210 */ /* 0x008fc80007a3e019 */
[----:B--2---:R-:W-:Y:S02]  /*0680*/  IADD3 R25, P3, P4, R14, R12, R25 ;  /* 0x0000000c0e197210 */ /* 0x004fe40007c7e019 */
[----:B------:R-:W-:-:S04]  /*0690*/  IADD3.X R9, PT, PT, R9, R7, R16, P1, P2 ;  /* 0x0000000709097210 */ /* 0x000fc80000fe4410 */
[----:B------:R-:W-:Y:S02]  /*06a0*/  IADD3.X R13, PT, PT, R15, R13, R9, P3, P4 ;  /* 0x0000000d0f0d7210 */ /* 0x000fe40001fe8409 */
[----:B------:R-:W-:Y:S02]  /*06b0*/  ISETP.GE.AND P3, PT, R3, R0, PT ;  /* 0x000000000300720c */ /* 0x000fe40003f66270 */
[----:B----4-:R-:W-:-:S04]  /*06c0*/  IADD3 R7, P2, P1, R20, R22, R25 ;  /* 0x0000001614077210 */ /* 0x010fc8000795e019 */
[----:B------:R-:W-:Y:S02]  /*06d0*/  IADD3 R26, P4, P5, R26, R18, R7 ;  /* 0x000000121a1a7210 */ /* 0x000fe40007d9e007 */
[----:B------:R-:W-:-:S04]  /*06e0*/  IADD3.X R21, PT, PT, R21, R23, R13, P2, P1 ;  /* 0x0000001715157210 */ /* 0x000fc800017e240d */
[----:B------:R-:W-:Y:S01]  /*06f0*/  IADD3.X R27, PT, PT, R27, R19, R21, P4, P5 ;  /* 0x000000131b1b7210 */ /* 0x000fe200027ea415 */
[----:B------:R-:W-:Y:S06]  /*0700*/  @!P3 BRA `(.L_x_41) ;  /* 0xfffffffc0058b947 */ /* 0x000fec000383ffff */
.L_x_40:
[----:B------:R-:W-:Y:S05]  /*0710*/  BSYNC.RECONVERGENT B2 ;  /* 0x0000000000027941 */ /* 0x000fea0003800200 */
.L_x_39:
[----:B------:R-:W-:Y:S01]  /*0720*/  IMAD.IADD R0, R2, 0x1, -R3 ;  /* 0x0000000102007824 */ /* 0x000fe200078e0a03 */
[----:B------:R-:W-:Y:S04]  /*0730*/  BSSY.RECONVERGENT B2, `(.L_x_42) ;  /* 0x0000018000027945 */ /* 0x000fe80003800200 */
[----:B------:R-:W-:-:S13]  /*0740*/  ISETP.GT.AND P1, PT, R0, 0x800, PT ;  /* 0x000008000000780c */ /* 0x000fda0003f24270 */
[----:B------:R-:W-:Y:S05]  /*0750*/  @!P1 BRA `(.L_x_43) ;  /* 0x0000000000549947 */ /* 0x000fea0003800000 */
        /* <DEDUP_REMOVED lines=18> */
[----:B------:R-:W-:Y:S02]  /*0880*/  IADD3.X R15, PT, PT, R15, R19, R11, P1, P4 ;  /* 0x000000130f0f7210 */ /* 0x000fe40000fe840b */
[----:B------:R-:W-:-:S04]  /*0890*/  IADD3 R26, P2, P3, R22, R12, R7 ;  /* 0x0000000c161a7210 */ /* 0x000fc80007b5e007 */
[----:B------:R-:W-:-:S09]  /*08a0*/  IADD3.X R27, PT, PT, R23, R13, R15, P2, P3 ;  /* 0x0000000d171b7210 */ /* 0x000fd200017e640f */
.L_x_43:
[----:B------:R-:W-:Y:S05]  /*08b0*/  BSYNC.RECONVERGENT B2 ;  /* 0x0000000000027941 */ /* 0x000fea0003800200 */
.L_x_42:
[----:B------:R-:W-:-:S13]  /*08c0*/  ISETP.LT.OR P0, PT, R3, R2, P0 ;  /* 0x000000020300720c */ /* 0x000fda0000701670 */
[----:B------:R-:W-:Y:S05]  /*08d0*/  @!P0 BRA `(.L_x_35) ;  /* 0x0000000000248947 */ /* 0x000fea0003800000 */
[----:B------:R-:W-:-:S05]  /*08e0*/  IMAD.WIDE R4, R3, 0x8, R4 ;  /* 0x0000000803047825 */ /* 0x000fca00078e0204 */
        /* <DEDUP_REMOVED lines=8> */
.L_x_35:
[----:B------:R-:W-:Y:S05]  /*0970*/  BSYNC.RECONVERGENT B1 ;  /* 0x0000000000017941 */ /* 0x000fea0003800200 */
.L_x_34:
[----:B------:R-:W-:-:S13]  /*0980*/  ISETP.GE.AND P0, PT, R2, 0x200, PT ;  /* 0x000002000200780c */ /* 0x000fda0003f06270 */
[----:B------:R-:W-:Y:S05]  /*0990*/  @!P0 BRA `(.L_x_44) ;  /* 0x00000004001c8947 */ /* 0x000fea0003800000 */
[----:B-----5:R-:W0:Y:S04]  /*09a0*/  SHFL.DOWN PT, R3, R26, 0x1, 0x1f ;  /* 0x08201f001a037f89 */ /* 0x020e2800000e0000 */
[----:B------:R-:W1:Y:S01]  /*09b0*/  SHFL.DOWN P0, R0, R27, 0x1, 0x1f ;  /* 0x08201f001b007f89 */ /* 0x000e620000000000 */
[----:B0-----:R-:W-:-:S04]  /*09c0*/  IADD3 R2, P1, PT, R3, R26, RZ ;  /* 0x0000001a03027210 */ /* 0x001fc80007f3e0ff */
[----:B-1----:R-:W-:Y:S01]  /*09d0*/  SEL R9, R2, R3, P0 ;  /* 0x0000000302097207 */ /* 0x002fe20000000000 */
[----:B------:R-:W-:Y:S01]  /*09e0*/  IMAD.X R15, R0, 0x1, R27, P1 ;  /* 0x00000001000f7824 */ /* 0x000fe200008e061b */
[----:B------:R-:W0:Y:S04]  /*09f0*/  S2R R3, SR_LANEID ;  /* 0x0000000000037919 */ /* 0x000e280000000000 */
        /* <DEDUP_REMOVED lines=18> */
[----:B0-----:R-:W-:-:S04]  /*0b20*/  IADD3 R9, P2, PT, R0, R7, RZ ;  /* 0x0000000700097210 */ /* 0x001fc80007f5e0ff */
[----:B-1----:R-:W-:Y:S01]  /*0b30*/  SEL R9, R9, R0, P0 ;  /* 0x0000000009097207 */ /* 0x002fe20000000000 */
[----:B------:R-:W-:-:S04]  /*0b40*/  IMAD.X R3, R2, 0x1, R11, P2 ;  /* 0x0000000102037824 */ /* 0x000fc800010e060b */
[----:B------:R-:W0:Y:S01]  /*0b50*/  SHFL.DOWN PT, R0, R9, 0x10, 0x1f ;  /* 0x0a001f0009007f89 */ /* 0x000e2200000e0000 */
[----:B------:R-:W-:Y:S02]  /*0b60*/  SEL R6, R3, R2, P0 ;  /* 0x0000000203067207 */ /* 0x000fe40000000000 */
[----:B------:R-:W-:-:S03]  /*0b70*/  @!P1 SHF.R.U32.HI R2, RZ, 0x2, R17 ;  /* 0x00000002ff029819 */ /* 0x000fc60000011611 */
[----:B------:R-:W1:Y:S01]  /*0b80*/  SHFL.DOWN P0, R3, R6, 0x10, 0x1f ;  /* 0x0a001f0006037f89 */ /* 0x000e620000000000 */
[----:B--2---:R-:W-:Y:S02]  /*0b90*/  @!P1 LEA R5, R5, R4, 0x18 ;  /* 0x0000000405059211 */ /* 0x004fe400078ec0ff */
[----:B------:R-:W-:-:S05]  /*0ba0*/  @!P1 LOP3.LUT R2, R2, 0xf8, RZ, 0xc0, !PT ;  /* 0x000000f802029812 */ /* 0x000fca00078ec0ff */
[----:B------:R-:W-:Y:S01]  /*0bb0*/  @!P1 IMAD.IADD R5, R2, 0x1, R5 ;  /* 0x0000000102059824 */ /* 0x000fe200078e0205 */
[----:B0-----:R-:W-:-:S05]  /*0bc0*/  IADD3 R7, P2, PT, R0, R9, RZ ;  /* 0x0000000900077210 */ /* 0x001fca0007f5e0ff */
[----:B-1----:R-:W-:Y:S01]  /*0bd0*/  IMAD.X R4, R3, 0x1, R6, P2 ;  /* 0x0000000103047824 */ /* 0x002fe200010e0606 */
[----:B------:R-:W-:-:S04]  /*0be0*/  SEL R0, R7, R0, P0 ;  /* 0x0000000007007207 */ /* 0x000fc80000000000 */
[----:B------:R-:W-:Y:S01]  /*0bf0*/  SEL R3, R4, R3, P0 ;  /* 0x0000000304037207 */ /* 0x000fe20000000000 */
[----:B------:R-:W-:Y:S01]  /*0c00*/  @!P1 IMAD.MOV.U32 R2, RZ, RZ, R0 ;  /* 0x000000ffff029224 */ /* 0x000fe200078e0000 */
[----:B------:R-:W-:-:S04]  /*0c10*/  ISETP.NE.AND P0, PT, R17, RZ, PT ;  /* 0x000000ff1100720c */ /* 0x000fc80003f05270 */
[----:B------:R2:W-:Y:S01]  /*0c20*/  @!P1 STS.64 [R5+0x10], R2 ;  /* 0x0000100205009388 */ /* 0x0005e20000000a00 */
[----:B------:R-:W-:Y:S08]  /*0c30*/  BAR.SYNC.DEFER_BLOCKING 0x0 ;  /* 0x0000000000007b1d */ /* 0x000ff00000010000 */
[----:B------:R-:W-:Y:S05]  /*0c40*/  @P0 BRA `(.L_x_45) ;  /* 0x0000001800c80947 */ /* 0x000fea0003800000 */
[----:B------:R-:W0:Y:S01]  /*0c50*/  S2UR UR5, SR_CgaCtaId ;  /* 0x00000000000579c3 */ /* 0x000e220000008800 */
[----:B------:R-:W-:Y:S02]  /*0c60*/  UMOV UR4, 0x400 ;  /* 0x0000040000047882 */ /* 0x000fe40000000000 */
[----:B0-----:R-:W-:-:S09]  /*0c70*/  ULEA UR4, UR5, UR4, 0x18 ;  /* 0x0000000405047291 */ /* 0x001fd2000f8ec0ff */
[----:B------:R-:W-:Y:S04]  /*0c80*/  LDS.64 R8, [UR4+0x18] ;  /* 0x00001804ff087984 */ /* 0x000fe80008000a00 */
[----:B------:R-:W0:Y:S04]  /*0c90*/  LDS.128 R24, [UR4+0x20] ;  /* 0x00002004ff187984 */ /* 0x000e280008000c00 */
[----:B--2---:R-:W1:Y:S04]  /*0ca0*/  LDS.128 R4, [UR4+0x30] ;  /* 0x00003004ff047984 */ /* 0x004e680008000c00 */
[----:B------:R-:W2:Y:S04]  /*0cb0*/  LDS.128 R20, [UR4+0x40] ;  /* 0x00004004ff147984 */ /* 0x000ea80008000c00 */
[----:B------:R-:W3:Y:S04]  /*0cc0*/  LDS.128 R16, [UR4+0x50] ;  /* 0x00005004ff107984 */ /* 0x000ee80008000c00 */
[----:B------:R-:W4:Y:S01]  /*0cd0*/  LDS.128 R12, [UR4+0x60] ;  /* 0x00006004ff0c7984 */ /* 0x000f220008000c00 */
[----:B0-----:R-:W-:-:S04]  /*0ce0*/  IADD3 R11, P1, P2, R24, R8, R0 ;  /* 0x00000008180b7210 */ /* 0x001fc80007a3e000 */
[----:B------:R-:W-:Y:S02]  /*0cf0*/  IADD3.X R25, PT, PT, R25, R9, R3, P1, P2 ;  /* 0x0000000919197210 */ /* 0x000fe40000fe4403 */
[----:B-1----:R-:W-:Y:S02]  /*0d00*/  IADD3 R3, P1, P2, R4, R11, R26 ;  /* 0x0000000b04037210 */ /* 0x002fe40007a3e01a */
[----:B------:R-:W0:Y:S02]  /*0d10*/  LDS.128 R8, [UR4+0x70] ;  /* 0x00007004ff087984 */ /* 0x000e240008000c00 */
[----:B------:R-:W-:Y:S02]  /*0d20*/  IADD3.X R5, PT, PT, R5, R25, R27, P1, P2 ;  /* 0x0000001905057210 */ /* 0x000fe40000fe441b */
[----:B------:R-:W1:Y:S01]  /*0d30*/  LDS.128 R24, [UR4+0x80] ;  /* 0x00008004ff187984 */ /* 0x000e620008000c00 */
[----:B--2---:R-:W-:-:S04]  /*0d40*/  IADD3 R3, P1, P2, R20, R3, R6 ;  /* 0x0000000314037210 */ /* 0x004fc80007a3e006 */
[----:B---3--:R-:W-:Y:S02]  /*0d50*/  IADD3 R3, P3, P4, R16, R3, R22 ;  /* 0x0000000310037210 */ /* 0x008fe40007c7e016 */
[----:B------:R-:W-:Y:S02]  /*0d60*/  IADD3.X R7, PT, PT, R21, R5, R7, P1, P2 ;  /* 0x0000000515077210 */ /* 0x000fe40000fe4407 */
[----:B----4-:R-:W-:Y:S02]  /*0d70*/  IADD3 R3, P1, P2, R12, R3, R18 ;  /* 0x000000030c037210 */ /* 0x010fe40007a3e012 */
[----:B------:R-:W-:-:S04]  /*0d80*/  IADD3.X R17, PT, PT, R17, R7, R23, P3, P4 ;  /* 0x0000000711117210 */ /* 0x000fc80001fe8417 */
[----:B------:R-:W-:Y:S02]  /*0d90*/  IADD3.X R13, PT, PT, R13, R17, R19, P1, P2 ;  /* 0x000000110d0d7210 */ /* 0x000fe40000fe4413 */
[----:B0-----:R-:W-:-:S04]  /*0da0*/  IADD3 R3, P3, P4, R8, R3, R14 ;  /* 0x0000000308037210 */ /* 0x001fc80007c7e00e */
[----:B-1----:R-:W-:Y:S02]  /*0db0*/  IADD3 R3, P1, P2, R24, R3, R10 ;  /* 0x0000000318037210 */ /* 0x002fe40007a3e00a */
[----:B------:R-:W-:Y:S02]  /*0dc0*/  IADD3.X R9, PT, PT, R9, R13, R15, P3, P4 ;  /* 0x0000000d09097210 */ /* 0x000fe40001fe840f */
[----:B------:R-:W-:Y:S02]  /*0dd0*/  IADD3 R0, P3, PT, R3, R26, RZ ;  /* 0x0000001a03007210 */ /* 0x000fe40007f7e0ff */
[----:B------:R-:W-:-:S05]  /*0de0*/  IADD3.X R3, PT, PT, R25, R9, R11, P1, P2 ;  /* 0x0000000919037210 */ /* 0x000fca0000fe440b */
[----:B------:R-:W-:Y:S01]  /*0df0*/  IMAD.X R3, R3, 0x1, R27, P3 ;  /* 0x0000000103037824 */ /* 0x000fe200018e061b */
[----:B------:R-:W-:Y:S06]  /*0e00*/  BRA `(.L_x_45) ;  /* 0x0000001800587947 */ /* 0x000fec0003800000 */
.L_x_44:
        /* <DEDUP_REMOVED lines=10> */
[----:B-1----:R-:W-:-:S11]  /*0eb0*/  IADD3 R6, P1, PT, R3, R26, RZ ;  /* 0x0000001a03067210 */ /* 0x002fd60007f3e0ff */
[----:B------:R-:W0:Y:S01]  /*0ec0*/  @!P2 S2R R11, SR_CgaCtaId ;  /* 0x00000000000ba919 */ /* 0x000e220000008800 */
[----:B--2---:R-:W-:Y:S01]  /*0ed0*/  SEL R7, R6, R3, P0 ;  /* 0x0000000306077207 */ /* 0x004fe20000000000 */
[----:B------:R-:W-:-:S05]  /*0ee0*/  IMAD.X R3, R0, 0x1, R27, P1 ;  /* 0x0000000100037824 */ /* 0x000fca00008e061b */
[----:B------:R-:W-:Y:S02]  /*0ef0*/  SEL R10, R3, R0, P0 ;  /* 0x00000000030a7207 */ /* 0x000fe40000000000 */
[----:B------:R-:W1:Y:S04]  /*0f00*/  SHFL.DOWN PT, R0, R7, 0x2, R4 ;  /* 0x0840000007007989 */ /* 0x000e6800000e0004 */
[----:B------:R-:W2:Y:S01]  /*0f10*/  SHFL.DOWN P0, R3, R10, 0x2, R4 ;  /* 0x084000000a037989 */ /* 0x000ea20000000004 */
[----:B-1----:R-:W-:-:S04]  /*0f20*/  IADD3 R9, P1, PT, R0, R7, RZ ;  /* 0x0000000700097210 */ /* 0x002fc80007f3e0ff */
[----:B--2---:R-:W-:Y:S01]  /*0f30*/  SEL R9, R9, R0, P0 ;  /* 0x0000000009097207 */ /* 0x004fe20000000000 */
[----:B------:R-:W-:Y:S01]  /*0f40*/  IMAD.X R8, R3, 0x1, R10, P1 ;  /* 0x0000000103087824 */ /* 0x000fe200008e060a */
[----:B------:R-:W-:-:S03]  /*0f50*/  @!P2 MOV R10, 0x400 ;  /* 0x00000400000aa802 */ /* 0x000fc60000000f00 */
[----:B------:R-:W1:Y:S01]  /*0f60*/  SHFL.DOWN PT, R0, R9, 0x4, R4 ;  /* 0x0880000009007989 */ /* 0x000e6200000e0004 */
[----:B------:R-:W-:Y:S02]  /*0f70*/  SEL R8, R8, R3, P0 ;  /* 0x0000000308087207 */ /* 0x000fe40000000000 */
[----:B0-----:R-:W-:-:S03]  /*0f80*/  @!P2 LEA R10, R11, R10, 0x18 ;  /* 0x0000000a0b0aa211 */ /* 0x001fc600078ec0ff */
[----:B------:R-:W0:Y:S01]  /*0f90*/  SHFL.DOWN P0, R3, R8, 0x4, R4 ;  /* 0x0880000008037989 */ /* 0x000e220000000004 */
[----:B-1----:R-:W-:Y:S02]  /*0fa0*/  IADD3 R5, P1, PT, R0, R9, RZ ;  /* 0x0000000900057210 */ /* 0x002fe40007f3e0ff */
[----:B------:R-:W-:Y:S02]  /*0fb0*/  @!P2 SHF.R.U32.HI R9, RZ, 0x2, R17 ;  /* 0x00000002ff09a819 */ /* 0x000fe40000011611 */
[----:B0-----:R-:W-:Y:S01]  /*0fc0*/  SEL R5, R5, R0, P0 ;  /* 0x0000000005057207 */ /* 0x001fe20000000000 */
[----:B------:R-:W-:Y:S01]  /*0fd0*/  IMAD.X R6, R3, 0x1, R8, P1 ;  /* 0x0000000103067824 */ /* 0x000fe200008e0608 */
[----:B------:R-:W-:-:S03]  /*0fe0*/  @!P2 LOP3.LUT R9, R9, 0xf8, RZ, 0xc0, !PT ;  /* 0x000000f80909a812 */ /* 0x000fc600078ec0ff */
[----:B------:R-:W0:Y:S01]  /*0ff0*/  SHFL.DOWN PT, R0, R5, 0x8, R4 ;  /* 0x0900000005007989 */ /* 0x000e2200000e0004 */
[----:B------:R-:W-:Y:S01]  /*1000*/  SEL R6, R6, R3, P0 ;  /* 0x0000000306067207 */ /* 0x000fe20000000000 */
[----:B------:R-:W-:-:S04]  /*1010*/  @!P2 IMAD.IADD R9, R9, 0x1, R10 ;  /* 0x000000010909a824 */ /* 0x000fc800078e020a */
[----:B------:R-:W1:Y:S01]  /*1020*/  SHFL.DOWN P0, R3, R6, 0x8, R4 ;  /* 0x0900000006037989 */ /* 0x000e620000000004 */
[----:B0-----:R-:W-:-:S04]  /*1030*/  IADD3 R7, P1, PT, R0, R5, RZ ;  /* 0x0000000500077210 */ /* 0x001fc80007f3e0ff */
[----:B-1----:R-:W-:Y:S01]  /*1040*/  SEL R7, R7, R0, P0 ;  /* 0x0000000007077207 */ /* 0x002fe20000000000 */
[----:B------:R-:W-:-:S04]  /*1050*/  IMAD.X R8, R3, 0x1, R6, P1 ;  /* 0x0000000103087824 */ /* 0x000fc800008e0606 */
[----:B------:R-:W0:Y:S01]  /*1060*/  SHFL.DOWN PT, R0, R7, 0x10, R4 ;  /* 0x0a00000007007989 */ /* 0x000e2200000e0004 */
[----:B------:R-:W-:-:S05]  /*1070*/  SEL R8, R8, R3, P0 ;  /* 0x0000000308087207 */ /* 0x000fca0000000000 */
[----:B------:R-:W1:Y:S01]  /*1080*/  SHFL.DOWN P0, R3, R8, 0x10, R4 ;  /* 0x0a00000008037989 */ /* 0x000e620000000004 */
[----:B0-----:R-:W-:-:S05]  /*1090*/  IADD3 R5, P1, PT, R0, R7, RZ ;  /* 0x0000000700057210 */ /* 0x001fca0007f3e0ff */
[----:B-1----:R-:W-:Y:S01]  /*10a0*/  IMAD.X R6, R3, 0x1, R8, P1 ;  /* 0x0000000103067824 */ /* 0x002fe200008e0608 */
[----:B------:R-:W-:-:S04]  /*10b0*/  SEL R0, R5, R0, P0 ;  /* 0x0000000005007207 */ /* 0x000fc80000000000 */
[----:B------:R-:W-:Y:S01]  /*10c0*/  SEL R3, R6, R3, P0 ;  /* 0x0000000306037207 */ /* 0x000fe20000000000 */
[----:B------:R-:W-:Y:S01]  /*10d0*/  @!P2 IMAD.MOV.U32 R4, RZ, RZ, R0 ;  /* 0x000000ffff04a224 */ /* 0x000fe200078e0000 */
[----:B------:R-:W-:-:S03]  /*10e0*/  ISETP.NE.AND P0, PT, R17, RZ, PT ;  /* 0x000000ff1100720c */ /* 0x000fc60003f05270 */
[----:B------:R-:W-:-:S05]  /*10f0*/  @!P2 IMAD.MOV.U32 R5, RZ, RZ, R3 ;  /* 0x000000ffff05a224 */ /* 0x000fca00078e0003 */
[----:B------:R1:W-:Y:S01]  /*1100*/  @!P2 STS.64 [R9+0x10], R4 ;  /* 0x000010040900a388 */ /* 0x0003e20000000a00 */
[----:B------:R-:W-:Y:S06]  /*1110*/  BAR.SYNC.DEFER_BLOCKING 0x0 ;  /* 0x0000000000007b1d */ /* 0x000fec0000010000 */
[----:B------:R-:W-:Y:S05]  /*1120*/  @P0 BRA `(.L_x_45) ;  /* 0x0000001400900947 */ /* 0x000fea0003800000 */
[----:B------:R-:W0:Y:S01]  /*1130*/  S2UR UR5, SR_CgaCtaId ;  /* 0x00000000000579c3 */ /* 0x000e220000008800 */
[----:B------:R-:W-:Y:S01]  /*1140*/  UMOV UR4, 0x400 ;  /* 0x0000040000047882 */ /* 0x000fe20000000000 */
[C---:B------:R-:W-:Y:S02]  /*1150*/  ISETP.GT.AND P1, PT, R2.reuse, 0x20, PT ;  /* 0x000000200200780c */ /* 0x040fe40003f24270 */
[C---:B------:R-:W-:Y:S02]  /*1160*/  ISETP.GT.AND P2, PT, R2.reuse, 0x40, PT ;  /* 0x000000400200780c */ /* 0x040fe40003f44270 */
[----:B------:R-:W-:Y:S01]  /*1170*/  ISETP.GT.AND P6, PT, R2, 0x1a0, PT ;  /* 0x000001a00200780c */ /* 0x000fe20003fc4270 */
[----:B0-----:R-:W-:-:S09]  /*1180*/  ULEA UR4, UR5, UR4, 0x18 ;  /* 0x0000000405047291 */ /* 0x001fd2000f8ec0ff */
[----:B------:R-:W0:Y:S04]  /*1190*/  LDS.64 R20, [UR4+0x18] ;  /* 0x00001804ff147984 */ /* 0x000e280008000a00 */
[----:B-1----:R-:W1:Y:S04]  /*11a0*/  LDS.128 R4, [UR4+0x20] ;  /* 0x00002004ff047984 */ /* 0x002e680008000c00 */
[----:B------:R-:W2:Y:S04]  /*11b0*/  LDS.128 R16, [UR4+0x30] ;  /* 0x00003004ff107984 */ /* 0x000ea80008000c00 */
[----:B------:R-:W3:Y:S04]  /*11c0*/  LDS.128 R8, [UR4+0x40] ;  /* 0x00004004ff087984 */ /* 0x000ee80008000c00 */
[----:B------:R-:W4:Y:S04]  /*11d0*/  LDS.128 R12, [UR4+0x50] ;  /* 0x00005004ff0c7984 */ /* 0x000f280008000c00 */
[----:B------:R-:W-:Y:S01]  /*11e0*/  LDS.128 R24, [UR4+0x70] ;  /* 0x00007004ff187984 */ /* 0x000fe20008000c00 */
[----:B0-----:R-:W-:-:S02]  /*11f0*/  SEL R22, R20, RZ, P1 ;  /* 0x000000ff14167207 */ /* 0x001fc40000800000 */
[----:B------:R-:W-:Y:S02]  /*1200*/  SEL R20, R21, RZ, P1 ;  /* 0x000000ff15147207 */ /* 0x000fe40000800000 */
[----:B-1----:R-:W-:Y:S02]  /*1210*/  SEL R23, R4, RZ, P2 ;  /* 0x000000ff04177207 */ /* 0x002fe40001000000 */
[----:B------:R-:W-:Y:S02]  /*1220*/  SEL R4, R5, RZ, P2 ;  /* 0x000000ff05047207 */ /* 0x000fe40001000000 */
[C---:B------:R-:W-:Y:S02]  /*1230*/  ISETP.GT.AND P1, PT, R2.reuse, 0x60, PT ;  /* 0x000000600200780c */ /* 0x040fe40003f24270 */
[----:B------:R-:W-:Y:S02]  /*1240*/  IADD3 R22, P3, P4, R23, R22, R0 ;  /* 0x0000001617167210 */ /* 0x000fe40007c7e000 */
[----:B------:R-:W-:-:S02]  /*1250*/  ISETP.GT.AND P2, PT, R2, 0x80, PT ;  /* 0x000000800200780c */ /* 0x000fc40003f44270 */
[----:B------:R-:W-:Y:S02]  /*1260*/  SEL R21, R6, RZ, P1 ;  /* 0x000000ff06157207 */ /* 0x000fe40000800000 */
[----:B------:R-:W-:Y:S02]  /*1270*/  SEL R0, R7, RZ, P1 ;  /* 0x000000ff07007207 */ /* 0x000fe40000800000 */
[----:B------:R-:W-:Y:S02]  /*1280*/  IADD3.X R3, PT, PT, R4, R20, R3, P3, P4 ;  /* 0x0000001404037210 */ /* 0x000fe40001fe8403 */
[----:B------:R-:W0:Y:S01]  /*1290*/  LDS.128 R4, [UR4+0x60] ;  /* 0x00006004ff047984 */ /* 0x000e220008000c00 */
[----:B--2---:R-:W-:Y:S02]  /*12a0*/  SEL R16, R16, RZ, P2 ;  /* 0x000000ff10107207 */ /* 0x004fe40001000000 */
[----:B------:R-:W-:Y:S02]  /*12b0*/  SEL R20, R17, RZ, P2 ;  /* 0x000000ff11147207 */ /* 0x000fe40001000000 */
[----:B------:R-:W-:-:S02]  /*12c0*/  IADD3 R16, P3, P4, R16, R22, R21 ;  /* 0x0000001610107210 */ /* 0x000fc40007c7e015 */
[----:B------:R-:W-:Y:S02]  /*12d0*/  ISETP.GT.AND P2, PT, R2, 0xa0, PT ;  /* 0x000000a00200780c */ /* 0x000fe40003f44270 */
[----:B------:R-:W-:Y:S02]  /*12e0*/  IADD3.X R3, PT, PT, R20, R3, R0, P3, P4 ;  /* 0x0000000314037210 */ /* 0x000fe40001fe8400 */
[----:B------:R-:W1:Y:S01]  /*12f0*/  LDS.128 R20, [UR4+0x80] ;  /* 0x00008004ff147984 */ /* 0x000e620008000c00 */
[----:B------:R-:W-:Y:S02]  /*1300*/  ISETP.GT.AND P1, PT, R2, 0xc0, PT ;  /* 0x000000c00200780c */ /* 0x000fe40003f24270 */
[----:B------:R-:W-:Y:S02]  /*1310*/  SEL R17, R18, RZ, P2 ;  /* 0x000000ff12117207 */ /* 0x000fe40001000000 */
[----:B---3--:R-:W-:Y:S02]  /*1320*/  SEL R8, R8, RZ, P1 ;  /* 0x000000ff08087207 */ /* 0x008fe40000800000 */
[----:B------:R-:W-:-:S02]  /*1330*/  SEL R18, R19, RZ, P2 ;  /* 0x000000ff13127207 */ /* 0x000fc40001000000 */
[C---:B------:R-:W-:Y:S02]  /*1340*/  ISETP.GT.AND P2, PT, R2.reuse, 0xe0, PT ;  /* 0x000000e00200780c */ /* 0x040fe40003f44270 */
[----:B------:R-:W-:Y:S02]  /*1350*/  ISETP.GT.AND P3, PT, R2, 0x100, PT ;  /* 0x000001000200780c */ /* 0x000fe40003f64270 */
[----:B------:R-:W-:Y:S02]  /*1360*/  IADD3 R0, P4, P5, R8, R16, R17 ;  /* 0x0000001008007210 */ /* 0x000fe40007d9e011 */
[----:B------:R-:W-:Y:S02]  /*1370*/  SEL R16, R9, RZ, P1 ;  /* 0x000000ff09107207 */ /* 0x000fe40000800000 */
[----:B------:R-:W-:Y:S02]  /*1380*/  SEL R8, R10, RZ, P2 ;  /* 0x000000ff0a087207 */ /* 0x000fe40001000000 */
[----:B----4-:R-:W-:-:S02]  /*1390*/  SEL R9, R12, RZ, P3 ;  /* 0x000000ff0c097207 */ /* 0x010fc40001800000 */
[----:B------:R-:W-:Y:S02]  /*13a0*/  ISETP.GT.AND P1, PT, R2, 0x120, PT ;  /* 0x000001200200780c */ /* 0x000fe40003f24270 */
[----:B------:R-:W-:Y:S02]  /*13b0*/  SEL R11, R11, RZ, P2 ;  /* 0x000000ff0b0b7207 */ /* 0x000fe40001000000 */
[----:B------:R-:W-:Y:S02]  /*13c0*/  IADD3.X R3, PT, PT, R16, R3, R18, P4, P5 ;  /* 0x0000000310037210 */ /* 0x000fe400027ea412 */
[----:B------:R-:W-:Y:S02]  /*13d0*/  SEL R10, R13, RZ, P3 ;  /* 0x000000ff0d0a7207 */ /* 0x000fe40001800000 */
[----:B------:R-:W-:Y:S02]  /*13e0*/  IADD3 R8, P3, P4, R9, R0, R8 ;  /* 0x0000000009087210 */ /* 0x000fe40007c7e008 */
[----:B------:R-:W-:-:S02]  /*13f0*/  ISETP.GT.AND P2, PT, R2, 0x140, PT ;  /* 0x000001400200780c */ /* 0x000fc40003f44270 */
[----:B------:R-:W-:Y:S02]  /*1400*/  SEL R9, R14, RZ, P1 ;  /* 0x000000ff0e097207 */ /* 0x000fe40000800000 */
[----:B------:R-:W-:Y:S02]  /*1410*/  SEL R14, R15, RZ, P1 ;  /* 0x000000ff0f0e7207 */ /* 0x000fe40000800000 */
[----:B------:R-:W-:Y:S02]  /*1420*/  ISETP.GT.AND P1, PT, R2, 0x160, PT ;  /* 0x000001600200780c */ /* 0x000fe40003f24270 */
[----:B0-----:R-:W-:Y:S02]  /*1430*/  SEL R0, R4, RZ, P2 ;  /* 0x000000ff04007207 */ /* 0x001fe40001000000 */
[----:B------:R-:W-:Y:S02]  /*1440*/  ISETP.GT.AND P5, PT, R2, 0x180, PT ;  /* 0x000001800200780c */ /* 0x000fe40003fa4270 */
[----:B------:R-:W-:-:S02]  /*1450*/  IADD3.X R10, PT, PT, R10, R3, R11, P3, P4 ;  /* 0x000000030a0a7210 */ /* 0x000fc40001fe840b */
[----:B------:R-:W-:Y:S02]  /*1460*/  SEL R3, R6, RZ, P1 ;  /* 0x000000ff06037207 */ /* 0x000fe40000800000 */
[----:B------:R-:W-:Y:S02]  /*1470*/  SEL R7, R7, RZ, P1 ;  /* 0x000000ff07077207 */ /* 0x000fe40000800000 */
[----:B------:R-:W-:Y:S02]  /*1480*/  SEL R5, R5, RZ, P2 ;  /* 0x000000ff05057207 */ /* 0x000fe40001000000 */
[----:B------:R-:W-:Y:S02]  /*1490*/  IADD3 R0, P1, P3, R0, R8, R9 ;  /* 0x0000000800007210 */ /* 0x000fe40007b3e009 */
[----:B------:R-:W-:Y:S02]  /*14a0*/  SEL R4, R24, RZ, P5 ;  /* 0x000000ff18047207 */ /* 0x000fe40002800000 */
[----:B------:R-:W-:-:S02]  /*14b0*/  ISETP.GT.AND P2, PT, R2, 0x1c0, PT ;  /* 0x000001c00200780c */ /* 0x000fc40003f44270 */
[----:B------:R-:W-:Y:S02]  /*14c0*/  IADD3.X R5, PT, PT, R5, R10, R14, P1, P3 ;  /* 0x0000000a05057210 */ /* 0x000fe40000fe640e */
[----:B------:R-:W-:Y:S02]  /*14d0*/  IADD3 R4, P3, P4, R4, R0, R3 ;  /* 0x0000000004047210 */ /* 0x000fe40007c7e003 */
[----:B------:R-:W-:Y:S02]  /*14e0*/  SEL R0, R26, RZ, P6 ;  /* 0x000000ff1a007207 */ /* 0x000fe40003000000 */
[----:B-1----:R-:W-:Y:S02]  /*14f0*/  SEL R3, R20, RZ, P2 ;  /* 0x000000ff14037207 */ /* 0x002fe40001000000 */
[----:B------:R-:W-:Y:S02]  /*1500*/  ISETP.GT.AND P1, PT, R2, 0x1e0, PT ;  /* 0x000001e00200780c */ /* 0x000fe40003f24270 */
[----:B------:R-:W-:-:S02]  /*1510*/  SEL R24, R25, RZ, P5 ;  /* 0x000000ff19187207 */ /* 0x000fc40002800000 */
[----:B------:R-:W-:Y:S02]  /*1520*/  SEL R27, R27, RZ, P6 ;  /* 0x000000ff1b1b7207 */ /* 0x000fe40003000000 */
[----:B------:R-:W-:Y:S02]  /*1530*/  IADD3 R3, P5, P6, R3, R4, R0 ;  /* 0x0000000403037210 */ /* 0x000fe40007ebe000 */
[----:B------:R-:W-:Y:S02]  /*1540*/  SEL R0, R22, RZ, P1 ;  /* 0x000000ff16007207 */ /* 0x000fe40000800000 */
[----:B------:R-:W-:Y:S02]  /*1550*/  IADD3.X R4, PT, PT, R24, R5, R7, P3, P4 ;  /* 0x0000000518047210 */ /* 0x000fe40001fe8407 */
[----:B------:R-:W-:Y:S02]  /*1560*/  SEL R2, R21, RZ, P2 ;  /* 0x000000ff15027207 */ /* 0x000fe40001000000 */
[----:B------:R-:W-:-:S02]  /*1570*/  IADD3 R0, P2, PT, R0, R3, RZ ;  /* 0x0000000300007210 */ /* 0x000fc40007f5e0ff */
[----:B------:R-:W-:Y:S02]  /*1580*/  SEL R3, R23, RZ, P1 ;  /* 0x000000ff17037207 */ /* 0x000fe40000800000 */
[----:B------:R-:W-:-:S05]  /*1590*/  IADD3.X R2, PT, PT, R2, R4, R27, P5, P6 ;  /* 0x0000000402027210 */ /* 0x000fca0002fec41b */
[----:B------:R-:W-:Y:S01]  /*15a0*/  IMAD.X R3, R3, 0x1, R2, P2 ;  /* 0x0000000103037824 */ /* 0x000fe200010e0602 */
[----:B------:R-:W-:Y:S06]  /*15b0*/  BRA `(.L_x_45) ;  /* 0x00000010006c7947 */ /* 0x000fec0003800000 */
.L_x_31:
[----:B------:R-:W0:Y:S01]  /*15c0*/  S2R R2, SR_TID.X ;  /* 0x0000000000027919 */ /* 0x000e220000002100 */
[----:B------:R-:W1:Y:S01]  /*15d0*/  LDC.64 R4, c[0x0][0x380] ;  /* 0x0000e000ff047b82 */ /* 0x000e620000000a00 */
[----:B0-----:R-:W-:-:S04]  /*15e0*/  VIADD R21, R2, UR6 ;  /* 0x0000000602157c36 */ /* 0x001fc80008000000 */
[----:B-1----:R-:W-:-:S05]  /*15f0*/  IMAD.WIDE.U32 R20, R21, 0x8, R4 ;  /* 0x0000000815147825 */ /* 0x002fca00078e0004 */
[----:B------:R-:W2:Y:S04]  /*1600*/  LDG.E.64.CONSTANT R12, desc[UR14][R20.64] ;  /* 0x0000000e140c7981 */ /* 0x000ea8000c1e9b00 */
[----:B------:R-:W2:Y:S04]  /*1610*/  LDG.E.64.CONSTANT R16, desc[UR14][R20.64+0x1000] ;  /* 0x0010000e14107981 */ /* 0x000ea8000c1e9b00 */
[----:B------:R-:W2:Y:S04]  /*1620*/  LDG.E.64.CONSTANT R18, desc[UR14][R20.64+0x2000] ;  /* 0x0020000e14127981 */ /* 0x000ea8000c1e9b00 */
[----:B------:R-:W3:Y:S04]  /*1630*/  LDG.E.64.CONSTANT R10, desc[UR14][R20.64+0x3000] ;  /* 0x0030000e140a7981 */ /* 0x000ee8000c1e9b00 */
[----:B------:R-:W3:Y:S04]  /*1640*/  LDG.E.64.CONSTANT R6, desc[UR14][R20.64+0x4000] ;  /* 0x0040000e14067981 */ /* 0x000ee8000c1e9b00 */
[----:B------:R-:W4:Y:S04]  /*1650*/  LDG.E.64.CONSTANT R8, desc[UR14][R20.64+0x5000] ;  /* 0x0050000e14087981 */ /* 0x000f28000c1e9b00 */
[----:B------:R-:W4:Y:S01]  /*1660*/  LDG.E.64.CONSTANT R4, desc[UR14][R20.64+0x6000] ;  /* 0x0060000e14047981 */ /* 0x000f22000c1e9b00 */
[----:B------:R-:W-:-:S04]  /*1670*/  ISETP.GE.U32.AND P0, PT, R0, UR5, PT ;  /* 0x0000000500007c0c */ /* 0x000fc8000bf06070 */
[----:B------:R-:W-:Y:S02]  /*1680*/  ISETP.GE.U32.AND.EX P0, PT, R22, UR4, PT, P0 ;  /* 0x0000000416007c0c */ /* 0x000fe4000bf06100 */
[----:B--2---:R-:W-:-:S04]  /*1690*/  IADD3 R15, P3, P4, R18, R16, R12 ;  /* 0x00000010120f7210 */ /* 0x004fc80007c7e00c */
[----:B------:R-:W-:Y:S02]  /*16a0*/  IADD3.X R13, PT, PT, R19, R17, R13, P3, P4 ;  /* 0x00000011130d7210 */ /* 0x000fe40001fe840d */
[----:B---3--:R-:W-:-:S04]  /*16b0*/  IADD3 R15, P2, P1, R6, R10, R15 ;  /* 0x0000000a060f7210 */ /* 0x008fc8000795e00f */
[----:B------:R-:W-:Y:S02]  /*16c0*/  IADD3.X R7, PT, PT, R7, R11, R13, P2, P1 ;  /* 0x0000000b07077210 */ /* 0x000fe400017e240d */
[----:B----4-:R-:W-:-:S04]  /*16d0*/  IADD3 R0, P3, P4, R4, R8, R15 ;  /* 0x0000000804007210 */ /* 0x010fc80007c7e00f */
[----:B------:R-:W-:Y:S01]  /*16e0*/  IADD3.X R8, PT, PT, R5, R9, R7, P3, P4 ;  /* 0x0000000905087210 */ /* 0x000fe20001fe8407 */
[----:B------:R-:W-:Y:S08]  /*16f0*/  @!P0 BRA `(.L_x_46) ;  /* 0x0000000c00008947 */ /* 0x000ff00003800000 */
[----:B------:R-:W-:Y:S01]  /*1700*/  UIADD3 UR8, UP0, UPT, UR5, UR6, URZ ;  /* 0x0000000605087290 */ /* 0x000fe2000ff1e0ff */
[----:B------:R-:W-:Y:S01]  /*1710*/  IADD3 R24, P1, PT, R14, -0xe00, RZ ;  /* 0xfffff2000e187810 */ /* 0x000fe20007f3e0ff */
[----:B------:R-:W0:Y:S01]  /*1720*/  LDCU.64 UR12, c[0x0][0x380] ;  /* 0x00007000ff0c77ac */ /* 0x000e220008000a00 */
[----:B------:R-:W-:Y:S02]  /*1730*/  LOP3.LUT R5, RZ, R2, RZ, 0x33, !PT ;  /* 0x00000002ff057212 */ /* 0x000fe400078e33ff */
[----:B------:R-:W-:Y:S01]  /*1740*/  IADD3.X R9, PT, PT, R3, -0x1, RZ, P1, !PT ;  /* 0xffffffff03097810 */ /* 0x000fe20000ffe4ff */
[----:B------:R-:W-:Y:S01]  /*1750*/  UIADD3.X UR9, UPT, UPT, URZ, UR4, URZ, UP0, !UPT ;  /* 0x00000004ff097290 */ /* 0x000fe200087fe4ff */
[----:B------:R-:W-:Y:S01]  /*1760*/  ISETP.LT.U32.AND P0, PT, R24, UR8, PT ;  /* 0x0000000818007c0c */ /* 0x000fe2000bf01070 */
[----:B------:R-:W-:Y:S01]  /*1770*/  UMOV UR10, UR8 ;  /* 0x00000008000a7c82 */ /* 0x000fe20008000000 */
[----:B------:R-:W-:Y:S01]  /*1780*/  IADD3 R25, P1, PT, R2, UR8, RZ ;  /* 0x0000000802197c10 */ /* 0x000fe2000ff3e0ff */
[----:B------:R-:W-:Y:S01]  /*1790*/  UMOV UR4, URZ ;  /* 0x000000ff00047c82 */ /* 0x000fe20008000000 */
[----:B------:R-:W-:Y:S01]  /*17a0*/  IADD3 R5, PT, PT, R14, -UR5, R5 ;  /* 0x800000050e057c10 */ /* 0x000fe2000fffe005 */
[----:B------:R-:W-:Y:S01]  /*17b0*/  IMAD.U32 R4, RZ, RZ, UR9 ;  /* 0x00000009ff047e24 */ /* 0x000fe2000f8e00ff */
[----:B------:R-:W-:Y:S01]  /*17c0*/  UMOV UR7, UR9 ;  /* 0x0000000900077c82 */ /* 0x000fe20008000000 */
[----:B------:R-:W-:-:S02]  /*17d0*/  IMAD.X R2, RZ, RZ, UR9, P1 ;  /* 0x00000009ff027e24 */ /* 0x000fc400088e06ff */
[----:B------:R-:W-:Y:S01]  /*17e0*/  VIADD R23, R5, -UR6 ;  /* 0x8000000605177c36 */ /* 0x000fe20008000000 */
[----:B------:R-:W-:Y:S02]  /*17f0*/  ISETP.GT.U32.AND.EX P0, PT, R4, R9, PT, P0 ;  /* 0x000000090400720c */ /* 0x000fe40003f04100 */
[----:B0-----:R-:W-:-:S04]  /*1800*/  LEA R22, P1, R25, UR12, 0x3 ;  /* 0x0000000c19167c11 */ /* 0x001fc8000f8218ff */
[----:B------:R-:W-:-:S07]  /*1810*/  LEA.HI.X R25, R25, UR13, R2, 0x3, P1 ;  /* 0x0000000d19197c11 */ /* 0x000fce00088f1c02 */
[----:B------:R-:W-:Y:S05]  /*1820*/  @P0 BRA `(.L_x_47) ;  /* 0x0000000000bc0947 */ /* 0x000fea0003800000 */
[----:B------:R-:W0:Y:S01]  /*1830*/  LDC.64 R2, c[0x0][0x3b8] ;  /* 0x0000ee00ff027b82 */ /* 0x000e220000000a00 */
[----:B------:R-:W1:Y:S01]  /*1840*/  LDCU.64 UR12, c[0x0][0x380] ;  /* 0x00007000ff0c77ac */ /* 0x000e620008000a00 */
[----:B------:R-:W-:Y:S01]  /*1850*/  NOP ;  /* 0x0000000000007918 */ /* 0x000fe20000000000 */
.L_x_48:
[----:B------:R-:W2:Y:S02]  /*1860*/  S2R R4, SR_TID.X ;  /* 0x0000000000047919 */ /* 0x000ea40000002100 */
[----:B--2---:R-:W-:-:S05]  /*1870*/  IADD3 R4, P0, PT, R4, UR8, RZ ;  /* 0x0000000804047c10 */ /* 0x004fca000ff1e0ff */
[----:B------:R-:W-:Y:S01]  /*1880*/  IMAD.X R5, RZ, RZ, UR9, P0 ;  /* 0x00000009ff057e24 */ /* 0x000fe200080e06ff */
[----:B-1----:R-:W-:-:S04]  /*1890*/  LEA R20, P0, R4, UR12, 0x3 ;  /* 0x0000000c04147c11 */ /* 0x002fc8000f8018ff */
[----:B------:R-:W-:-:S05]  /*18a0*/  LEA.HI.X R21, R4, UR13, R5, 0x3, P0 ;  /* 0x0000000d04157c11 */ /* 0x000fca00080f1c05 */
[----:B------:R-:W2:Y:S04]  /*18b0*/  LDG.E.64.CONSTANT R14, desc[UR14][R20.64] ;  /* 0x0000000e140e7981 */ /* 0x000ea8000c1e9b00 */
[----:B------:R-:W2:Y:S04]  /*18c0*/  LDG.E.64.CONSTANT R16, desc[UR14][R20.64+0x1000] ;  /* 0x0010000e14107981 */ /* 0x000ea8000c1e9b00 */
[----:B------:R-:W3:Y:S04]  /*18d0*/  LDG.E.64.CONSTANT R4, desc[UR14][R20.64+0x2000] ;  /* 0x0020000e14047981 */ /* 0x000ee8000c1e9b00 */
[----:B------:R-:W3:Y:S04]  /*18e0*/  LDG.E.64.CONSTANT R6, desc[UR14][R20.64+0x3000] ;  /* 0x0030000e14067981 */ /* 0x000ee8000c1e9b00 */
[----:B------:R-:W4:Y:S04]  /*18f0*/  LDG.E.64.CONSTANT R10, desc[UR14][R20.64+0x4000] ;  /* 0x0040000e140a7981 */ /* 0x000f28000c1e9b00 */
[----:B------:R-:W4:Y:S04]  /*1900*/  LDG.E.64.CONSTANT R12, desc[UR14][R20.64+0x5000] ;  /* 0x0050000e140c7981 */ /* 0x000f28000c1e9b00 */
[----:B------:R-:W5:Y:S01]  /*1910*/  LDG.E.64.CONSTANT R18, desc[UR14][R20.64+0x6000] ;  /* 0x0060000e14127981 */ /* 0x000f62000c1e9b00 */
[----:B------:R-:W-:-:S02]  /*1920*/  USHF.R.S32.HI UR11, URZ, 0x1f, UR5 ;  /* 0x0000001fff0b7899 */ /* 0x000fc40008011405 */
[----:B------:R-:W-:-:S04]  /*1930*/  UIADD3 UR6, UP0, UPT, UR5, UR10, URZ ;  /* 0x0000000a05067290 */ /* 0x000fc8000ff1e0ff */
[----:B------:R-:W-:Y:S01]  /*1940*/  UIADD3.X UR7, UPT, UPT, UR11, UR7, URZ, UP0, !UPT ;  /* 0x000000070b077290 */ /* 0x000fe200087fe4ff */
[----:B--2---:R-:W-:Y:S01]  /*1950*/  IADD3 R27, P0, P1, R16, R14, R0 ;  /* 0x0000000e101b7210 */ /* 0x004fe2000791e000 */
[----:B0-----:R-:W-:-:S03]  /*1960*/  IMAD.MOV.U32 R14, RZ, RZ, R2 ;  /* 0x000000ffff0e7224 */ /* 0x001fc600078e0002 */
[----:B------:R-:W-:Y:S02]  /*1970*/  IADD3.X R17, PT, PT, R17, R15, R8, P0, P1 ;  /* 0x0000000f11117210 */ /* 0x000fe400007e2408 */
[----:B------:R-:W-:Y:S02]  /*1980*/  IADD3 R0, P3, PT, R14, -UR8, RZ ;  /* 0x800000080e007c10 */ /* 0x000fe4000ff7e0ff */
[----:B---3--:R-:W-:Y:S02]  /*1990*/  IADD3 R15, P1, P2, R6, R4, R27 ;  /* 0x00000004060f7210 */ /* 0x008fe40007a3e01b */
[----:B------:R-:W-:Y:S02]  /*19a0*/  ISETP.GE.U32.AND P0, PT, R0, UR5, PT ;  /* 0x0000000500007c0c */ /* 0x000fe4000bf06070 */
[----:B------:R-:W-:Y:S02]  /*19b0*/  IADD3.X R0, PT, PT, R3, ~UR9, RZ, P3, !PT ;  /* 0x8000000903007c10 */ /* 0x000fe40009ffe4ff */
[----:B------:R-:W-:-:S02]  /*19c0*/  IADD3.X R5, PT, PT, R7, R5, R17, P1, P2 ;  /* 0x0000000507057210 */ /* 0x000fc40000fe4411 */
[----:B------:R-:W-:Y:S02]  /*19d0*/  ISETP.GE.U32.AND.EX P0, PT, R0, UR11, PT, P0 ;  /* 0x0000000b00007c0c */ /* 0x000fe4000bf06100 */
[----:B----4-:R-:W-:-:S04]  /*19e0*/  IADD3 R15, P3, P4, R12, R10, R15 ;  /* 0x0000000a0c0f7210 */ /* 0x010fc80007c7e00f */
[----:B-----5:R-:W-:Y:S02]  /*19f0*/  IADD3 R0, P1, PT, R18, R15, RZ ;  /* 0x0000000f12007210 */ /* 0x020fe40007f3e0ff */
[----:B------:R-:W-:-:S05]  /*1a00*/  IADD3.X R11, PT, PT, R13, R11, R5, P3, P4 ;  /* 0x0000000b0d0b7210 */ /* 0x000fca0001fe8405 */
[----:B------:R-:W-:Y:S01]  /*1a10*/  IMAD.X R8, R19, 0x1, R11, P1 ;  /* 0x0000000113087824 */ /* 0x000fe200008e060b */
[----:B------:R-:W-:Y:S06]  /*1a20*/  @!P0 BRA `(.L_x_46) ;  /* 0x0000000800348947 */ /* 0x000fec0003800000 */
[----:B------:R-:W-:Y:S02]  /*1a30*/  UIADD3 UR8, UP0, UPT, UR5, UR8, URZ ;  /* 0x0000000805087290 */ /* 0x000fe4000ff1e0ff */
[----:B------:R-:W-:Y:S01]  /*1a40*/  IMAD.U32 R7, RZ, RZ, UR5 ;  /* 0x00000005ff077e24 */ /* 0x000fe2000f8e00ff */
[----:B------:R-:W-:Y:S01]  /*1a50*/  UIADD3 UR4, UPT, UPT, UR4, 0x1, URZ ;  /* 0x0000000104047890 */ /* 0x000fe2000fffe0ff */
[----:B------:R-:W-:Y:S01]  /*1a60*/  IMAD.MOV.U32 R4, RZ, RZ, R22 ;  /* 0x000000ffff047224 */ /* 0x000fe200078e0016 */
[----:B------:R-:W-:Y:S01]  /*1a70*/  UIADD3.X UR9, UPT, UPT, UR11, UR9, URZ, UP0, !UPT ;  /* 0x000000090b097290 */ /* 0x000fe200087fe4ff */
[----:B------:R-:W-:Y:S01]  /*1a80*/  IMAD.MOV.U32 R5, RZ, RZ, R25 ;  /* 0x000000ffff057224 */ /* 0x000fe200078e0019 */
[----:B------:R-:W-:Y:S01]  /*1a90*/  ISETP.LT.U32.AND P0, PT, R24, UR8, PT ;  /* 0x0000000818007c0c */ /* 0x000fe2000bf01070 */
[----:B------:R-:W-:Y:S01]  /*1aa0*/  UMOV UR10, UR6 ;  /* 0x00000006000a7c82 */ /* 0x000fe20008000000 */
[----:B------:R-:W-:Y:S02]  /*1ab0*/  VIADD R23, R23, -UR5 ;  /* 0x8000000517177c36 */ /* 0x000fe40008000000 */
[----:B------:R-:W-:-:S02]  /*1ac0*/  IMAD.U32 R6, RZ, RZ, UR9 ;  /* 0x00000009ff067e24 */ /* 0x000fc4000f8e00ff */
[----:B------:R-:W-:-:S03]  /*1ad0*/  IMAD.WIDE R4, R7, 0x8, R4 ;  /* 0x0000000807047825 */ /* 0x000fc600078e0204 */
[----:B------:R-:W-:Y:S01]  /*1ae0*/  ISETP.GT.U32.AND.EX P0, PT, R6, R9, PT, P0 ;  /* 0x000000090600720c */ /* 0x000fe20003f04100 */
[----:B------:R-:W-:Y:S02]  /*1af0*/  IMAD.MOV.U32 R22, RZ, RZ, R4 ;  /* 0x000000ffff167224 */ /* 0x000fe400078e0004 */
[----:B------:R-:W-:-:S10]  /*1b00*/  IMAD.MOV.U32 R25, RZ, RZ, R5 ;  /* 0x000000ffff197224 */ /* 0x000fd400078e0005 */
[----:B------:R-:W-:Y:S05]  /*1b10*/  @!P0 BRA `(.L_x_48) ;  /* 0xfffffffc00508947 */ /* 0x000fea000383ffff */
.L_x_47:
[----:B------:R-:W-:Y:S01]  /*1b20*/  IMAD.U32 R2, RZ, RZ, UR9 ;  /* 0x00000009ff027e24 */ /* 0x000fe2000f8e00ff */
[----:B------:R-:W-:-:S04]  /*1b30*/  ISETP.LE.U32.AND P0, PT, R14, UR8, PT ;  /* 0x000000080e007c0c */ /* 0x000fc8000bf03070 */
[----:B------:R-:W-:-:S13]  /*1b40*/  ISETP.GE.U32.AND.EX P0, PT, R2, R3, PT, P0 ;  /* 0x000000030200720c */ /* 0x000fda0003f06100 */
[----:B------:R-:W-:Y:S05]  /*1b50*/  @P0 BRA `(.L_x_46) ;  /* 0x0000000400e80947 */ /* 0x000fea0003800000 */
[----:B------:R-:W0:Y:S01]  /*1b60*/  S2R R10, SR_TID.X ;  /* 0x00000000000a7919 */ /* 0x000e220000002100 */
[----:B------:R-:W-:Y:S01]  /*1b70*/  VIADD R9, R14, -UR8 ;  /* 0x800000080e097c36 */ /* 0x000fe20008000000 */
[----:B------:R-:W-:Y:S04]  /*1b80*/  BSSY.RECONVERGENT B1, `(.L_x_46) ;  /* 0x0000077000017945 */ /* 0x000fe80003800200 */
[----:B0-----:R-:W-:-:S13]  /*1b90*/  ISETP.GE.AND P0, PT, R10, R9, PT ;  /* 0x000000090a00720c */ /* 0x001fda0003f06270 */
[----:B------:R-:W-:Y:S05]  /*1ba0*/  @P0 BRA `(.L_x_49) ;  /* 0x0000000400d00947 */ /* 0x000fea0003800000 */
[----:B------:R-:W0:Y:S01]  /*1bb0*/  LDC R2, c[0x0][0x3c0] ;  /* 0x0000f000ff027b82 */ /* 0x000e220000000800 */
[----:B------:R-:W-:Y:S01]  /*1bc0*/  UIMAD UR6, UR16, 0xe00, URZ ;  /* 0x00000e00100678a4 */ /* 0x000fe2000f8e02ff */
[----:B------:R-:W-:Y:S01]  /*1bd0*/  LOP3.LUT R3, RZ, R10, RZ, 0x33, !PT ;  /* 0x0000000aff037212 */ /* 0x000fe200078e33ff */
[----:B------:R-:W-:Y:S02]  /*1be0*/  BSSY.RECONVERGENT B2, `(.L_x_50) ;  /* 0x0000018000027945 */ /* 0x000fe40003800200 */
[----:B------:R-:W-:-:S06]  /*1bf0*/  UIADD3 UR6, UPT, UPT, UR5, UR6, URZ ;  /* 0x0000000605067290 */ /* 0x000fcc000fffe0ff */
[----:B------:R-:W-:Y:S01]  /*1c00*/  IADD3 R14, PT, PT, R14, -UR6, R3 ;  /* 0x800000060e0e7c10 */ /* 0x000fe2000fffe003 */
[----:B0-----:R-:W-:-:S04]  /*1c10*/  IMAD R3, R2, UR4, RZ ;  /* 0x0000000402037c24 */ /* 0x001fc8000f8e02ff */
[----:B------:R-:W-:-:S05]  /*1c20*/  IMAD R3, R3, -0xe00, R14 ;  /* 0xfffff20003037824 */ /* 0x000fca00078e020e */
[C---:B------:R-:W-:Y:S02]  /*1c30*/  LOP3.LUT R2, R3.reuse, 0x600, RZ, 0xc0, !PT ;  /* 0x0000060003027812 */ /* 0x040fe400078ec0ff */
[----:B------:R-:W-:Y:S02]  /*1c40*/  ISETP.GE.U32.AND P1, PT, R3, 0x600, PT ;  /* 0x000006000300780c */ /* 0x000fe40003f26070 */
[----:B------:R-:W-:-:S13]  /*1c50*/  ISETP.NE.AND P0, PT, R2, 0x600, PT ;  /* 0x000006000200780c */ /* 0x000fda0003f05270 */
[----:B------:R-:W-:Y:S05]  /*1c60*/  @!P0 BRA `(.L_x_51) ;  /* 0x00000000003c8947 */ /* 0x000fea0003800000 */
[----:B------:R-:W-:-:S04]  /*1c70*/  LOP3.LUT R2, R23, 0xffff, RZ, 0xc0, !PT ;  /* 0x0000ffff17027812 */ /* 0x000fc800078ec0ff */
[----:B------:R-:W-:-:S04]  /*1c80*/  LEA.HI R2, R2, 0x1, RZ, 0x17 ;  /* 0x0000000102027811 */ /* 0x000fc800078fb8ff */
[----:B------:R-:W-:-:S05]  /*1c90*/  LOP3.LUT R2, R2, 0x3, RZ, 0xc0, !PT ;  /* 0x0000000302027812 */ /* 0x000fca00078ec0ff */
[----:B------:R-:W-:-:S07]  /*1ca0*/  IMAD.MOV R4, RZ, RZ, -R2 ;  /* 0x000000ffff047224 */ /* 0x000fce00078e0a02 */
.L_x_52:
        /* <DEDUP_REMOVED lines=8> */
[----:B--2---:R-:W-:-:S05]  /*1d30*/  IADD3 R0, P2, PT, R2, R0, RZ ;  /* 0x0000000002007210 */ /* 0x004fca0007f5e0ff */
[----:B------:R-:W-:-:S06]  /*1d40*/  IMAD.X R8, R3, 0x1, R8, P2 ;  /* 0x0000000103087824 */ /* 0x000fcc00010e0608 */
[----:B------:R-:W-:Y:S05]  /*1d50*/  @P0 BRA `(.L_x_52) ;  /* 0xfffffffc00d40947 */ /* 0x000fea000383ffff */
.L_x_51:
[----:B------:R-:W-:Y:S05]  /*1d60*/  BSYNC.RECONVERGENT B2 ;  /* 0x0000000000027941 */ /* 0x000fea0003800200 */
.L_x_50:
[----:B------:R-:W-:Y:S05]  /*1d70*/  @!P1 BRA `(.L_x_49) ;  /* 0x00000004005c9947 */ /* 0x000fea0003800000 */
[----:B------:R-:W-:Y:S01]  /*1d80*/  IMAD.IADD R5, R9, 0x1, -R10 ;  /* 0x0000000109057824 */ /* 0x000fe200078e0a0a */
[----:B------:R-:W-:Y:S01]  /*1d90*/  IADD3 R3, P0, PT, R10, UR10, RZ ;  /* 0x0000000a0a037c10 */ /* 0x000fe2000ff1e0ff */
[----:B------:R-:W-:Y:S03]  /*1da0*/  BSSY.RECONVERGENT B2, `(.L_x_53) ;  /* 0x000002f000027945 */ /* 0x000fe60003800200 */
[----:B------:R-:W-:Y:S01]  /*1db0*/  ISETP.GT.AND P1, PT, R5, 0x1800, PT ;  /* 0x000018000500780c */ /* 0x000fe20003f24270 */
[----:B------:R-:W-:Y:S01]  /*1dc0*/  IMAD.X R4, RZ, RZ, UR7, P0 ;  /* 0x00000007ff047e24 */ /* 0x000fe200080e06ff */
[----:B------:R-:W-:-:S04]  /*1dd0*/  LEA R2, P0, R3, UR12, 0x3 ;  /* 0x0000000c03027c11 */ /* 0x000fc8000f8018ff */
[----:B------:R-:W-:Y:S02]  /*1de0*/  LEA.HI.X R3, R3, UR13, R4, 0x3, P0 ;  /* 0x0000000d03037c11 */ /* 0x000fe400080f1c04 */
[----:B------:R-:W-:-:S05]  /*1df0*/  PLOP3.LUT P0, PT, PT, PT, PT, 0x80, 0x8 ;  /* 0x000000000008781c */ /* 0x000fca0003f0f070 */
[----:B------:R-:W-:Y:S08]  /*1e00*/  @!P1 BRA `(.L_x_54) ;  /* 0x0000000000a09947 */ /* 0x000ff00003800000 */
[----:B------:R-:W-:Y:S01]  /*1e10*/  PLOP3.LUT P0, PT, PT, PT, PT, 0x8, 0x80 ;  /* 0x000000000080781c */ /* 0x000fe20003f0e170 */
[----:B------:R-:W-:-:S12]  /*1e20*/  VIADD R11, R9, 0xffffe800 ;  /* 0xffffe800090b7836 */ /* 0x000fd80000000000 */
.L_x_55:
[----:B------:R-:W2:Y:S04]  /*1e30*/  LDG.E.64.CONSTANT R18, desc[UR14][R2.64] ;  /* 0x0000000e02127981 */ /* 0x000ea8000c1e9b00 */
[----:B------:R-:W2:Y:S04]  /*1e40*/  LDG.E.64.CONSTANT R16, desc[UR14][R2.64+0x1000] ;  /* 0x0010000e02107981 */ /* 0x000ea8000c1e9b00 */
[----:B------:R-:W3:Y:S04]  /*1e50*/  LDG.E.64.CONSTANT R14, desc[UR14][R2.64+0x2000] ;  /* 0x0020000e020e7981 */ /* 0x000ee8000c1e9b00 */
[----:B------:R-:W3:Y:S04]  /*1e60*/  LDG.E.64.CONSTANT R12, desc[UR14][R2.64+0x3000] ;  /* 0x0030000e020c7981 */ /* 0x000ee8000c1e9b00 */
[----:B------:R-:W4:Y:S04]  /*1e70*/  LDG.E.64.CONSTANT R20, desc[UR14][R2.64+0x4000] ;  /* 0x0040000e02147981 */ /* 0x000f28000c1e9b00 */
[----:B------:R-:W4:Y:S04]  /*1e80*/  LDG.E.64.CONSTANT R22, desc[UR14][R2.64+0x5000] ;  /* 0x0050000e02167981 */ /* 0x000f28000c1e9b00 */
[----:B------:R-:W5:Y:S04]  /*1e90*/  LDG.E.64.CONSTANT R4, desc[UR14][R2.64+0x6000] ;  /* 0x0060000e02047981 */ /* 0x000f68000c1e9b00 */
[----:B------:R-:W5:Y:S01]  /*1ea0*/  LDG.E.64.CONSTANT R6, desc[UR14][R2.64+0x7000] ;  /* 0x0070000e02067981 */ /* 0x000f62000c1e9b00 */
[----:B--2---:R-:W-:-:S04]  /*1eb0*/  IADD3 R25, P1, P2, R16, R18, R0 ;  /* 0x0000001210197210 */ /* 0x004fc80007a3e000 */
[----:B------:R-:W-:Y:S02]  /*1ec0*/  IADD3.X R27, PT, PT, R17, R19, R8, P1, P2 ;  /* 0x00000013111b7210 */ /* 0x000fe40000fe4408 */
[----:B------:R-:W2:Y:S01]  /*1ed0*/  LDG.E.64.CONSTANT R18, desc[UR14][R2.64+0x8000] ;  /* 0x0080000e02127981 */ /* 0x000ea2000c1e9b00 */
[----:B---3--:R-:W-:-:S03]  /*1ee0*/  IADD3 R25, P1, P2, R12, R14, R25 ;  /* 0x0000000e0c197210 */ /* 0x008fc60007a3e019 */
[----:B------:R-:W2:Y:S01]  /*1ef0*/  LDG.E.64.CONSTANT R16, desc[UR14][R2.64+0x9000] ;  /* 0x0090000e02107981 */ /* 0x000ea2000c1e9b00 */
[----:B------:R-:W-:-:S03]  /*1f00*/  IADD3.X R27, PT, PT, R13, R15, R27, P1, P2 ;  /* 0x0000000f0d1b7210 */ /* 0x000fc60000fe441b */
[----:B------:R-:W3:Y:S04]  /*1f10*/  LDG.E.64.CONSTANT R14, desc[UR14][R2.64+0xa000] ;  /* 0x00a0000e020e7981 */ /* 0x000ee8000c1e9b00 */
[----:B------:R-:W3:Y:S01]  /*1f20*/  LDG.E.64.CONSTANT R12, desc[UR14][R2.64+0xb000] ;  /* 0x00b0000e020c7981 */ /* 0x000ee2000c1e9b00 */
[----:B----4-:R-:W-:-:S04]  /*1f30*/  IADD3 R25, P1, P2, R22, R20, R25 ;  /* 0x0000001416197210 */ /* 0x010fc80007a3e019 */
[----:B------:R-:W-:Y:S02]  /*1f40*/  IADD3.X R27, PT, PT, R23, R21, R27, P1, P2 ;  /* 0x00000015171b7210 */ /* 0x000fe40000fe441b */
[----:B-----5:R-:W-:Y:S01]  /*1f50*/  IADD3 R25, P1, P2, R6, R4, R25 ;  /* 0x0000000406197210 */ /* 0x020fe20007a3e019 */
[----:B------:R-:W4:Y:S04]  /*1f60*/  LDG.E.64.CONSTANT R20, desc[UR14][R2.64+0xc000] ;  /* 0x00c0000e02147981 */ /* 0x000f28000c1e9b00 */
[----:B------:R-:W4:Y:S01]  /*1f70*/  LDG.E.64.CONSTANT R22, desc[UR14][R2.64+0xd000] ;  /* 0x00d0000e02167981 */ /* 0x000f22000c1e9b00 */
[----:B------:R-:W-:-:S03]  /*1f80*/  IADD3.X R27, PT, PT, R7, R5, R27, P1, P2 ;  /* 0x00000005071b7210 */ /* 0x000fc60000fe441b */
[----:B------:R-:W5:Y:S04]  /*1f90*/  LDG.E.64.CONSTANT R6, desc[UR14][R2.64+0xe000] ;  /* 0x00e0000e02067981 */ /* 0x000f68000c1e9b00 */
[----:B------:R-:W5:Y:S01]  /*1fa0*/  LDG.E.64.CONSTANT R4, desc[UR14][R2.64+0xf000] ;  /* 0x00f0000e02047981 */ /* 0x000f62000c1e9b00 */
[----:B------:R-:W-:Y:S01]  /*1fb0*/  VIADD R10, R10, 0x2000 ;  /* 0x000020000a0a7836 */ /* 0x000fe20000000000 */
[----:B--2---:R-:W-:-:S04]  /*1fc0*/  IADD3 R25, P1, P2, R16, R18, R25 ;  /* 0x0000001210197210 */ /* 0x004fc80007a3e019 */
[----:B------:R-:W-:Y:S02]  /*1fd0*/  IADD3.X R19, PT, PT, R17, R19, R27, P1, P2 ;  /* 0x0000001311137210 */ /* 0x000fe40000fe441b */
[----:B---3--:R-:W-:-:S04]  /*1fe0*/  IADD3 R25, P3, P4, R12, R14, R25 ;  /* 0x0000000e0c197210 */ /* 0x008fc80007c7e019 */
[----:B------:R-:W-:Y:S02]  /*1ff0*/  IADD3.X R13, PT, PT, R13, R15, R19, P3, P4 ;  /* 0x0000000f0d0d7210 */ /* 0x000fe40001fe8413 */
[----:B------:R-:W-:Y:S02]  /*2000*/  ISETP.GE.AND P3, PT, R10, R11, PT ;  /* 0x0000000b0a00720c */ /* 0x000fe40003f66270 */
[----:B------:R-:W-:Y:S02]  /*2010*/  IADD3 R12, P6, PT, R2, 0x10000, RZ ;  /* 0x00010000020c7810 */ /* 0x000fe40007fde0ff */
[----:B----4-:R-:W-:-:S04]  /*2020*/  IADD3 R17, P2, P1, R22, R20, R25 ;  /* 0x0000001416117210 */ /* 0x010fc8000795e019 */
[----:B------:R-:W-:Y:S02]  /*2030*/  IADD3.X R21, PT, PT, R23, R21, R13, P2, P1 ;  /* 0x0000001517157210 */ /* 0x000fe400017e240d */
[----:B-----5:R-:W-:Y:S01]  /*2040*/  IADD3 R0, P4, P5, R4, R6, R17 ;  /* 0x0000000604007210 */ /* 0x020fe20007d9e011 */
[----:B------:R-:W-:Y:S02]  /*2050*/  IMAD.X R3, RZ, RZ, R3, P6 ;  /* 0x000000ffff037224 */ /* 0x000fe400030e0603 */
[----:B------:R-:W-:Y:S01]  /*2060*/  IMAD.MOV.U32 R2, RZ, RZ, R12 ;  /* 0x000000ffff027224 */ /* 0x000fe200078e000c */
[----:B------:R-:W-:Y:S01]  /*2070*/  IADD3.X R8, PT, PT, R5, R7, R21, P4, P5 ;  /* 0x0000000705087210 */ /* 0x000fe200027ea415 */
[----:B------:R-:W-:Y:S08]  /*2080*/  @!P3 BRA `(.L_x_55) ;  /* 0xfffffffc0068b947 */ /* 0x000ff0000383ffff */
.L_x_54:
[----:B------:R-:W-:Y:S05]  /*2090*/  BSYNC.RECONVERGENT B2 ;  /* 0x0000000000027941 */ /* 0x000fea0003800200 */
.L_x_53:
[----:B------:R-:W-:Y:S01]  /*20a0*/  IMAD.IADD R4, R9, 0x1, -R10 ;  /* 0x0000000109047824 */ /* 0x000fe200078e0a0a */
[----:B------:R-:W-:Y:S04]  /*20b0*/  BSSY.RECONVERGENT B2, `(.L_x_56) ;  /* 0x0000019000027945 */ /* 0x000fe80003800200 */
[----:B------:R-:W-:-:S13]  /*20c0*/  ISETP.GT.AND P1, PT, R4, 0x800, PT ;  /* 0x000008000400780c */ /* 0x000fda0003f24270 */
[----:B------:R-:W-:Y:S05]  /*20d0*/  @!P1 BRA `(.L_x_57) ;  /* 0x0000000000589947 */ /* 0x000fea0003800000 */
[----:B------:R-:W2:Y:S04]  /*20e0*/  LDG.E.64.CONSTANT R22, desc[UR14][R2.64] ;  /* 0x0000000e02167981 */ /* 0x000ea8000c1e9b00 */
[----:B------:R-:W2:Y:S04]  /*20f0*/  LDG.E.64.CONSTANT R20, desc[UR14][R2.64+0x1000] ;  /* 0x0010000e02147981 */ /* 0x000ea8000c1e9b00 */
[----:B------:R-:W3:Y:S04]  /*2100*/  LDG.E.64.CONSTANT R18, desc[UR14][R2.64+0x2000] ;  /* 0x0020000e02127981 */ /* 0x000ee8000c1e9b00 */
[----:B------:R-:W3:Y:S04]  /*2110*/  LDG.E.64.CONSTANT R16, desc[UR14][R2.64+0x3000] ;  /* 0x0030000e02107981 */ /* 0x000ee8000c1e9b00 */
[----:B------:R-:W4:Y:S04]  /*2120*/  LDG.E.64.CONSTANT R12, desc[UR14][R2.64+0x4000] ;  /* 0x0040000e020c7981 */ /* 0x000f28000c1e9b00 */
[----:B------:R-:W4:Y:S04]  /*2130*/  LDG.E.64.CONSTANT R14, desc[UR14][R2.64+0x5000] ;  /* 0x0050000e020e7981 */ /* 0x000f28000c1e9b00 */
[----:B------:R-:W5:Y:S04]  /*2140*/  LDG.E.64.CONSTANT R6, desc[UR14][R2.64+0x6000] ;  /* 0x0060000e02067981 */ /* 0x000f68000c1e9b00 */
[----:B------:R0:W5:Y:S01]  /*2150*/  LDG.E.64.CONSTANT R4, desc[UR14][R2.64+0x7000] ;  /* 0x0070000e02047981 */ /* 0x000162000c1e9b00 */
[----:B------:R-:W-:Y:S01]  /*2160*/  VIADD R10, R10, 0x1000 ;  /* 0x000010000a0a7836 */ /* 0x000fe20000000000 */
[----:B--2---:R-:W-:-:S04]  /*2170*/  IADD3 R11, P0, P1, R20, R22, R0 ;  /* 0x00000016140b7210 */ /* 0x004fc8000791e000 */
[----:B------:R-:W-:Y:S02]  /*2180*/  IADD3.X R23, PT, PT, R21, R23, R8, P0, P1 ;  /* 0x0000001715177210 */ /* 0x000fe400007e2408 */
[----:B------:R-:W-:Y:S02]  /*2190*/  PLOP3.LUT P0, PT, PT, PT, PT, 0x8, 0x80 ;  /* 0x000000000080781c */ /* 0x000fe40003f0e170 */
[----:B---3--:R-:W-:-:S04]  /*21a0*/  IADD3 R11, P3, P4, R16, R18, R11 ;  /* 0x00000012100b7210 */ /* 0x008fc80007c7e00b */
[----:B------:R-:W-:Y:S02]  /*21b0*/  IADD3.X R17, PT, PT, R17, R19, R23, P3, P4 ;  /* 0x0000001311117210 */ /* 0x000fe40001fe8417 */
[----:B----4-:R-:W-:Y:S02]  /*21c0*/  IADD3 R21, P2, P1, R14, R12, R11 ;  /* 0x0000000c0e157210 */ /* 0x010fe4000795e00b */
[----:B------:R-:W-:Y:S02]  /*21d0*/  IADD3 R11, P5, PT, R2, 0x8000, RZ ;  /* 0x00008000020b7810 */ /* 0x000fe40007fbe0ff */
[----:B------:R-:W-:-:S03]  /*21e0*/  IADD3.X R13, PT, PT, R15, R13, R17, P2, P1 ;  /* 0x0000000d0f0d7210 */ /* 0x000fc600017e2411 */
[----:B0-----:R-:W-:Y:S01]  /*21f0*/  IMAD.MOV.U32 R2, RZ, RZ, R11 ;  /* 0x000000ffff027224 */ /* 0x001fe200078e000b */
[----:B-----5:R-:W-:Y:S01]  /*2200*/  IADD3 R0, P3, P4, R4, R6, R21 ;  /* 0x0000000604007210 */ /* 0x020fe20007c7e015 */
[----:B------:R-:W-:-:S03]  /*2210*/  IMAD.X R4, RZ, RZ, R3, P5 ;  /* 0x000000ffff047224 */ /* 0x000fc600028e0603 */
[----:B------:R-:W-:Y:S01]  /*2220*/  IADD3.X R8, PT, PT, R5, R7, R13, P3, P4 ;  /* 0x0000000705087210 */ /* 0x000fe20001fe840d */
[----:B------:R-:W-:-:S08]  /*2230*/  IMAD.MOV.U32 R3, RZ, RZ, R4 ;  /* 0x000000ffff037224 */ /* 0x000fd000078e0004 */
.L_x_57:
[----:B------:R-:W-:Y:S05]  /*2240*/  BSYNC.RECONVERGENT B2 ;  /* 0x0000000000027941 */ /* 0x000fea0003800200 */
.L_x_56:
[----:B------:R-:W-:-:S13]  /*2250*/  ISETP.LT.OR P0, PT, R10, R9, P0 ;  /* 0x000000090a00720c */ /* 0x000fda0000701670 */
[----:B------:R-:W-:Y:S05]  /*2260*/  @!P0 BRA `(.L_x_49) ;  /* 0x0000000000208947 */ /* 0x000fea0003800000 */
[----:B------:R-:W2:Y:S04]  /*2270*/  LDG.E.64.CONSTANT R4, desc[UR14][R2.64] ;  /* 0x0000000e02047981 */ /* 0x000ea8000c1e9b00 */
[----:B------:R-:W2:Y:S04]  /*2280*/  LDG.E.64.CONSTANT R6, desc[UR14][R2.64+0x1000] ;  /* 0x0010000e02067981 */ /* 0x000ea8000c1e9b00 */
[----:B------:R-:W3:Y:S04]  /*2290*/  LDG.E.64.CONSTANT R10, desc[UR14][R2.64+0x2000] ;  /* 0x0020000e020a7981 */ /* 0x000ee8000c1e9b00 */
[----:B------:R-:W3:Y:S01]  /*22a0*/  LDG.E.64.CONSTANT R12, desc[UR14][R2.64+0x3000] ;  /* 0x0030000e020c7981 */ /* 0x000ee2000c1e9b00 */
[----:B--2---:R-:W-:-:S04]  /*22b0*/  IADD3 R9, P0, P1, R6, R4, R0 ;  /* 0x0000000406097210 */ /* 0x004fc8000791e000 */
[----:B------:R-:W-:Y:S02]  /*22c0*/  IADD3.X R5, PT, PT, R7, R5, R8, P0, P1 ;  /* 0x0000000507057210 */ /* 0x000fe400007e2408 */
[----:B---3--:R-:W-:-:S04]  /*22d0*/  IADD3 R0, P2, P3, R12, R10, R9 ;  /* 0x0000000a0c007210 */ /* 0x008fc80007b5e009 */
[----:B------:R-:W-:-:S09]  /*22e0*/  IADD3.X R8, PT, PT, R13, R11, R5, P2, P3 ;  /* 0x0000000b0d087210 */ /* 0x000fd200017e6405 */
.L_x_49:
[----:B------:R-:W-:Y:S05]  /*22f0*/  BSYNC.RECONVERGENT B1 ;  /* 0x0000000000017941 */ /* 0x000fea0003800200 */
.L_x_46:
[----:B------:R-:W0:Y:S04]  /*2300*/  SHFL.DOWN PT, R3, R0, 0x1, 0x1f ;  /* 0x08201f0000037f89 */ /* 0x000e2800000e0000 */
[----:B------:R-:W1:Y:S01]  /*2310*/  SHFL.DOWN P0, R5, R8, 0x1, 0x1f ;  /* 0x08201f0008057f89 */ /* 0x000e620000000000 */
[----:B------:R-:W2:Y:S01]  /*2320*/  S2R R6, SR_LANEID ;  /* 0x0000000000067919 */ /* 0x000ea20000000000 */
[----:B0-----:R-:W-:-:S04]  /*2330*/  IADD3 R2, P1, PT, R3, R0, RZ ;  /* 0x0000000003027210 */ /* 0x001fc80007f3e0ff */
[----:B-1----:R-:W-:Y:S01]  /*2340*/  SEL R7, R2, R3, P0 ;  /* 0x0000000302077207 */ /* 0x002fe20000000000 */
[----:B------:R-:W-:Y:S02]  /*2350*/  IMAD.X R4, R5, 0x1, R8, P1 ;  /* 0x0000000105047824 */ /* 0x000fe400008e0608 */
[----:B------:R-:W0:Y:S03]  /*2360*/  S2R R8, SR_TID.X ;  /* 0x0000000000087919 */ /* 0x000e260000002100 */
[----:B------:R-:W-:Y:S01]  /*2370*/  SEL R4, R4, R5, P0 ;  /* 0x0000000504047207 */ /* 0x000fe20000000000 */
[----:B------:R-:W1:Y:S04]  /*2380*/  SHFL.DOWN PT, R2, R7, 0x2, 0x1f ;  /* 0x08401f0007027f89 */ /* 0x000e6800000e0000 */
[----:B------:R-:W3:Y:S01]  /*2390*/  SHFL.DOWN P0, R3, R4, 0x2, 0x1f ;  /* 0x08401f0004037f89 */ /* 0x000ee20000000000 */
[----:B--2---:R-:W-:-:S02]  /*23a0*/  ISETP.NE.AND P2, PT, R6, RZ, PT ;  /* 0x000000ff0600720c */ /* 0x004fc40003f45270 */
[----:B-1----:R-:W-:-:S04]  /*23b0*/  IADD3 R11, P1, PT, R2, R7, RZ ;  /* 0x00000007020b7210 */ /* 0x002fc80007f3e0ff */
[----:B---3--:R-:W-:Y:S01]  /*23c0*/  SEL R11, R11, R2, P0 ;  /* 0x000000020b0b7207 */ /* 0x008fe20000000000 */
[----:B------:R-:W-:-:S06]  /*23d0*/  IMAD.X R2, R3, 0x1, R4, P1 ;  /* 0x0000000103027824 */ /* 0x000fcc00008e0604 */
[----:B0-----:R-:W-:Y:S01]  /*23e0*/  @!P2 SHF.R.U32.HI R6, RZ, 0x2, R8 ;  /* 0x00000002ff06a819 */ /* 0x001fe20000011608 */
[----:B------:R-:W0:Y:S01]  /*23f0*/  SHFL.DOWN PT, R0, R11, 0x4, 0x1f ;  /* 0x08801f000b007f89 */ /* 0x000e2200000e0000 */
[----:B------:R-:W-:Y:S02]  /*2400*/  SEL R3, R2, R3, P0 ;  /* 0x0000000302037207 */ /* 0x000fe40000000000 */
[----:B------:R-:W-:-:S03]  /*2410*/  @!P2 LOP3.LUT R6, R6, 0xf8, RZ, 0xc0, !PT ;  /* 0x000000f80606a812 */ /* 0x000fc600078ec0ff */
[----:B------:R-:W1:Y:S01]  /*2420*/  SHFL.DOWN P0, R2, R3, 0x4, 0x1f ;  /* 0x08801f0003027f89 */ /* 0x000e620000000000 */
[----:B0-----:R-:W-:Y:S02]  /*2430*/  IADD3 R5, P1, PT, R0, R11, RZ ;  /* 0x0000000b00057210 */ /* 0x001fe40007f3e0ff */
[----:B------:R-:W0:Y:S02]  /*2440*/  @!P2 S2R R11, SR_CgaCtaId ;  /* 0x00000000000ba919 */ /* 0x000e240000008800 */
[----:B-1----:R-:W-:Y:S01]  /*2450*/  SEL R5, R5, R0, P0 ;  /* 0x0000000005057207 */ /* 0x002fe20000000000 */
[----:B------:R-:W-:-:S04]  /*2460*/  IMAD.X R9, R2, 0x1, R3, P1 ;  /* 0x0000000102097824 */ /* 0x000fc800008e0603 */
[----:B------:R-:W1:Y:S01]  /*2470*/  SHFL.DOWN PT, R0, R5, 0x8, 0x1f ;  /* 0x09001f0005007f89 */ /* 0x000e6200000e0000 */
[----:B------:R-:W-:-:S05]  /*2480*/  SEL R9, R9, R2, P0 ;  /* 0x0000000209097207 */ /* 0x000fca0000000000 */
[----:B------:R-:W2:Y:S01]  /*2490*/  SHFL.DOWN P0, R2, R9, 0x8, 0x1f ;  /* 0x09001f0009027f89 */ /* 0x000ea20000000000 */
[----:B-1----:R-:W-:-:S04]  /*24a0*/  IADD3 R7, P1, PT, R0, R5, RZ ;  /* 0x0000000500077210 */ /* 0x002fc80007f3e0ff */
[----:B--2---:R-:W-:Y:S01]  /*24b0*/  SEL R7, R7, R0, P0 ;  /* 0x0000000007077207 */ /* 0x004fe20000000000 */
[----:B------:R-:W-:-:S04]  /*24c0*/  IMAD.X R3, R2, 0x1, R9, P1 ;  /* 0x0000000102037824 */ /* 0x000fc800008e0609 */
[----:B------:R-:W1:Y:S01]  /*24d0*/  SHFL.DOWN PT, R0, R7, 0x10, 0x1f ;  /* 0x0a001f0007007f89 */ /* 0x000e6200000e0000 */
[----:B------:R-:W-:Y:S02]  /*24e0*/  SEL R4, R3, R2, P0 ;  /* 0x0000000203047207 */ /* 0x000fe40000000000 */
[----:B------:R-:W-:-:S03]  /*24f0*/  @!P2 MOV R2, 0x400 ;  /* 0x000004000002a802 */ /* 0x000fc60000000f00 */
[----:B------:R-:W2:Y:S01]  /*2500*/  SHFL.DOWN P0, R3, R4, 0x10, 0x1f ;  /* 0x0a001f0004037f89 */ /* 0x000ea20000000000 */
[----:B0-----:R-:W-:-:S05]  /*2510*/  @!P2 LEA R11, R11, R2, 0x18 ;  /* 0x000000020b0ba211 */ /* 0x001fca00078ec0ff */
[----:B------:R-:W-:Y:S01]  /*2520*/  @!P2 IMAD.IADD R11, R6, 0x1, R11 ;  /* 0x00000001060ba824 */ /* 0x000fe200078e020b */
[----:B-1----:R-:W-:-:S05]  /*2530*/  IADD3 R5, P1, PT, R0, R7, RZ ;  /* 0x0000000700057210 */ /* 0x002fca0007f3e0ff */
[----:B--2---:R-:W-:Y:S01]  /*2540*/  IMAD.X R2, R3, 0x1, R4, P1 ;  /* 0x0000000103027824 */ /* 0x004fe200008e0604 */
[----:B------:R-:W-:-:S04]  /*2550*/  SEL R0, R5, R0, P0 ;  /* 0x0000000005007207 */ /* 0x000fc80000000000 */
[----:B------:R-:W-:Y:S01]  /*2560*/  SEL R3, R2, R3, P0 ;  /* 0x0000000302037207 */ /* 0x000fe20000000000 */
[----:B------:R-:W-:Y:S01]  /*2570*/  @!P2 IMAD.MOV.U32 R2, RZ, RZ, R0 ;  /* 0x000000ffff02a224 */ /* 0x000fe200078e0000 */
[----:B------:R-:W-:-:S04]  /*2580*/  ISETP.NE.AND P0, PT, R8, RZ, PT ;  /* 0x000000ff0800720c */ /* 0x000fc80003f05270 */
[----:B------:R0:W-:Y:S01]  /*2590*/  @!P2 STS.64 [R11+0x10], R2 ;  /* 0x000010020b00a388 */ /* 0x0001e20000000a00 */
[----:B------:R-:W-:Y:S08]  /*25a0*/  BAR.SYNC.DEFER_BLOCKING 0x0 ;  /* 0x0000000000007b1d */ /* 0x000ff00000010000 */
[----:B------:R-:W-:Y:S05]  /*25b0*/  @P0 BRA `(.L_x_45) ;  /* 0x00000000006c0947 */ /* 0x000fea0003800000 */
[----:B------:R-:W1:Y:S01]  /*25c0*/  S2UR UR5, SR_CgaCtaId ;  /* 0x00000000000579c3 */ /* 0x000e620000008800 */
[----:B------:R-:W-:Y:S02]  /*25d0*/  UMOV UR4, 0x400 ;  /* 0x0000040000047882 */ /* 0x000fe40000000000 */
[----:B-1----:R-:W-:-:S09]  /*25e0*/  ULEA UR4, UR5, UR4, 0x18 ;  /* 0x0000000405047291 */ /* 0x002fd2000f8ec0ff */
[----:B------:R-:W-:Y:S04]  /*25f0*/  LDS.64 R8, [UR4+0x18] ;  /* 0x00001804ff087984 */ /* 0x000fe80008000a00 */
[----:B------:R-:W0:Y:S04]  /*2600*/  LDS.128 R24, [UR4+0x20] ;  /* 0x00002004ff187984 */ /* 0x000e280008000c00 */
[----:B------:R-:W1:Y:S04]  /*2610*/  LDS.128 R4, [UR4+0x30] ;  /* 0x00003004ff047984 */ /* 0x000e680008000c00 */
        /* <DEDUP_REMOVED lines=20> */
[----:B------:R-:W-:-:S07]  /*2760*/  IMAD.X R3, R3, 0x1, R27, P3 ;  /* 0x0000000103037824 */ /* 0x000fce00018e061b */
.L_x_45:
[----:B------:R-:W-:Y:S05]  /*2770*/  BSYNC.RECONVERGENT B0 ;  /* 0x0000000000007941 */ /* 0x000fea0003800200 */
.L_x_30:
[----:B------:R-:W-:Y:S05]  /*2780*/  @P0 EXIT ;  /* 0x000000000000094d */ /* 0x000fea0003800000 */
[----:B------:R-:W3:Y:S01]  /*2790*/  LDCU.64 UR4, c[0x0][0x388] ;  /* 0x00007100ff0477ac */ /* 0x000ee20008000a00 */
[----:B0-2---:R-:W-:Y:S01]  /*27a0*/  IMAD.MOV.U32 R2, RZ, RZ, R0 ;  /* 0x000000ffff027224 */ /* 0x005fe200078e0000 */
[----:B---3--:R-:W-:-:S06]  /*27b0*/  UIMAD.WIDE.U32 UR4, UR16, 0x8, UR4 ;  /* 0x00000008100478a5 */ /* 0x008fcc000f8e0004 */
[----:B-1----:R-:W-:Y:S02]  /*27c0*/  IMAD.U32 R4, RZ, RZ, UR4 ;  /* 0x00000004ff047e24 */ /* 0x002fe4000f8e00ff */
[----:B------:R-:W-:-:S05]  /*27d0*/  IMAD.U32 R5, RZ, RZ, UR5 ;  /* 0x00000005ff057e24 */ /* 0x000fca000f8e00ff */
[----:B------:R-:W-:Y:S01]  /*27e0*/  STG.E.64 desc[UR14][R4.64], R2 ;  /* 0x0000000204007986 */ /* 0x000fe2000c101b0e */
[----:B------:R-:W-:Y:S05]  /*27f0*/  EXIT ;  /* 0x000000000000794d */ /* 0x000fea0003800000 */
.L_x_58:
        /* <DEDUP_REMOVED lines=16> */
.L_x_265:


//--------------------- .text._ZN3cub18CUB_300001_SM_10006detail6reduce28DeviceReduceSingleTileKernelINS2_10policy_hubIyyN4cuda3std3__44plusIvEEE10Policy1000EPySC_yS9_yyNS7_10__identityEEEvT0_T1_T2_T3_T4_T6_ --------------------------
	.section	.text._ZN3cub18CUB_300001_SM_10006detail6reduce28DeviceReduceSingleTileKernelINS2_10policy_hubIyyN4cuda3std3__44plusIvEEE10Policy1000EPySC_yS9_yyNS7_10__identityEEEvT0_T1_T2_T3_T4_T6_,"ax",@progbits
	.align	128
        .global         _ZN3cub18CUB_300001_SM_10006detail6reduce28DeviceReduceSingleTileKernelINS2_10policy_hubIyyN4cuda3std3__44plusIvEEE10Policy1000EPySC_yS9_yyNS7_10__identityEEEvT0_T1_T2_T3_T4_T6_
        .type           _ZN3cub18CUB_300001_SM_10006detail6reduce28DeviceReduceSingleTileKernelINS2_10policy_hubIyyN4cuda3std3__44plusIvEEE10Policy1000EPySC_yS9_yyNS7_10__identityEEEvT0_T1_T2_T3_T4_T6_,@function
        .size           _ZN3cub18CUB_300001_SM_10006detail6reduce28DeviceReduceSingleTileKernelINS2_10policy_hubIyyN4cuda3std3__44plusIvEEE10Policy1000EPySC_yS9_yyNS7_10__identityEEEvT0_T1_T2_T3_T4_T6_,(.L_x_266 - _ZN3cub18CUB_300001_SM_10006detail6reduce28DeviceReduceSingleTileKernelINS2_10policy_hubIyyN4cuda3std3__44plusIvEEE10Policy1000EPySC_yS9_yyNS7_10__identityEEEvT0_T1_T2_T3_T4_T6_)
        .other          _ZN3cub18CUB_300001_SM_10006detail6reduce28DeviceReduceSingleTileKernelINS2_10policy_hubIyyN4cuda3std3__44plusIvEEE10Policy1000EPySC_yS9_yyNS7_10__identityEEEvT0_T1_T2_T3_T4_T6_,@"STO_CUDA_ENTRY STV_DEFAULT"
_ZN3cub18CUB_300001_SM_10006detail6reduce28DeviceReduceSingleTileKernelINS2_10policy_hubIyyN4cuda3std3__44plusIvEEE10Policy1000EPySC_yS9_yyNS7_10__identityEEEvT0_T1_T2_T3_T4_T6_:
.text._ZN3cub18CUB_300001_SM_10006detail6reduce28DeviceReduceSingleTileKernelINS2_10policy_hubIyyN4cuda3std3__44plusIvEEE10Policy1000EPySC_yS9_yyNS7_10__identityEEEvT0_T1_T2_T3_T4_T6_:
[----:B------:R-:W-:Y:S01]  /*0000*/  LDC R1, c[0x0][0x37c] ;  /* 0x0000df00ff017b82 */ /* 0x000fe20000000800 */
[----:B------:R-:W0:Y:S01]  /*0010*/  LDCU.64 UR4, c[0x0][0x390] ;  /* 0x00007200ff0477ac */ /* 0x000e220008000a00 */
[----:B------:R-:W1:Y:S01]  /*0020*/  LDCU.64 UR6, c[0x0][0x358] ;  /* 0x00006b00ff0677ac */ /* 0x000e620008000a00 */
[----:B0-----:R-:W-:Y:S02]  /*0030*/  IMAD.U32 R2, RZ, RZ, UR4 ;  /* 0x00000004ff027e24 */ /* 0x001fe4000f8e00ff */
[----:B------:R-:W-:-:S03]  /*0040*/  IMAD.U32 R0, RZ, RZ, UR5 ;  /* 0x00000005ff007e24 */ /* 0x000fc6000f8e00ff */
[----:B------:R-:W-:-:S04]  /*0050*/  ISETP.NE.U32.AND P0, PT, R2, RZ, PT ;  /* 0x000000ff0200720c */ /* 0x000fc80003f05070 */
[----:B------:R-:W-:-:S13]  /*0060*/  ISETP.NE.AND.EX P0, PT, R0, RZ, PT, P0 ;  /* 0x000000ff0000720c */ /* 0x000fda0003f05300 */
        /* <DEDUP_REMOVED lines=8> */
.L_x_59:
[----:B------:R-:W-:Y:S01]  /*00f0*/  ISETP.GT.U32.AND P0, PT, R2, 0xdff, PT ;  /* 0x00000dff0200780c */ /* 0x000fe20003f04070 */
[----:B------:R-:W-:Y:S03]  /*0100*/  BSSY.RECONVERGENT B0, `(.L_x_60) ;  /* 0x0000254000007945 */ /* 0x000fe60003800200 */
[----:B------:R-:W-:-:S13]  /*0110*/  ISETP.GT.U32.AND.EX P0, PT, R0, RZ, PT, P0 ;  /* 0x000000ff0000720c */ /* 0x000fda0003f04100 */
[----:B------:R-:W-:Y:S05]  /*0120*/  @P0 BRA `(.L_x_61) ;  /* 0x00000014005c0947 */ /* 0x000fea0003800000 */
[----:B------:R-:W0:Y:S01]  /*0130*/  S2R R37, SR_TID.X ;  /* 0x0000000000257919 */ /* 0x000e220000002100 */
[----:B------:R-:W-:Y:S01]  /*0140*/  BSSY.RECONVERGENT B1, `(.L_x_62) ;  /* 0x0000009000017945 */ /* 0x000fe20003800200 */
[----:B------:R-:W-:Y:S02]  /*0150*/  CS2R R4, SRZ ;  /* 0x0000000000047805 */ /* 0x000fe4000001ff00 */
[----:B0-----:R-:W-:Y:S01]  /*0160*/  ISETP.GE.U32.AND P0, PT, R37, R2, PT ;  /* 0x000000022500720c */ /* 0x001fe20003f06070 */
[----:B------:R-:W-:-:S12]  /*0170*/  IMAD.MOV.U32 R3, RZ, RZ, R37 ;  /* 0x000000ffff037224 */ /* 0x000fd800078e0025 */
[----:B------:R-:W-:Y:S05]  /*0180*/  @P0 BRA `(.L_x_63) ;  /* 0x0000000000100947 */ /* 0x000fea0003800000 */
[----:B------:R-:W0:Y:S02]  /*0190*/  LDC.64 R4, c[0x0][0x380] ;  /* 0x0000e000ff047b82 */ /* 0x000e240000000a00 */
[----:B0-----:R-:W-:-:S06]  /*01a0*/  IMAD.WIDE.U32 R4, R37, 0x8, R4 ;  /* 0x0000000825047825 */ /* 0x001fcc00078e0004 */
[----:B------:R-:W5:Y:S01]  /*01b0*/  LDG.E.64.CONSTANT R4, desc[UR6][R4.64] ;  /* 0x0000000604047981 */ /* 0x000f62000c1e9b00 */
[----:B------:R-:W-:-:S07]  /*01c0*/  VIADD R3, R37, 0x200 ;  /* 0x0000020025037836 */ /* 0x000fce0000000000 */
.L_x_63:
[----:B------:R-:W-:Y:S05]  /*01d0*/  BSYNC.RECONVERGENT B1 ;  /* 0x0000000000017941 */ /* 0x000fea0003800200 */
.L_x_62:
[----:B------:R-:W-:Y:S01]  /*01e0*/  ISETP.GE.U32.AND P0, PT, R3, R2, PT ;  /* 0x000000020300720c */ /* 0x000fe20003f06070 */
        /* <DEDUP_REMOVED lines=16> */
.L_x_68:
        /* <DEDUP_REMOVED lines=11> */
.L_x_67:
[----:B------:R-:W-:Y:S05]  /*03a0*/  BSYNC.RECONVERGENT B2 ;  /* 0x0000000000027941 */ /* 0x000fea0003800200 */
.L_x_66:
        /* <DEDUP_REMOVED lines=8> */
.L_x_71:
        /* <DEDUP_REMOVED lines=43> */
.L_x_70:
[----:B------:R-:W-:Y:S05]  /*06e0*/  BSYNC.RECONVERGENT B2 ;  /* 0x0000000000027941 */ /* 0x000fea0003800200 */
.L_x_69:
        /* <DEDUP_REMOVED lines=26> */
.L_x_73:
[----:B------:R-:W-:Y:S05]  /*0890*/  BSYNC.RECONVERGENT B2 ;  /* 0x0000000000027941 */ /* 0x000fea0003800200 */
.L_x_72:
        /* <DEDUP_REMOVED lines=12> */
.L_x_65:
[----:B------:R-:W-:Y:S05]  /*0960*/  BSYNC.RECONVERGENT B1 ;  /* 0x0000000000017941 */ /* 0x000fea0003800200 */
.L_x_64:
[----:B------:R-:W-:-:S04]  /*0970*/  ISETP.GE.U32.AND P0, PT, R2, 0x200, PT ;  /* 0x000002000200780c */ /* 0x000fc80003f06070 */
[----:B------:R-:W-:-:S13]  /*0980*/  ISETP.GE.U32.AND.EX P0, PT, R0, RZ, PT, P0 ;  /* 0x000000ff0000720c */ /* 0x000fda0003f06100 */
[----:B------:R-:W-:Y:S05]  /*0990*/  @!P0 BRA `(.L_x_74) ;  /* 0x00000004001c8947 */ /* 0x000fea0003800000 */
[----:B-----5:R-:W0:Y:S01]  /*09a0*/  SHFL.DOWN PT, R3, R4, 0x1, 0x1f ;  /* 0x08201f0004037f89 */ /* 0x020e2200000e0000 */
[----:B------:R-:W-:-:S03]  /*09b0*/  ISETP.NE.AND P5, PT, R37, RZ, PT ;  /* 0x000000ff2500720c */ /* 0x000fc60003fa5270 */
        /* <DEDUP_REMOVED lines=22> */
[----:B0-----:R-:W-:-:S04]  /*0b20*/  IADD3 R9, P2, PT, R0, R7, RZ ;  /* 0x0000000700097210 */ /* 0x001fc80007f5e0ff */
[----:B-1----:R-:W-:Y:S01]  /*0b30*/  SEL R9, R9, R0, P0 ;  /* 0x0000000009097207 */ /* 0x002fe20000000000 */
[----:B------:R-:W-:Y:S01]  /*0b40*/  IMAD.X R3, R2, 0x1, R11, P2 ;  /* 0x0000000102037824 */ /* 0x000fe200010e060b */
[----:B------:R-:W-:-:S03]  /*0b50*/  @!P1 SHF.R.U32.HI R0, RZ, 0x2, R37 ;  /* 0x00000002ff009819 */ /* 0x000fc60000011625 */
[----:B------:R-:W0:Y:S01]  /*0b60*/  SHFL.DOWN PT, R6, R9, 0x10, 0x1f ;  /* 0x0a001f0009067f89 */ /* 0x000e2200000e0000 */
[----:B------:R-:W-:Y:S02]  /*0b70*/  SEL R4, R3, R2, P0 ;  /* 0x0000000203047207 */ /* 0x000fe40000000000 */
[----:B------:R-:W-:Y:S02]  /*0b80*/  @!P1 MOV R2, 0x400 ;  /* 0x0000040000029802 */ /* 0x000fe40000000f00 */
[----:B------:R-:W-:Y:S01]  /*0b90*/  @!P1 LOP3.LUT R0, R0, 0xf8, RZ, 0xc0, !PT ;  /* 0x000000f800009812 */ /* 0x000fe200078ec0ff */
[----:B------:R-:W1:Y:S01]  /*0ba0*/  SHFL.DOWN P0, R3, R4, 0x10, 0x1f ;  /* 0x0a001f0004037f89 */ /* 0x000e620000000000 */
[----:B--2---:R-:W-:-:S05]  /*0bb0*/  @!P1 LEA R5, R5, R2, 0x18 ;  /* 0x0000000205059211 */ /* 0x004fca00078ec0ff */
[----:B------:R-:W-:Y:S01]  /*0bc0*/  @!P1 IMAD.IADD R5, R0, 0x1, R5 ;  /* 0x0000000100059824 */ /* 0x000fe200078e0205 */
[----:B0-----:R-:W-:-:S05]  /*0bd0*/  IADD3 R7, P2, PT, R6, R9, RZ ;  /* 0x0000000906077210 */ /* 0x001fca0007f5e0ff */
[----:B-1----:R-:W-:Y:S01]  /*0be0*/  IMAD.X R2, R3, 0x1, R4, P2 ;  /* 0x0000000103027824 */ /* 0x002fe200010e0604 */
[----:B------:R-:W-:-:S04]  /*0bf0*/  SEL R6, R7, R6, P0 ;  /* 0x0000000607067207 */ /* 0x000fc80000000000 */
[----:B------:R-:W-:Y:S01]  /*0c00*/  SEL R3, R2, R3, P0 ;  /* 0x0000000302037207 */ /* 0x000fe20000000000 */
[----:B------:R-:W-:-:S05]  /*0c10*/  @!P1 IMAD.MOV.U32 R2, RZ, RZ, R6 ;  /* 0x000000ffff029224 */ /* 0x000fca00078e0006 */
[----:B------:R2:W-:Y:S01]  /*0c20*/  @!P1 STS.64 [R5+0x10], R2 ;  /* 0x0000100205009388 */ /* 0x0005e20000000a00 */
[----:B------:R-:W-:Y:S06]  /*0c30*/  BAR.SYNC.DEFER_BLOCKING 0x0 ;  /* 0x0000000000007b1d */ /* 0x000fec0000010000 */
[----:B------:R-:W-:Y:S05]  /*0c40*/  @P5 BRA `(.L_x_75) ;  /* 0x00000018007c5947 */ /* 0x000fea0003800000 */
[----:B------:R-:W0:Y:S01]  /*0c50*/  S2UR UR5, SR_CgaCtaId ;  /* 0x00000000000579c3 */ /* 0x000e220000008800 */
[----:B------:R-:W-:Y:S02]  /*0c60*/  UMOV UR4, 0x400 ;  /* 0x0000040000047882 */ /* 0x000fe40000000000 */
[----:B0-----:R-:W-:-:S09]  /*0c70*/  ULEA UR4, UR5, UR4, 0x18 ;  /* 0x0000000405047291 */ /* 0x001fd2000f8ec0ff */
[----:B--2---:R-:W-:Y:S04]  /*0c80*/  LDS.64 R4, [UR4+0x18] ;  /* 0x00001804ff047984 */ /* 0x004fe80008000a00 */
[----:B------:R-:W0:Y:S04]  /*0c90*/  LDS.128 R32, [UR4+0x20] ;  /* 0x00002004ff207984 */ /* 0x000e280008000c00 */
[----:B------:R-:W1:Y:S04]  /*0ca0*/  LDS.128 R28, [UR4+0x30] ;  /* 0x00003004ff1c7984 */ /* 0x000e680008000c00 */
[----:B------:R-:W2:Y:S04]  /*0cb0*/  LDS.128 R24, [UR4+0x40] ;  /* 0x00004004ff187984 */ /* 0x000ea80008000c00 */
[----:B------:R-:W3:Y:S04]  /*0cc0*/  LDS.128 R20, [UR4+0x50] ;  /* 0x00005004ff147984 */ /* 0x000ee80008000c00 */
[----:B------:R-:W4:Y:S04]  /*0cd0*/  LDS.128 R16, [UR4+0x60] ;  /* 0x00006004ff107984 */ /* 0x000f280008000c00 */
[----:B------:R-:W5:Y:S04]  /*0ce0*/  LDS.128 R12, [UR4+0x70] ;  /* 0x00007004ff0c7984 */ /* 0x000f680008000c00 */
[----:B------:R-:W5:Y:S01]  /*0cf0*/  LDS.128 R8, [UR4+0x80] ;  /* 0x00008004ff087984 */ /* 0x000f620008000c00 */
[----:B0-----:R-:W-:-:S04]  /*0d00*/  IADD3 R7, P0, P1, R32, R4, R6 ;  /* 0x0000000420077210 */ /* 0x001fc8000791e006 */
[----:B-1----:R-:W-:Y:S02]  /*0d10*/  IADD3 R7, P2, P3, R28, R7, R34 ;  /* 0x000000071c077210 */ /* 0x002fe40007b5e022 */
[----:B------:R-:W-:Y:S02]  /*0d20*/  IADD3.X R5, PT, PT, R33, R5, R3, P0, P1 ;  /* 0x0000000521057210 */ /* 0x000fe400007e2403 */
[----:B--2---:R-:W-:Y:S02]  /*0d30*/  IADD3 R3, P0, P1, R24, R7, R30 ;  /* 0x0000000718037210 */ /* 0x004fe4000791e01e */
[----:B------:R-:W-:Y:S02]  /*0d40*/  IADD3.X R29, PT, PT, R29, R5, R35, P2, P3 ;  /* 0x000000051d1d7210 */ /* 0x000fe400017e6423 */
[----:B---3--:R-:W-:Y:S02]  /*0d50*/  IADD3 R3, P2, P3, R20, R3, R26 ;  /* 0x0000000314037210 */ /* 0x008fe40007b5e01a */
[----:B------:R-:W-:-:S02]  /*0d60*/  IADD3.X R25, PT, PT, R25, R29, R31, P0, P1 ;  /* 0x0000001d19197210 */ /* 0x000fc400007e241f */
[----:B----4-:R-:W-:Y:S02]  /*0d70*/  IADD3 R3, P0, P1, R16, R3, R22 ;  /* 0x0000000310037210 */ /* 0x010fe4000791e016 */
[----:B------:R-:W-:Y:S02]  /*0d80*/  IADD3.X R21, PT, PT, R21, R25, R27, P2, P3 ;  /* 0x0000001915157210 */ /* 0x000fe400017e641b */
[----:B-----5:R-:W-:Y:S02]  /*0d90*/  IADD3 R3, P2, P3, R12, R3, R18 ;  /* 0x000000030c037210 */ /* 0x020fe40007b5e012 */
[----:B------:R-:W-:Y:S02]  /*0da0*/  IADD3.X R17, PT, PT, R17, R21, R23, P0, P1 ;  /* 0x0000001511117210 */ /* 0x000fe400007e2417 */
[----:B------:R-:W-:Y:S02]  /*0db0*/  IADD3 R3, P0, P1, R8, R3, R14 ;  /* 0x0000000308037210 */ /* 0x000fe4000791e00e */
[----:B------:R-:W-:-:S02]  /*0dc0*/  IADD3.X R13, PT, PT, R13, R17, R19, P2, P3 ;  /* 0x000000110d0d7210 */ /* 0x000fc400017e6413 */
[----:B------:R-:W-:Y:S02]  /*0dd0*/  IADD3 R6, P2, PT, R3, R10, RZ ;  /* 0x0000000a03067210 */ /* 0x000fe40007f5e0ff */
[----:B------:R-:W-:-:S05]  /*0de0*/  IADD3.X R3, PT, PT, R9, R13, R15, P0, P1 ;  /* 0x0000000d09037210 */ /* 0x000fca00007e240f */
[----:B------:R-:W-:Y:S01]  /*0df0*/  IMAD.X R3, R3, 0x1, R11, P2 ;  /* 0x0000000103037824 */ /* 0x000fe200010e060b */
[----:B------:R-:W-:Y:S06]  /*0e00*/  BRA `(.L_x_75) ;  /* 0x00000018000c7947 */ /* 0x000fec0003800000 */
.L_x_74:
[C---:B------:R-:W-:Y:S02]  /*0e10*/  LOP3.LUT R3, R37.reuse, 0x3e0, RZ, 0xc0, !PT ;  /* 0x000003e025037812 */ /* 0x040fe400078ec0ff */
[----:B------:R-:W-:-:S03]  /*0e20*/  ISETP.NE.AND P5, PT, R37, RZ, PT ;  /* 0x000000ff2500720c */ /* 0x000fc60003fa5270 */
[----:B------:R-:W-:Y:S01]  /*0e30*/  VIADD R7, R3, 0x20 ;  /* 0x0000002003077836 */ /* 0x000fe20000000000 */
[----:B------:R-:W-:-:S04]  /*0e40*/  LOP3.LUT R3, RZ, R3, RZ, 0x33, !PT ;  /* 0x00000003ff037212 */ /* 0x000fc800078e33ff */
[----:B------:R-:W-:Y:S01]  /*0e50*/  ISETP.GT.U32.AND P0, PT, R7, R2, PT ;  /* 0x000000020700720c */ /* 0x000fe20003f04070 */
[----:B------:R-:W-:-:S05]  /*0e60*/  IMAD.IADD R3, R3, 0x1, R2 ;  /* 0x0000000103037824 */ /* 0x000fca00078e0202 */
[----:B------:R-:W-:-:S05]  /*0e70*/  SEL R7, R3, 0x1f, P0 ;  /* 0x0000001f03077807 */ /* 0x000fca0000000000 */
[----:B-----5:R-:W0:Y:S04]  /*0e80*/  SHFL.DOWN PT, R3, R4, 0x1, R7 ;  /* 0x0820000004037989 */ /* 0x020e2800000e0007 */
[----:B------:R-:W1:Y:S01]  /*0e90*/  SHFL.DOWN P0, R6, R5, 0x1, R7 ;  /* 0x0820000005067989 */ /* 0x000e620000000007 */
[----:B0-----:R-:W-:-:S04]  /*0ea0*/  IADD3 R8, P1, PT, R3, R4, RZ ;  /* 0x0000000403087210 */ /* 0x001fc80007f3e0ff */
[----:B-1----:R-:W-:Y:S01]  /*0eb0*/  SEL R8, R8, R3, P0 ;  /* 0x0000000308087207 */ /* 0x002fe20000000000 */
[----:B------:R-:W-:Y:S02]  /*0ec0*/  IMAD.X R11, R6, 0x1, R5, P1 ;  /* 0x00000001060b7824 */ /* 0x000fe400008e0605 */
[----:B------:R-:W0:Y:S03]  /*0ed0*/  S2R R5, SR_LANEID ;  /* 0x0000000000057919 */ /* 0x000e260000000000 */
[----:B------:R-:W-:Y:S01]  /*0ee0*/  SEL R11, R11, R6, P0 ;  /* 0x000000060b0b7207 */ /* 0x000fe20000000000 */
[----:B------:R-:W1:Y:S04]  /*0ef0*/  SHFL.DOWN PT, R3, R8, 0x2, R7 ;  /* 0x0840000008037989 */ /* 0x000e6800000e0007 */
[----:B------:R-:W2:Y:S01]  /*0f00*/  SHFL.DOWN P0, R6, R11, 0x2, R7 ;  /* 0x084000000b067989 */ /* 0x000ea20000000007 */
[----:B-1----:R-:W-:-:S04]  /*0f10*/  IADD3 R10, P1, PT, R3, R8, RZ ;  /* 0x00000008030a7210 */ /* 0x002fc80007f3e0ff */
[----:B--2---:R-:W-:Y:S01]  /*0f20*/  SEL R10, R10, R3, P0 ;  /* 0x000000030a0a7207 */ /* 0x004fe20000000000 */
[----:B------:R-:W-:Y:S01]  /*0f30*/  IMAD.X R3, R6, 0x1, R11, P1 ;  /* 0x0000000106037824 */ /* 0x000fe200008e060b */
[----:B0-----:R-:W-:-:S04]  /*0f40*/  ISETP.NE.AND P2, PT, R5, RZ, PT ;  /* 0x000000ff0500720c */ /* 0x001fc80003f45270 */
[----:B------:R-:W-:Y:S02]  /*0f50*/  SEL R6, R3, R6, P0 ;  /* 0x0000000603067207 */ /* 0x000fe40000000000 */
[----:B------:R-:W0:Y:S04]  /*0f60*/  SHFL.DOWN PT, R3, R10, 0x4, R7 ;  /* 0x088000000a037989 */ /* 0x000e2800000e0007 */
[----:B------:R-:W1:Y:S03]  /*0f70*/  SHFL.DOWN P0, R4, R6, 0x4, R7 ;  /* 0x0880000006047989 */ /* 0x000e660000000007 */
[----:B------:R-:W2:Y:S01]  /*0f80*/  @!P2 S2R R11, SR_CgaCtaId ;  /* 0x00000000000ba919 */ /* 0x000ea20000008800 */
[----:B0-----:R-:W-:-:S04]  /*0f90*/  IADD3 R12, P1, PT, R3, R10, RZ ;  /* 0x0000000a030c7210 */ /* 0x001fc80007f3e0ff */
[----:B-1----:R-:W-:Y:S01]  /*0fa0*/  SEL R12, R12, R3, P0 ;  /* 0x000000030c0c7207 */ /* 0x002fe20000000000 */
[----:B------:R-:W-:-:S04]  /*0fb0*/  IMAD.X R9, R4, 0x1, R6, P1 ;  /* 0x0000000104097824 */ /* 0x000fc800008e0606 */
[----:B------:R-:W0:Y:S01]  /*0fc0*/  SHFL.DOWN PT, R3, R12, 0x8, R7 ;  /* 0x090000000c037989 */ /* 0x000e2200000e0007 */
[----:B------:R-:W-:-:S05]  /*0fd0*/  SEL R9, R9, R4, P0 ;  /* 0x0000000409097207 */ /* 0x000fca0000000000 */
[----:B------:R-:W1:Y:S01]  /*0fe0*/  SHFL.DOWN P0, R4, R9, 0x8, R7 ;  /* 0x0900000009047989 */ /* 0x000e620000000007 */
[----:B0-----:R-:W-:-:S04]  /*0ff0*/  IADD3 R8, P1, PT, R3, R12, RZ ;  /* 0x0000000c03087210 */ /* 0x001fc80007f3e0ff */
[----:B-1----:R-:W-:Y:S01]  /*1000*/  SEL R8, R8, R3, P0 ;  /* 0x0000000308087207 */ /* 0x002fe20000000000 */
[----:B------:R-:W-:Y:S01]  /*1010*/  IMAD.X R3, R4, 0x1, R9, P1 ;  /* 0x0000000104037824 */ /* 0x000fe200008e0609 */
[----:B------:R-:W-:-:S03]  /*1020*/  @!P2 SHF.R.U32.HI R9, RZ, 0x2, R37 ;  /* 0x00000002ff09a819 */ /* 0x000fc60000011625 */
[----:B------:R-:W0:Y:S01]  /*1030*/  SHFL.DOWN PT, R6, R8, 0x10, R7 ;  /* 0x0a00000008067989 */ /* 0x000e2200000e0007 */
[----:B------:R-:W-:Y:S02]  /*1040*/  SEL R10, R3, R4, P0 ;  /* 0x00000004030a7207 */ /* 0x000fe40000000000 */
[----:B------:R-:W-:Y:S02]  /*1050*/  @!P2 MOV R4, 0x400 ;  /* 0x000004000004a802 */ /* 0x000fe40000000f00 */
[----:B------:R-:W-:Y:S01]  /*1060*/  @!P2 LOP3.LUT R9, R9, 0xf8, RZ, 0xc0, !PT ;  /* 0x000000f80909a812 */ /* 0x000fe200078ec0ff */
[----:B------:R-:W1:Y:S01]  /*1070*/  SHFL.DOWN P0, R3, R10, 0x10, R7 ;  /* 0x0a0000000a037989 */ /* 0x000e620000000007 */
[----:B--2---:R-:W-:-:S05]  /*1080*/  @!P2 LEA R12, R11, R4, 0x18 ;  /* 0x000000040b0ca211 */ /* 0x004fca00078ec0ff */
[----:B------:R-:W-:Y:S01]  /*1090*/  @!P2 IMAD.IADD R9, R9, 0x1, R12 ;  /* 0x000000010909a824 */ /* 0x000fe200078e020c */
[----:B0-----:R-:W-:-:S05]  /*10a0*/  IADD3 R5, P1, PT, R6, R8, RZ ;  /* 0x0000000806057210 */ /* 0x001fca0007f3e0ff */
[----:B-1----:R-:W-:Y:S01]  /*10b0*/  IMAD.X R4, R3, 0x1, R10, P1 ;  /* 0x0000000103047824 */ /* 0x002fe200008e060a */
[----:B------:R-:W-:-:S04]  /*10c0*/  SEL R6, R5, R6, P0 ;  /* 0x0000000605067207 */ /* 0x000fc80000000000 */
[----:B------:R-:W-:-:S05]  /*10d0*/  SEL R3, R4, R3, P0 ;  /* 0x0000000304037207 */ /* 0x000fca0000000000 */
[----:B------:R-:W-:-:S05]  /*10e0*/  @!P2 IMAD.MOV.U32 R7, RZ, RZ, R3 ;  /* 0x000000ffff07a224 */ /* 0x000fca00078e0003 */
[----:B------:R1:W-:Y:S01]  /*10f0*/  @!P2 STS.64 [R9+0x10], R6 ;  /* 0x000010060900a388 */ /* 0x0003e20000000a00 */
[----:B------:R-:W-:Y:S06]  /*1100*/  BAR.SYNC.DEFER_BLOCKING 0x0 ;  /* 0x0000000000007b1d */ /* 0x000fec0000010000 */
[----:B------:R-:W-:Y:S05]  /*1110*/  @P5 BRA `(.L_x_75) ;  /* 0x0000001400485947 */ /* 0x000fea0003800000 */
[----:B------:R-:W0:Y:S01]  /*1120*/  S2UR UR5, SR_CgaCtaId ;  /* 0x00000000000579c3 */ /* 0x000e220000008800 */
[----:B------:R-:W-:Y:S01]  /*1130*/  UMOV UR4, 0x400 ;  /* 0x0000040000047882 */ /* 0x000fe20000000000 */
[C---:B------:R-:W-:Y:S02]  /*1140*/  ISETP.GT.U32.AND P0, PT, R2.reuse, 0x20, PT ;  /* 0x000000200200780c */ /* 0x040fe40003f04070 */
[----:B------:R-:W-:Y:S02]  /*1150*/  ISETP.GT.U32.AND P1, PT, R2, 0x40, PT ;  /* 0x000000400200780c */ /* 0x000fe40003f24070 */
[----:B------:R-:W-:Y:S02]  /*1160*/  ISETP.GT.U32.AND.EX P0, PT, R0, RZ, PT, P0 ;  /* 0x000000ff0000720c */ /* 0x000fe40003f04100 */
[----:B------:R-:W-:Y:S02]  /*1170*/  ISETP.GT.U32.AND P2, PT, R2, 0x60, PT ;  /* 0x000000600200780c */ /* 0x000fe40003f44070 */
[----:B------:R-:W-:-:S02]  /*1180*/  ISETP.GT.U32.AND.EX P1, PT, R0, RZ, PT, P1 ;  /* 0x000000ff0000720c */ /* 0x000fc40003f24110 */
[----:B------:R-:W-:-:S04]  /*1190*/  ISETP.GT.U32.AND P6, PT, R2, 0x140, PT ;  /* 0x000001400200780c */ /* 0x000fc80003fc4070 */
[----:B------:R-:W-:Y:S01]  /*11a0*/  ISETP.GT.U32.AND.EX P6, PT, R0, RZ, PT, P6 ;  /* 0x000000ff0000720c */ /* 0x000fe20003fc4160 */
[----:B0-----:R-:W-:-:S09]  /*11b0*/  ULEA UR4, UR5, UR4, 0x18 ;  /* 0x0000000405047291 */ /* 0x001fd2000f8ec0ff */
[----:B------:R-:W0:Y:S04]  /*11c0*/  LDS.64 R4, [UR4+0x18] ;  /* 0x00001804ff047984 */ /* 0x000e280008000a00 */
[----:B------:R-:W2:Y:S04]  /*11d0*/  LDS.128 R20, [UR4+0x20] ;  /* 0x00002004ff147984 */ /* 0x000ea80008000c00 */
[----:B------:R-:W3:Y:S04]  /*11e0*/  LDS.128 R16, [UR4+0x30] ;  /* 0x00003004ff107984 */ /* 0x000ee80008000c00 */
[----:B-1----:R-:W1:Y:S04]  /*11f0*/  LDS.128 R8, [UR4+0x40] ;  /* 0x00004004ff087984 */ /* 0x002e680008000c00 */
[----:B------:R-:W4:Y:S01]  /*1200*/  LDS.128 R12, [UR4+0x50] ;  /* 0x00005004ff0c7984 */ /* 0x000f220008000c00 */
[----:B0-----:R-:W-:-:S02]  /*1210*/  SEL R24, R4, RZ, P0 ;  /* 0x000000ff04187207 */ /* 0x001fc40000000000 */
[----:B------:R-:W-:Y:S02]  /*1220*/  SEL R28, R5, RZ, P0 ;  /* 0x000000ff051c7207 */ /* 0x000fe40000000000 */
[----:B------:R-:W-:Y:S02]  /*1230*/  ISETP.GT.U32.AND.EX P0, PT, R0, RZ, PT, P2 ;  /* 0x000000ff0000720c */ /* 0x000fe40003f04120 */
[----:B--2---:R-:W-:Y:S02]  /*1240*/  SEL R25, R20, RZ, P1 ;  /* 0x000000ff14197207 */ /* 0x004fe40000800000 */
[----:B------:R-:W-:Y:S02]  /*1250*/  SEL R4, R21, RZ, P1 ;  /* 0x000000ff15047207 */ /* 0x000fe40000800000 */
[----:B------:R-:W-:Y:S02]  /*1260*/  ISETP.GT.U32.AND P1, PT, R2, 0x80, PT ;  /* 0x000000800200780c */ /* 0x000fe40003f24070 */
[----:B------:R-:W-:-:S02]  /*1270*/  SEL R5, R22, RZ, P0 ;  /* 0x000000ff16057207 */ /* 0x000fc40000000000 */
[----:B------:R-:W-:Y:S02]  /*1280*/  SEL R7, R23, RZ, P0 ;  /* 0x000000ff17077207 */ /* 0x000fe40000000000 */
[----:B------:R-:W-:Y:S01]  /*1290*/  IADD3 R6, P2, P3, R25, R24, R6 ;  /* 0x0000001819067210 */ /* 0x000fe20007b5e006 */
[----:B------:R-:W-:Y:S01]  /*12a0*/  LDS.128 R20, [UR4+0x70] ;  /* 0x00007004ff147984 */ /* 0x000fe20008000c00 */
[----:B------:R-:W-:Y:S02]  /*12b0*/  ISETP.GT.U32.AND.EX P0, PT, R0, RZ, PT, P1 ;  /* 0x000000ff0000720c */ /* 0x000fe40003f04110 */
[----:B------:R-:W-:Y:S01]  /*12c0*/  ISETP.GT.U32.AND P1, PT, R2, 0xa0, PT ;  /* 0x000000a00200780c */ /* 0x000fe20003f24070 */
[----:B------:R-:W0:Y:S01]  /*12d0*/  LDS.128 R24, [UR4+0x60] ;  /* 0x00006004ff187984 */ /* 0x000e220008000c00 */
[----:B------:R-:W-:Y:S02]  /*12e0*/  IADD3.X R4, PT, PT, R4, R28, R3, P2, P3 ;  /* 0x0000001c04047210 */ /* 0x000fe400017e6403 */
[----:B---3--:R-:W-:-:S02]  /*12f0*/  SEL R28, R16, RZ, P0 ;  /* 0x000000ff101c7207 */ /* 0x008fc40000000000 */
[----:B------:R-:W-:Y:S02]  /*1300*/  SEL R16, R17, RZ, P0 ;  /* 0x000000ff11107207 */ /* 0x000fe40000000000 */
[----:B------:R-:W-:Y:S02]  /*1310*/  ISETP.GT.U32.AND.EX P0, PT, R0, RZ, PT, P1 ;  /* 0x000000ff0000720c */ /* 0x000fe40003f04110 */
[----:B------:R-:W-:Y:S02]  /*1320*/  IADD3 R28, P2, P3, R28, R6, R5 ;  /* 0x000000061c1c7210 */ /* 0x000fe40007b5e005 */
[----:B------:R-:W-:Y:S02]  /*1330*/  SEL R3, R18, RZ, P0 ;  /* 0x000000ff12037207 */ /* 0x000fe40000000000 */
[----:B------:R-:W-:Y:S02]  /*1340*/  SEL R18, R19, RZ, P0 ;  /* 0x000000ff13127207 */ /* 0x000fe40000000000 */
[----:B------:R-:W-:-:S02]  /*1350*/  IADD3.X R19, PT, PT, R16, R4, R7, P2, P3 ;  /* 0x0000000410137210 */ /* 0x000fc400017e6407 */
[----:B------:R-:W2:Y:S01]  /*1360*/  LDS.128 R4, [UR4+0x80] ;  /* 0x00008004ff047984 */ /* 0x000ea20008000c00 */
[C---:B------:R-:W-:Y:S02]  /*1370*/  ISETP.GT.U32.AND P1, PT, R2.reuse, 0xc0, PT ;  /* 0x000000c00200780c */ /* 0x040fe40003f24070 */
[----:B------:R-:W-:Y:S02]  /*1380*/  ISETP.GT.U32.AND P2, PT, R2, 0x100, PT ;  /* 0x000001000200780c */ /* 0x000fe40003f44070 */
[----:B------:R-:W-:Y:S02]  /*1390*/  ISETP.GT.U32.AND.EX P0, PT, R0, RZ, PT, P1 ;  /* 0x000000ff0000720c */ /* 0x000fe40003f04110 */
[----:B------:R-:W-:Y:S02]  /*13a0*/  ISETP.GT.U32.AND P1, PT, R2, 0xe0, PT ;  /* 0x000000e00200780c */ /* 0x000fe40003f24070 */
[----:B-1----:R-:W-:Y:S02]  /*13b0*/  SEL R16, R8, RZ, P0 ;  /* 0x000000ff08107207 */ /* 0x002fe40000000000 */
[----:B------:R-:W-:-:S02]  /*13c0*/  SEL R17, R9, RZ, P0 ;  /* 0x000000ff09117207 */ /* 0x000fc40000000000 */
[C---:B------:R-:W-:Y:S02]  /*13d0*/  ISETP.GT.U32.AND.EX P0, PT, R0.reuse, RZ, PT, P1 ;  /* 0x000000ff0000720c */ /* 0x040fe40003f04110 */
[----:B------:R-:W-:Y:S02]  /*13e0*/  ISETP.GT.U32.AND.EX P1, PT, R0, RZ, PT, P2 ;  /* 0x000000ff0000720c */ /* 0x000fe40003f24120 */
[----:B------:R-:W-:Y:S02]  /*13f0*/  ISETP.GT.U32.AND P2, PT, R2, 0x120, PT ;  /* 0x000001200200780c */ /* 0x000fe40003f44070 */
[----:B------:R-:W-:Y:S02]  /*1400*/  IADD3 R16, P3, P4, R16, R28, R3 ;  /* 0x0000001c10107210 */ /* 0x000fe40007c7e003 */
[----:B------:R-:W-:Y:S02]  /*1410*/  SEL R3, R10, RZ, P0 ;  /* 0x000000ff0a037207 */ /* 0x000fe40000000000 */
[----:B------:R-:W-:-:S02]  /*1420*/  SEL R9, R11, RZ, P0 ;  /* 0x000000ff0b097207 */ /* 0x000fc40000000000 */
[----:B----4-:R-:W-:Y:S02]  /*1430*/  SEL R8, R12, RZ, P1 ;  /* 0x000000ff0c087207 */ /* 0x010fe40000800000 */
[----:B------:R-:W-:Y:S02]  /*1440*/  ISETP.GT.U32.AND.EX P0, PT, R0, RZ, PT, P2 ;  /* 0x000000ff0000720c */ /* 0x000fe40003f04120 */
[----:B------:R-:W-:Y:S02]  /*1450*/  SEL R10, R13, RZ, P1 ;  /* 0x000000ff0d0a7207 */ /* 0x000fe40000800000 */
[----:B------:R-:W-:Y:S02]  /*1460*/  IADD3.X R12, PT, PT, R17, R19, R18, P3, P4 ;  /* 0x00000013110c7210 */ /* 0x000fe40001fe8412 */
[----:B------:R-:W-:Y:S02]  /*1470*/  IADD3 R8, P1, P2, R8, R16, R3 ;  /* 0x0000001008087210 */ /* 0x000fe40007a3e003 */
[----:B------:R-:W-:-:S02]  /*1480*/  SEL R11, R14, RZ, P0 ;  /* 0x000000ff0e0b7207 */ /* 0x000fc40000000000 */
[C---:B------:R-:W-:Y:S02]  /*1490*/  ISETP.GT.U32.AND P4, PT, R2.reuse, 0x160, PT ;  /* 0x000001600200780c */ /* 0x040fe40003f84070 */
[----:B------:R-:W-:Y:S02]  /*14a0*/  SEL R14, R15, RZ, P0 ;  /* 0x000000ff0f0e7207 */ /* 0x000fe40000000000 */
[----:B------:R-:W-:Y:S02]  /*14b0*/  ISETP.GT.U32.AND P0, PT, R2, 0x180, PT ;  /* 0x000001800200780c */ /* 0x000fe40003f04070 */
[----:B------:R-:W-:Y:S02]  /*14c0*/  IADD3.X R10, PT, PT, R10, R12, R9, P1, P2 ;  /* 0x0000000c0a0a7210 */ /* 0x000fe40000fe4409 */
[C---:B------:R-:W-:Y:S02]  /*14d0*/  ISETP.GT.U32.AND P3, PT, R2.reuse, 0x1a0, PT ;  /* 0x000001a00200780c */ /* 0x040fe40003f64070 */
[----:B------:R-:W-:-:S02]  /*14e0*/  ISETP.GT.U32.AND P1, PT, R2, 0x1c0, PT ;  /* 0x000001c00200780c */ /* 0x000fc40003f24070 */
[----:B------:R-:W-:Y:S02]  /*14f0*/  ISETP.GT.U32.AND P2, PT, R2, 0x1e0, PT ;  /* 0x000001e00200780c */ /* 0x000fe40003f44070 */
[----:B------:R-:W-:Y:S02]  /*1500*/  ISETP.GT.U32.AND.EX P4, PT, R0, RZ, PT, P4 ;  /* 0x000000ff0000720c */ /* 0x000fe40003f84140 */
[----:B0-----:R-:W-:Y:S02]  /*1510*/  SEL R2, R24, RZ, P6 ;  /* 0x000000ff18027207 */ /* 0x001fe40003000000 */
[----:B------:R-:W-:Y:S02]  /*1520*/  ISETP.GT.U32.AND.EX P0, PT, R0, RZ, PT, P0 ;  /* 0x000000ff0000720c */ /* 0x000fe40003f04100 */
[----:B------:R-:W-:Y:S02]  /*1530*/  SEL R9, R25, RZ, P6 ;  /* 0x000000ff19097207 */ /* 0x000fe40003000000 */
[----:B------:R-:W-:-:S02]  /*1540*/  SEL R3, R26, RZ, P4 ;  /* 0x000000ff1a037207 */ /* 0x000fc40002000000 */
[----:B------:R-:W-:Y:S02]  /*1550*/  SEL R27, R27, RZ, P4 ;  /* 0x000000ff1b1b7207 */ /* 0x000fe40002000000 */
[----:B------:R-:W-:Y:S02]  /*1560*/  IADD3 R2, P6, P4, R2, R8, R11 ;  /* 0x0000000802027210 */ /* 0x000fe40007cde00b */
[----:B------:R-:W-:Y:S02]  /*1570*/  SEL R8, R20, RZ, P0 ;  /* 0x000000ff14087207 */ /* 0x000fe40000000000 */
[C---:B------:R-:W-:Y:S02]  /*1580*/  ISETP.GT.U32.AND.EX P3, PT, R0.reuse, RZ, PT, P3 ;  /* 0x000000ff0000720c */ /* 0x040fe40003f64130 */
[----:B------:R-:W-:Y:S02]  /*1590*/  ISETP.GT.U32.AND.EX P1, PT, R0, RZ, PT, P1 ;  /* 0x000000ff0000720c */ /* 0x000fe40003f24110 */
[----:B------:R-:W-:-:S02]  /*15a0*/  IADD3.X R9, PT, PT, R9, R10, R14, P6, P4 ;  /* 0x0000000a09097210 */ /* 0x000fc400037e840e */
[----:B------:R-:W-:Y:S02]  /*15b0*/  IADD3 R8, P6, P4, R8, R2, R3 ;  /* 0x0000000208087210 */ /* 0x000fe40007cde003 */
[----:B------:R-:W-:Y:S02]  /*15c0*/  SEL R2, R22, RZ, P3 ;  /* 0x000000ff16027207 */ /* 0x000fe40001800000 */
[----:B--2---:R-:W-:Y:S02]  /*15d0*/  SEL R3, R4, RZ, P1 ;  /* 0x000000ff04037207 */ /* 0x004fe40000800000 */
[----:B------:R-:W-:Y:S02]  /*15e0*/  ISETP.GT.U32.AND.EX P2, PT, R0, RZ, PT, P2 ;  /* 0x000000ff0000720c */ /* 0x000fe40003f44120 */
        /* <DEDUP_REMOVED lines=11> */
.L_x_61:
[----:B------:R-:W0:Y:S01]  /*16a0*/  S2R R4, SR_TID.X ;  /* 0x0000000000047919 */ /* 0x000e220000002100 */
[----:B------:R-:W0:Y:S02]  /*16b0*/  LDC.64 R6, c[0x0][0x380] ;  /* 0x0000e000ff067b82 */ /* 0x000e240000000a00 */
        /* <DEDUP_REMOVED lines=8> */
[----:B------:R-:W-:Y:S01]  /*1740*/  IADD3 R8, P1, PT, R2, -0xe00, RZ ;  /* 0xfffff20002087810 */ /* 0x000fe20007f3e0ff */
[----:B------:R-:W-:-:S02]  /*1750*/  IMAD.MOV.U32 R3, RZ, RZ, 0xe00 ;  /* 0x00000e00ff037424 */ /* 0x000fc400078e00ff */
[----:B------:R-:W-:Y:S01]  /*1760*/  IMAD.MOV.U32 R9, RZ, RZ, RZ ;  /* 0x000000ffff097224 */ /* 0x000fe200078e00ff */
[----:B------:R-:W-:Y:S02]  /*1770*/  ISETP.GE.U32.AND P0, PT, R8, 0xe00, PT ;  /* 0x00000e000800780c */ /* 0x000fe40003f06070 */
[----:B--2---:R-:W-:Y:S02]  /*1780*/  IADD3 R39, P3, P4, R12, R10, R22 ;  /* 0x0000000a0c277210 */ /* 0x004fe40007c7e016 */
[----:B------:R-:W-:Y:S02]  /*1790*/  IADD3.X R10, PT, PT, R0, -0x1, RZ, P1, !PT ;  /* 0xffffffff000a7810 */ /* 0x000fe40000ffe4ff */
[----:B------:R-:W-:Y:S02]  /*17a0*/  IADD3.X R5, PT, PT, R13, R11, R23, P3, P4 ;  /* 0x0000000b0d057210 */ /* 0x000fe40001fe8417 */
[----:B------:R-:W-:Y:S02]  /*17b0*/  ISETP.GE.U32.AND.EX P0, PT, R10, RZ, PT, P0 ;  /* 0x000000ff0a00720c */ /* 0x000fe40003f06100 */
[----:B---3--:R-:W-:-:S04]  /*17c0*/  IADD3 R39, P2, P1, R16, R14, R39 ;  /* 0x0000000e10277210 */ /* 0x008fc8000795e027 */
[----:B------:R-:W-:Y:S02]  /*17d0*/  IADD3.X R5, PT, PT, R17, R15, R5, P2, P1 ;  /* 0x0000000f11057210 */ /* 0x000fe400017e2405 */
[----:B----4-:R-:W-:-:S04]  /*17e0*/  IADD3 R39, P3, P4, R20, R18, R39 ;  /* 0x0000001214277210 */ /* 0x010fc80007c7e027 */
[----:B------:R-:W-:Y:S01]  /*17f0*/  IADD3.X R5, PT, PT, R21, R19, R5, P3, P4 ;  /* 0x0000001315057210 */ /* 0x000fe20001fe8405 */
[----:B------:R-:W-:Y:S08]  /*1800*/  @!P0 BRA `(.L_x_76) ;  /* 0x0000000000808947 */ /* 0x000ff00003800000 */
[----:B------:R-:W0:Y:S01]  /*1810*/  LDC.64 R12, c[0x0][0x390] ;  /* 0x0000e400ff0c7b82 */ /* 0x000e220000000a00 */
[----:B------:R-:W-:Y:S02]  /*1820*/  IMAD.MOV.U32 R3, RZ, RZ, 0xe00 ;  /* 0x00000e00ff037424 */ /* 0x000fe400078e00ff */
[----:B------:R-:W-:-:S07]  /*1830*/  IMAD.MOV.U32 R9, RZ, RZ, RZ ;  /* 0x000000ffff097224 */ /* 0x000fce00078e00ff */
.L_x_78:
[----:B------:R-:W-:-:S04]  /*1840*/  LEA R24, P0, R3, R6, 0x3 ;  /* 0x0000000603187211 */ /* 0x000fc800078018ff */
[----:B------:R-:W-:-:S05]  /*1850*/  LEA.HI.X R25, R3, R7, R9, 0x3, P0 ;  /* 0x0000000703197211 */ /* 0x000fca00000f1c09 */
[----:B------:R-:W2:Y:S04]  /*1860*/  LDG.E.64.CONSTANT R26, desc[UR6][R24.64] ;  /* 0x00000006181a7981 */ /* 0x000ea8000c1e9b00 */
[----:B------:R-:W2:Y:S04]  /*1870*/  LDG.E.64.CONSTANT R28, desc[UR6][R24.64+0x1000] ;  /* 0x00100006181c7981 */ /* 0x000ea8000c1e9b00 */
[----:B------:R-:W3:Y:S04]  /*1880*/  LDG.E.64.CONSTANT R20, desc[UR6][R24.64+0x2000] ;  /* 0x0020000618147981 */ /* 0x000ee8000c1e9b00 */
[----:B------:R-:W3:Y:S04]  /*1890*/  LDG.E.64.CONSTANT R22, desc[UR6][R24.64+0x3000] ;  /* 0x0030000618167981 */ /* 0x000ee8000c1e9b00 */
[----:B------:R-:W4:Y:S04]  /*18a0*/  LDG.E.64.CONSTANT R18, desc[UR6][R24.64+0x4000] ;  /* 0x0040000618127981 */ /* 0x000f28000c1e9b00 */
[----:B------:R-:W4:Y:S04]  /*18b0*/  LDG.E.64.CONSTANT R16, desc[UR6][R24.64+0x5000] ;  /* 0x0050000618107981 */ /* 0x000f28000c1e9b00 */
[----:B------:R-:W5:Y:S01]  /*18c0*/  LDG.E.64.CONSTANT R14, desc[UR6][R24.64+0x6000] ;  /* 0x00600006180e7981 */ /* 0x000f62000c1e9b00 */
[----:B0-----:R-:W-:-:S02]  /*18d0*/  IMAD.MOV.U32 R2, RZ, RZ, R12 ;  /* 0x000000ffff027224 */ /* 0x001fc400078e000c */
[----:B------:R-:W-:-:S03]  /*18e0*/  IMAD.MOV.U32 R0, RZ, RZ, R13 ;  /* 0x000000ffff007224 */ /* 0x000fc600078e000d */
[----:B------:R-:W-:-:S04]  /*18f0*/  IADD3 R11, P5, PT, -R3, R2, RZ ;  /* 0x00000002030b7210 */ /* 0x000fc80007fbe1ff */
[----:B------:R-:W-:Y:S02]  /*1900*/  ISETP.GE.U32.AND P0, PT, R11, 0xe00, PT ;  /* 0x00000e000b00780c */ /* 0x000fe40003f06070 */
[----:B--2---:R-:W-:-:S04]  /*1910*/  IADD3 R39, P3, P4, R28, R26, R39 ;  /* 0x0000001a1c277210 */ /* 0x004fc80007c7e027 */
[----:B------:R-:W-:Y:S01]  /*1920*/  IADD3.X R27, PT, PT, R29, R27, R5, P3, P4 ;  /* 0x0000001b1d1b7210 */ /* 0x000fe20001fe8405 */
[----:B------:R-:W-:Y:S01]  /*1930*/  IMAD.X R5, R0, 0x1, ~R9, P5 ;  /* 0x0000000100057824 */ /* 0x000fe200028e0e09 */
[----:B---3--:R-:W-:-:S04]  /*1940*/  IADD3 R39, P1, P2, R22, R20, R39 ;  /* 0x0000001416277210 */ /* 0x008fc80007a3e027 */
[----:B------:R-:W-:Y:S02]  /*1950*/  ISETP.GE.U32.AND.EX P0, PT, R5, RZ, PT, P0 ;  /* 0x000000ff0500720c */ /* 0x000fe40003f06100 */
[----:B------:R-:W-:Y:S02]  /*1960*/  IADD3.X R21, PT, PT, R23, R21, R27, P1, P2 ;  /* 0x0000001517157210 */ /* 0x000fe40000fe441b */
[----:B----4-:R-:W-:-:S04]  /*1970*/  IADD3 R39, P3, P4, R16, R18, R39 ;  /* 0x0000001210277210 */ /* 0x010fc80007c7e027 */
[----:B-----5:R-:W-:Y:S02]  /*1980*/  IADD3 R39, P1, PT, R14, R39, RZ ;  /* 0x000000270e277210 */ /* 0x020fe40007f3e0ff */
[----:B------:R-:W-:-:S05]  /*1990*/  IADD3.X R5, PT, PT, R17, R19, R21, P3, P4 ;  /* 0x0000001311057210 */ /* 0x000fca0001fe8415 */
[----:B------:R-:W-:Y:S01]  /*19a0*/  IMAD.X R5, R15, 0x1, R5, P1 ;  /* 0x000000010f057824 */ /* 0x000fe200008e0605 */
[----:B------:R-:W-:Y:S06]  /*19b0*/  @!P0 BRA `(.L_x_77) ;  /* 0x0000000800088947 */ /* 0x000fec0003800000 */
[----:B------:R-:W-:-:S05]  /*19c0*/  IADD3 R3, P0, PT, R3, 0xe00, RZ ;  /* 0x00000e0003037810 */ /* 0x000fca0007f1e0ff */
[----:B------:R-:W-:Y:S01]  /*19d0*/  IMAD.X R9, RZ, RZ, R9, P0 ;  /* 0x000000ffff097224 */ /* 0x000fe200000e0609 */
[----:B------:R-:W-:-:S04]  /*19e0*/  ISETP.GT.U32.AND P0, PT, R3, R8, PT ;  /* 0x000000080300720c */ /* 0x000fc80003f04070 */
[----:B------:R-:W-:-:S13]  /*19f0*/  ISETP.GT.U32.AND.EX P0, PT, R9, R10, PT, P0 ;  /* 0x0000000a0900720c */ /* 0x000fda0003f04100 */
[----:B------:R-:W-:Y:S05]  /*1a00*/  @!P0 BRA `(.L_x_78) ;  /* 0xfffffffc008c8947 */ /* 0x000fea000383ffff */
.L_x_76:
[----:B------:R-:W-:-:S04]  /*1a10*/  ISETP.GE.U32.AND P0, PT, R3, R2, PT ;  /* 0x000000020300720c */ /* 0x000fc80003f06070 */
[----:B------:R-:W-:-:S13]  /*1a20*/  ISETP.GE.U32.AND.EX P0, PT, R9, R0, PT, P0 ;  /* 0x000000000900720c */ /* 0x000fda0003f06100 */
[----:B------:R-:W-:Y:S05]  /*1a30*/  @P0 BRA `(.L_x_77) ;  /* 0x0000000400e80947 */ /* 0x000fea0003800000 */
[----:B------:R-:W-:Y:S01]  /*1a40*/  IMAD.IADD R41, R2, 0x1, -R3 ;  /* 0x0000000102297824 */ /* 0x000fe200078e0a03 */
[----:B------:R-:W-:Y:S04]  /*1a50*/  BSSY.RECONVERGENT B1, `(.L_x_77) ;  /* 0x0000078000017945 */ /* 0x000fe80003800200 */
[----:B------:R-:W-:-:S13]  /*1a60*/  ISETP.GE.AND P0, PT, R4, R41, PT ;  /* 0x000000290400720c */ /* 0x000fda0003f06270 */
[----:B------:R-:W-:Y:S05]  /*1a70*/  @P0 BRA `(.L_x_79) ;  /* 0x0000000400d40947 */ /* 0x000fea0003800000 */
[----:B------:R-:W-:Y:S01]  /*1a80*/  LOP3.LUT R0, RZ, R4, RZ, 0x33, !PT ;  /* 0x00000004ff007212 */ /* 0x000fe200078e33ff */
[----:B------:R-:W-:Y:S03]  /*1a90*/  BSSY.RECONVERGENT B2, `(.L_x_80) ;  /* 0x000001b000027945 */ /* 0x000fe60003800200 */
[----:B------:R-:W-:-:S04]  /*1aa0*/  IADD3 R2, PT, PT, -R3, R2, R0 ;  /* 0x0000000203027210 */ /* 0x000fc80007ffe100 */
[C---:B------:R-:W-:Y:S02]  /*1ab0*/  LOP3.LUT R0, R2.reuse, 0x600, RZ, 0xc0, !PT ;  /* 0x0000060002007812 */ /* 0x040fe400078ec0ff */
[----:B------:R-:W-:Y:S02]  /*1ac0*/  ISETP.GE.U32.AND P1, PT, R2, 0x600, PT ;  /* 0x000006000200780c */ /* 0x000fe40003f26070 */
[----:B------:R-:W-:Y:S01]  /*1ad0*/  ISETP.NE.AND P0, PT, R0, 0x600, PT ;  /* 0x000006000000780c */ /* 0x000fe20003f05270 */
[----:B------:R-:W-:-:S12]  /*1ae0*/  IMAD.MOV.U32 R0, RZ, RZ, R4 ;  /* 0x000000ffff007224 */ /* 0x000fd800078e0004 */
[----:B------:R-:W-:Y:S05]  /*1af0*/  @!P0 BRA `(.L_x_81) ;  /* 0x0000000000508947 */ /* 0x000fea0003800000 */
[----:B------:R-:W0:Y:S01]  /*1b00*/  LDCU.64 UR4, c[0x0][0x380] ;  /* 0x00007000ff0477ac */ /* 0x000e220008000a00 */
[----:B------:R-:W-:Y:S02]  /*1b10*/  IADD3 R11, P0, PT, R4, R3, RZ ;  /* 0x00000003040b7210 */ /* 0x000fe40007f1e0ff */
[----:B------:R-:W-:-:S03]  /*1b20*/  LEA.HI R0, R2, 0x1, RZ, 0x17 ;  /* 0x0000000102007811 */ /* 0x000fc600078fb8ff */
[----:B------:R-:W-:Y:S01]  /*1b30*/  IMAD.X R6, RZ, RZ, R9, P0 ;  /* 0x000000ffff067224 */ /* 0x000fe200000e0609 */
[----:B------:R-:W-:Y:S01]  /*1b40*/  LOP3.LUT R2, R0, 0x3, RZ, 0xc0, !PT ;  /* 0x0000000300027812 */ /* 0x000fe200078ec0ff */
[----:B------:R-:W-:-:S04]  /*1b50*/  IMAD.MOV.U32 R0, RZ, RZ, R4 ;  /* 0x000000ffff007224 */ /* 0x000fc800078e0004 */
[----:B------:R-:W-:Y:S01]  /*1b60*/  IMAD.MOV R2, RZ, RZ, -R2 ;  /* 0x000000ffff027224 */ /* 0x000fe200078e0a02 */
[----:B0-----:R-:W-:-:S04]  /*1b70*/  LEA R8, P2, R11, UR4, 0x3 ;  /* 0x000000040b087c11 */ /* 0x001fc8000f8418ff */
[----:B------:R-:W-:-:S09]  /*1b80*/  LEA.HI.X R11, R11, UR5, R6, 0x3, P2 ;  /* 0x000000050b0b7c11 */ /* 0x000fd200090f1c06 */
.L_x_82:
        /* <DEDUP_REMOVED lines=11> */
.L_x_81:
[----:B------:R-:W-:Y:S05]  /*1c40*/  BSYNC.RECONVERGENT B2 ;  /* 0x0000000000027941 */ /* 0x000fea0003800200 */
.L_x_80:
[----:B------:R-:W-:Y:S05]  /*1c50*/  @!P1 BRA `(.L_x_79) ;  /* 0x00000004005c9947 */ /* 0x000fea0003800000 */
[----:B------:R-:W0:Y:S01]  /*1c60*/  LDCU.64 UR4, c[0x0][0x380] ;  /* 0x00007000ff0477ac */ /* 0x000e220008000a00 */
[----:B------:R-:W-:Y:S01]  /*1c70*/  IMAD.IADD R7, R41, 0x1, -R0 ;  /* 0x0000000129077824 */ /* 0x000fe200078e0a00 */
[----:B------:R-:W-:Y:S01]  /*1c80*/  IADD3 R3, P0, PT, R0, R3, RZ ;  /* 0x0000000300037210 */ /* 0x000fe20007f1e0ff */
[----:B------:R-:W-:Y:S03]  /*1c90*/  BSSY.RECONVERGENT B2, `(.L_x_83) ;  /* 0x000002e000027945 */ /* 0x000fe60003800200 */
[----:B------:R-:W-:Y:S01]  /*1ca0*/  ISETP.GT.AND P1, PT, R7, 0x1800, PT ;  /* 0x000018000700780c */ /* 0x000fe20003f24270 */
[----:B------:R-:W-:Y:S01]  /*1cb0*/  IMAD.X R6, RZ, RZ, R9, P0 ;  /* 0x000000ffff067224 */ /* 0x000fe200000e0609 */
[----:B0-----:R-:W-:-:S04]  /*1cc0*/  LEA R2, P0, R3, UR4, 0x3 ;  /* 0x0000000403027c11 */ /* 0x001fc8000f8018ff */
[----:B------:R-:W-:Y:S02]  /*1cd0*/  LEA.HI.X R3, R3, UR5, R6, 0x3, P0 ;  /* 0x0000000503037c11 */ /* 0x000fe400080f1c06 */
[----:B------:R-:W-:-:S05]  /*1ce0*/  PLOP3.LUT P0, PT, PT, PT, PT, 0x80, 0x8 ;  /* 0x000000000008781c */ /* 0x000fca0003f0f070 */
[----:B------:R-:W-:Y:S08]  /*1cf0*/  @!P1 BRA `(.L_x_84) ;  /* 0x00000000009c9947 */ /* 0x000ff00003800000 */
[----:B------:R-:W-:Y:S01]  /*1d00*/  PLOP3.LUT P0, PT, PT, PT, PT, 0x8, 0x80 ;  /* 0x000000000080781c */ /* 0x000fe20003f0e170 */
[----:B------:R-:W-:-:S12]  /*1d10*/  VIADD R43, R41, 0xffffe800 ;  /* 0xffffe800292b7836 */ /* 0x000fd80000000000 */
.L_x_85:
[----:B------:R-:W2:Y:S04]  /*1d20*/  LDG.E.64.CONSTANT R6, desc[UR6][R2.64] ;  /* 0x0000000602067981 */ /* 0x000ea8000c1e9b00 */
[----:B------:R-:W2:Y:S04]  /*1d30*/  LDG.E.64.CONSTANT R8, desc[UR6][R2.64+0x1000] ;  /* 0x0010000602087981 */ /* 0x000ea8000c1e9b00 */
[----:B------:R-:W3:Y:S04]  /*1d40*/  LDG.E.64.CONSTANT R10, desc[UR6][R2.64+0x2000] ;  /* 0x00200006020a7981 */ /* 0x000ee8000c1e9b00 */
[----:B------:R-:W3:Y:S04]  /*1d50*/  LDG.E.64.CONSTANT R12, desc[UR6][R2.64+0x3000] ;  /* 0x00300006020c7981 */ /* 0x000ee8000c1e9b00 */
[----:B------:R-:W4:Y:S04]  /*1d60*/  LDG.E.64.CONSTANT R14, desc[UR6][R2.64+0x4000] ;  /* 0x00400006020e7981 */ /* 0x000f28000c1e9b00 */
[----:B------:R-:W4:Y:S04]  /*1d70*/  LDG.E.64.CONSTANT R16, desc[UR6][R2.64+0x5000] ;  /* 0x0050000602107981 */ /* 0x000f28000c1e9b00 */
[----:B------:R-:W5:Y:S04]  /*1d80*/  LDG.E.64.CONSTANT R18, desc[UR6][R2.64+0x6000] ;  /* 0x0060000602127981 */ /* 0x000f68000c1e9b00 */
        /* <DEDUP_REMOVED lines=8> */
[----:B------:R0:W5:Y:S01]  /*1e10*/  LDG.E.64.CONSTANT R36, desc[UR6][R2.64+0xf000] ;  /* 0x00f0000602247981 */ /* 0x000162000c1e9b00 */
[----:B------:R-:W-:Y:S01]  /*1e20*/  VIADD R0, R0, 0x2000 ;  /* 0x0000200000007836 */ /* 0x000fe20000000000 */
[----:B0-----:R-:W-:-:S05]  /*1e30*/  IADD3 R2, P6, PT, R2, 0x10000, RZ ;  /* 0x0001000002027810 */ /* 0x001fca0007fde0ff */
[----:B------:R-:W-:Y:S01]  /*1e40*/  IMAD.X R3, RZ, RZ, R3, P6 ;  /* 0x000000ffff037224 */ /* 0x000fe200030e0603 */
[----:B--2---:R-:W-:-:S04]  /*1e50*/  IADD3 R39, P1, P2, R8, R6, R39 ;  /* 0x0000000608277210 */ /* 0x004fc80007a3e027 */
[----:B------:R-:W-:Y:S02]  /*1e60*/  IADD3.X R5, PT, PT, R9, R7, R5, P1, P2 ;  /* 0x0000000709057210 */ /* 0x000fe40000fe4405 */
[----:B---3--:R-:W-:-:S04]  /*1e70*/  IADD3 R39, P3, P4, R12, R10, R39 ;  /* 0x0000000a0c277210 */ /* 0x008fc80007c7e027 */
        /* <DEDUP_REMOVED lines=15> */
.L_x_84:
[----:B------:R-:W-:Y:S05]  /*1f70*/  BSYNC.RECONVERGENT B2 ;  /* 0x0000000000027941 */ /* 0x000fea0003800200 */
.L_x_83:
        /* <DEDUP_REMOVED lines=13> */
[----:B--2---:R-:W-:-:S02]  /*2050*/  IADD3 R39, P0, P1, R8, R6, R39 ;  /* 0x0000000608277210 */ /* 0x004fc4000791e027 */
[----:B------:R-:W-:Y:S02]  /*2060*/  IADD3 R6, P5, PT, R2, 0x8000, RZ ;  /* 0x0000800002067810 */ /* 0x000fe40007fbe0ff */
[----:B------:R-:W-:Y:S02]  /*2070*/  IADD3.X R5, PT, PT, R9, R7, R5, P0, P1 ;  /* 0x0000000709057210 */ /* 0x000fe400007e2405 */
[----:B------:R-:W-:Y:S01]  /*2080*/  PLOP3.LUT P0, PT, PT, PT, PT, 0x8, 0x80 ;  /* 0x000000000080781c */ /* 0x000fe20003f0e170 */
[----:B------:R-:W-:Y:S01]  /*2090*/  IMAD.X R7, RZ, RZ, R3, P5 ;  /* 0x000000ffff077224 */ /* 0x000fe200028e0603 */
[----:B---3--:R-:W-:Y:S01]  /*20a0*/  IADD3 R39, P3, P4, R12, R10, R39 ;  /* 0x0000000a0c277210 */ /* 0x008fe20007c7e027 */
[----:B0-----:R-:W-:Y:S02]  /*20b0*/  IMAD.MOV.U32 R2, RZ, RZ, R6 ;  /* 0x000000ffff027224 */ /* 0x001fe400078e0006 */
[----:B------:R-:W-:Y:S01]  /*20c0*/  IMAD.MOV.U32 R3, RZ, RZ, R7 ;  /* 0x000000ffff037224 */ /* 0x000fe200078e0007 */
[----:B------:R-:W-:-:S02]  /*20d0*/  IADD3.X R5, PT, PT, R13, R11, R5, P3, P4 ;  /* 0x0000000b0d057210 */ /* 0x000fc40001fe8405 */
[----:B----4-:R-:W-:-:S04]  /*20e0*/  IADD3 R39, P2, P1, R16, R14, R39 ;  /* 0x0000000e10277210 */ /* 0x010fc8000795e027 */
[----:B------:R-:W-:Y:S02]  /*20f0*/  IADD3.X R5, PT, PT, R17, R15, R5, P2, P1 ;  /* 0x0000000f11057210 */ /* 0x000fe400017e2405 */
[----:B-----5:R-:W-:-:S04]  /*2100*/  IADD3 R39, P3, P4, R20, R18, R39 ;  /* 0x0000001214277210 */ /* 0x020fc80007c7e027 */
[----:B------:R-:W-:-:S09]  /*2110*/  IADD3.X R5, PT, PT, R21, R19, R5, P3, P4 ;  /* 0x0000001315057210 */ /* 0x000fd20001fe8405 */
.L_x_87:
[----:B------:R-:W-:Y:S05]  /*2120*/  BSYNC.RECONVERGENT B2 ;  /* 0x0000000000027941 */ /* 0x000fea0003800200 */
.L_x_86:
        /* <DEDUP_REMOVED lines=10> */
.L_x_79:
[----:B------:R-:W-:Y:S05]  /*21d0*/  BSYNC.RECONVERGENT B1 ;  /* 0x0000000000017941 */ /* 0x000fea0003800200 */
.L_x_77:
[----:B------:R-:W0:Y:S01]  /*21e0*/  SHFL.DOWN PT, R0, R39, 0x1, 0x1f ;  /* 0x08201f0027007f89 */ /* 0x000e2200000e0000 */
[----:B------:R-:W-:-:S03]  /*21f0*/  ISETP.NE.AND P5, PT, R4, RZ, PT ;  /* 0x000000ff0400720c */ /* 0x000fc60003fa5270 */
        /* <DEDUP_REMOVED lines=27> */
[----:B------:R-:W-:-:S03]  /*23b0*/  @!P2 MOV R0, 0x400 ;  /* 0x000004000000a802 */ /* 0x000fc60000000f00 */
[----:B------:R-:W1:Y:S01]  /*23c0*/  SHFL.DOWN PT, R6, R7, 0x10, 0x1f ;  /* 0x0a001f0007067f89 */ /* 0x000e6200000e0000 */
[----:B------:R-:W-:Y:S02]  /*23d0*/  SEL R2, R3, R2, P0 ;  /* 0x0000000203027207 */ /* 0x000fe40000000000 */
[----:B0-----:R-:W-:-:S03]  /*23e0*/  @!P2 LEA R13, R13, R0, 0x18 ;  /* 0x000000000d0da211 */ /* 0x001fc600078ec0ff */
[----:B------:R-:W0:Y:S02]  /*23f0*/  SHFL.DOWN P0, R3, R2, 0x10, 0x1f ;  /* 0x0a001f0002037f89 */ /* 0x000e240000000000 */
[----:B------:R-:W-:Y:S01]  /*2400*/  @!P2 IMAD.IADD R13, R8, 0x1, R13 ;  /* 0x00000001080da824 */ /* 0x000fe200078e020d */
[----:B-1----:R-:W-:-:S05]  /*2410*/  IADD3 R5, P1, PT, R6, R7, RZ ;  /* 0x0000000706057210 */ /* 0x002fca0007f3e0ff */
[----:B0-----:R-:W-:Y:S01]  /*2420*/  IMAD.X R0, R3, 0x1, R2, P1 ;  /* 0x0000000103007824 */ /* 0x001fe200008e0602 */
[----:B------:R-:W-:-:S04]  /*2430*/  SEL R6, R5, R6, P0 ;  /* 0x0000000605067207 */ /* 0x000fc80000000000 */
[----:B------:R-:W-:Y:S01]  /*2440*/  SEL R3, R0, R3, P0 ;  /* 0x0000000300037207 */ /* 0x000fe20000000000 */
[----:B------:R-:W-:-:S05]  /*2450*/  @!P2 IMAD.MOV.U32 R2, RZ, RZ, R6 ;  /* 0x000000ffff02a224 */ /* 0x000fca00078e0006 */
[----:B------:R0:W-:Y:S01]  /*2460*/  @!P2 STS.64 [R13+0x10], R2 ;  /* 0x000010020d00a388 */ /* 0x0001e20000000a00 */
[----:B------:R-:W-:Y:S06]  /*2470*/  BAR.SYNC.DEFER_BLOCKING 0x0 ;  /* 0x0000000000007b1d */ /* 0x000fec0000010000 */
        /* <DEDUP_REMOVED lines=9> */
[----:B------:R-:W5:Y:S04]  /*2510*/  LDS.128 R16, [UR4+0x60] ;  /* 0x00006004ff107984 */ /* 0x000f680008000c00 */
[----:B0-----:R-:W0:Y:S04]  /*2520*/  LDS.128 R12, [UR4+0x70] ;  /* 0x00007004ff0c7984 */ /* 0x001e280008000c00 */
[----:B------:R-:W0:Y:S01]  /*2530*/  LDS.128 R8, [UR4+0x80] ;  /* 0x00008004ff087984 */ /* 0x000e220008000c00 */
[----:B-1----:R-:W-:-:S04]  /*2540*/  IADD3 R7, P0, P1, R32, R4, R6 ;  /* 0x0000000420077210 */ /* 0x002fc8000791e006 */
[----:B--2---:R-:W-:Y:S02]  /*2550*/  IADD3 R7, P2, P3, R28, R7, R34 ;  /* 0x000000071c077210 */ /* 0x004fe40007b5e022 */
[----:B------:R-:W-:Y:S02]  /*2560*/  IADD3.X R5, PT, PT, R33, R5, R3, P0, P1 ;  /* 0x0000000521057210 */ /* 0x000fe400007e2403 */
[----:B---3--:R-:W-:Y:S02]  /*2570*/  IADD3 R3, P0, P1, R24, R7, R30 ;  /* 0x0000000718037210 */ /* 0x008fe4000791e01e */
[----:B------:R-:W-:Y:S02]  /*2580*/  IADD3.X R29, PT, PT, R29, R5, R35, P2, P3 ;  /* 0x000000051d1d7210 */ /* 0x000fe400017e6423 */
[----:B----4-:R-:W-:Y:S02]  /*2590*/  IADD3 R3, P2, P3, R20, R3, R26 ;  /* 0x0000000314037210 */ /* 0x010fe40007b5e01a */
[----:B------:R-:W-:-:S02]  /*25a0*/  IADD3.X R25, PT, PT, R25, R29, R31, P0, P1 ;  /* 0x0000001d19197210 */ /* 0x000fc400007e241f */
[----:B-----5:R-:W-:Y:S02]  /*25b0*/  IADD3 R3, P0, P1, R16, R3, R22 ;  /* 0x0000000310037210 */ /* 0x020fe4000791e016 */
[----:B------:R-:W-:Y:S02]  /*25c0*/  IADD3.X R21, PT, PT, R21, R25, R27, P2, P3 ;  /* 0x0000001915157210 */ /* 0x000fe400017e641b */
[----:B0-----:R-:W-:Y:S02]  /*25d0*/  IADD3 R3, P2, P3, R12, R3, R18 ;  /* 0x000000030c037210 */ /* 0x001fe40007b5e012 */
[----:B------:R-:W-:Y:S02]  /*25e0*/  IADD3.X R17, PT, PT, R17, R21, R23, P0, P1 ;  /* 0x0000001511117210 */ /* 0x000fe400007e2417 */
[----:B------:R-:W-:Y:S02]  /*25f0*/  IADD3 R3, P0, P1, R8, R3, R14 ;  /* 0x0000000308037210 */ /* 0x000fe4000791e00e */
[----:B------:R-:W-:-:S02]  /*2600*/  IADD3.X R13, PT, PT, R13, R17, R19, P2, P3 ;  /* 0x000000110d0d7210 */ /* 0x000fc400017e6413 */
[----:B------:R-:W-:Y:S02]  /*2610*/  IADD3 R6, P2, PT, R3, R10, RZ ;  /* 0x0000000a03067210 */ /* 0x000fe40007f5e0ff */
[----:B------:R-:W-:-:S05]  /*2620*/  IADD3.X R3, PT, PT, R9, R13, R15, P0, P1 ;  /* 0x0000000d09037210 */ /* 0x000fca00007e240f */
[----:B------:R-:W-:-:S07]  /*2630*/  IMAD.X R3, R3, 0x1, R11, P2 ;  /* 0x0000000103037824 */ /* 0x000fce00010e060b */
.L_x_75:
[----:B------:R-:W-:Y:S05]  /*2640*/  BSYNC.RECONVERGENT B0 ;  /* 0x0000000000007941 */ /* 0x000fea0003800200 */
.L_x_60:
[----:B------:R-:W-:Y:S05]  /*2650*/  @P5 EXIT ;  /* 0x000000000000594d */ /* 0x000fea0003800000 */
[----:B------:R-:W1:Y:S01]  /*2660*/  LDCU.64 UR4, c[0x0][0x3a0] ;  /* 0x00007400ff0477ac */ /* 0x000e620008000a00 */
[----:B--2---:R-:W2:Y:S01]  /*2670*/  LDC.64 R4, c[0x0][0x388] ;  /* 0x0000e200ff047b82 */ /* 0x004ea20000000a00 */
[----:B-1----:R-:W-:-:S04]  /*2680*/  IADD3 R6, P0, PT, R6, UR4, RZ ;  /* 0x0000000406067c10 */ /* 0x002fc8000ff1e0ff */
[----:B------:R-:W-:-:S05]  /*2690*/  IADD3.X R7, PT, PT, R3, UR5, RZ, P0, !PT ;  /* 0x0000000503077c10 */ /* 0x000fca00087fe4ff */
[----:B--2---:R-:W-:Y:S01]  /*26a0*/  STG.E.64 desc[UR6][R4.64], R6 ;  /* 0x0000000604007986 */ /* 0x004fe2000c101b06 */
[----:B------:R-:W-:Y:S05]  /*26b0*/  EXIT ;  /* 0x000000000000794d */ /* 0x000fea0003800000 */
.L_x_88:
        /* <DEDUP_REMOVED lines=12> */
.L_x_266:


//--------------------- .text._ZN3cub18CUB_300001_SM_10006detail10radix_sort30DeviceSegmentedRadixSortKernelINS1_5radix10policy_hubIyNS0_8NullTypeEiE10Policy1000ELb1ELNS0_9SortOrderE0EyS6_PySA_iNS1_21identity_decomposer_tEEEvPKT2_PSC_PKT3_PSG_T4_T5_iiiT7_ --------------------------
	.section	.text._ZN3cub18CUB_300001_SM_10006detail10radix_sort30DeviceSegmentedRadixSortKernelINS1_5radix10policy_hubIyNS0_8NullTypeEiE10Policy1000ELb1ELNS0_9SortOrderE0EyS6_PySA_iNS1_21identity_decomposer_tEEEvPKT2_PSC_PKT3_PSG_T4_T5_iiiT7_,"ax",@progbits
	.align	128
        .global         _ZN3cub18CUB_300001_SM_10006detail10radix_sort30DeviceSegmentedRadixSortKernelINS1_5radix10policy_hubIyNS0_8NullTypeEiE10Policy1000ELb1ELNS0_9SortOrderE0EyS6_PySA_iNS1_21identity_decomposer_tEEEvPKT2_PSC_PKT3_PSG_T4_T5_iiiT7_
        .type           _ZN3cub18CUB_300001_SM_10006detail10radix_sort30DeviceSegmentedRadixSortKernelINS1_5radix10policy_hubIyNS0_8NullTypeEiE10Policy1000ELb1ELNS0_9SortOrderE0EyS6_PySA_iNS1_21identity_decomposer_tEEEvPKT2_PSC_PKT3_PSG_T4_T5_iiiT7_,@function
        .size           _ZN3cub18CUB_300001_SM_10006detail10radix_sort30DeviceSegmentedRadixSortKernelINS1_5radix10policy_hubIyNS0_8NullTypeEiE10Policy1000ELb1ELNS0_9SortOrderE0EyS6_PySA_iNS1_21identity_decomposer_tEEEvPKT2_PSC_PKT3_PSG_T4_T5_iiiT7_,(.L_x_267 - _ZN3cub18CUB_300001_SM_10006detail10radix_sort30DeviceSegmentedRadixSortKernelINS1_5radix10policy_hubIyNS0_8NullTypeEiE10Policy1000ELb1ELNS0_9SortOrderE0EyS6_PySA_iNS1_21identity_decomposer_tEEEvPKT2_PSC_PKT3_PSG_T4_T5_iiiT7_)
        .other          _ZN3cub18CUB_300001_SM_10006detail10radix_sort30DeviceSegmentedRadixSortKernelINS1_5radix10policy_hubIyNS0_8NullTypeEiE10Policy1000ELb1ELNS0_9SortOrderE0EyS6_PySA_iNS1_21identity_decomposer_tEEEvPKT2_PSC_PKT3_PSG_T4_T5_iiiT7_,@"STO_CUDA_ENTRY STV_DEFAULT"
_ZN3cub18CUB_300001_SM_10006detail10radix_sort30DeviceSegmentedRadixSortKernelINS1_5radix10policy_hubIyNS0_8NullTypeEiE10Policy1000ELb1ELNS0_9SortOrderE0EyS6_PySA_iNS1_21identity_decomposer_tEEEvPKT2_PSC_PKT3_PSG_T4_T5_iiiT7_:
.text._ZN3cub18CUB_300001_SM_10006detail10radix_sort30DeviceSegmentedRadixSortKernelINS1_5radix10policy_hubIyNS0_8NullTypeEiE10Policy1000ELb1ELNS0_9SortOrderE0EyS6_PySA_iNS1_21identity_decomposer_tEEEvPKT2_PSC_PKT3_PSG_T4_T5_iiiT7_:
[----:B------:R-:W-:Y:S01]  /*0000*/  LDC R1, c[0x0][0x37c] ;  /* 0x0000df00ff017b82 */ /* 0x000fe20000000800 */
[----:B------:R-:W0:Y:S07]  /*0010*/  S2R R5, SR_CTAID.X ;  /* 0x0000000000057919 */ /* 0x000e2e0000002500 */
[----:B------:R-:W0:Y:S01]  /*0020*/  LDC.64 R12, c[0x0][0x3a8] ;  /* 0x0000ea00ff0c7b82 */ /* 0x000e220000000a00 */
[----:B------:R-:W1:Y:S07]  /*0030*/  LDCU.64 UR10, c[0x0][0x358] ;  /* 0x00006b00ff0a77ac */ /* 0x000e6e0008000a00 */
[----:B------:R-:W2:Y:S01]  /*0040*/  LDC.64 R2, c[0x0][0x3a0] ;  /* 0x0000e800ff027b82 */ /* 0x000ea20000000a00 */
[----:B0-----:R-:W-:-:S04]  /*0050*/  IMAD.WIDE.U32 R12, R5, 0x8, R12 ;  /* 0x00000008050c7825 */ /* 0x001fc800078e000c */
[----:B--2---:R-:W-:Y:S02]  /*0060*/  IMAD.WIDE.U32 R2, R5, 0x8, R2 ;  /* 0x0000000805027825 */ /* 0x004fe400078e0002 */
[----:B-1----:R-:W2:Y:S04]  /*0070*/  LDG.E R12, desc[UR10][R12.64] ;  /* 0x0000000a0c0c7981 */ /* 0x002ea8000c1e1900 */
[----:B------:R-:W2:Y:S02]  /*0080*/  LDG.E R17, desc[UR10][R2.64] ;  /* 0x0000000a02117981 */ /* 0x000ea4000c1e1900 */
[----:B--2---:R-:W-:-:S05]  /*0090*/  IMAD.IADD R13, R12, 0x1, -R17 ;  /* 0x000000010c0d7824 */ /* 0x004fca00078e0a11 */
[----:B------:R-:W-:-:S13]  /*00a0*/  ISETP.GE.AND P0, PT, R13, 0x1, PT ;  /* 0x000000010d00780c */ /* 0x000fda0003f06270 */
[----:B------:R-:W-:Y:S05]  /*00b0*/  @!P0 EXIT ;  /* 0x000000000000894d */ /* 0x000fea0003800000 */
[----:B------:R-:W0:Y:S01]  /*00c0*/  S2R R0, SR_CgaCtaId ;  /* 0x0000000000007919 */ /* 0x000e220000008800 */
[----:B------:R-:W-:Y:S01]  /*00d0*/  MOV R9, 0x400 ;  /* 0x0000040000097802 */ /* 0x000fe20000000f00 */
[----:B------:R-:W1:Y:S01]  /*00e0*/  LDCU.64 UR4, c[0x0][0x380] ;  /* 0x00007000ff0477ac */ /* 0x000e620008000a00 */
[----:B------:R-:W-:Y:S01]  /*00f0*/  ISETP.GE.U32.AND P0, PT, R13, 0x17e80, PT ;  /* 0x00017e800d00780c */ /* 0x000fe20003f06070 */
[----:B------:R-:W2:Y:S01]  /*0100*/  S2R R3, SR_TID.X ;  /* 0x0000000000037919 */ /* 0x000ea20000002100 */
[----:B------:R-:W-:Y:S01]  /*0110*/  IMAD.MOV.U32 R14, RZ, RZ, RZ ;  /* 0x000000ffff0e7224 */ /* 0x000fe200078e00ff */
[----:B------:R-:W-:Y:S01]  /*0120*/  UMOV UR6, 0x1800 ;  /* 0x0000180000067882 */ /* 0x000fe20000000000 */
[----:B------:R-:W-:Y:S01]  /*0130*/  UMOV UR7, 0x0 ;  /* 0x0000000000077882 */ /* 0x000fe20000000000 */
[----:B------:R-:W-:Y:S02]  /*0140*/  IMAD.MOV.U32 R10, RZ, RZ, RZ ;  /* 0x000000ffff0a7224 */ /* 0x000fe400078e00ff */
[----:B------:R-:W-:-:S02]  /*0150*/  IMAD.MOV.U32 R8, RZ, RZ, RZ ;  /* 0x000000ffff087224 */ /* 0x000fc400078e00ff */
[----:B------:R-:W-:Y:S01]  /*0160*/  IMAD.MOV.U32 R19, RZ, RZ, R17 ;  /* 0x000000ffff137224 */ /* 0x000fe200078e0011 */
[----:B-1----:R-:W-:Y:S01]  /*0170*/  UIMAD.WIDE.U32 UR6, UR4, 0x1, UR6 ;  /* 0x00000001040678a5 */ /* 0x002fe2000f8e0006 */
[----:B0-----:R-:W-:Y:S01]  /*0180*/  LEA R9, R0, R9, 0x18 ;  /* 0x0000000900097211 */ /* 0x001fe200078ec0ff */
[----:B------:R-:W-:Y:S01]  /*0190*/  IMAD.MOV.U32 R0, RZ, RZ, RZ ;  /* 0x000000ffff007224 */ /* 0x000fe200078e00ff */
[----:B--2---:R-:W-:-:S03]  /*01a0*/  SHF.R.U32.HI R4, RZ, 0x5, R3 ;  /* 0x00000005ff047819 */ /* 0x004fc60000011603 */
[--C-:B------:R-:W-:Y:S02]  /*01b0*/  IMAD R15, R3, 0x4, R9.reuse ;  /* 0x00000004030f7824 */ /* 0x100fe400078e0209 */
[----:B------:R-:W-:-:S03]  /*01c0*/  IMAD R11, R4, 0x600, R9 ;  /* 0x00000600040b7824 */ /* 0x000fc600078e0209 */
[----:B------:R0:W-:Y:S04]  /*01d0*/  STS [R15], RZ ;  /* 0x000000ff0f007388 */ /* 0x0001e80000000800 */
[----:B------:R0:W-:Y:S04]  /*01e0*/  STS [R15+0x600], RZ ;  /* 0x000600ff0f007388 */ /* 0x0001e80000000800 */
[----:B------:R0:W-:Y:S04]  /*01f0*/  STS [R15+0xc00], RZ ;  /* 0x000c00ff0f007388 */ /* 0x0001e80000000800 */
[----:B------:R0:W-:Y:S04]  /*0200*/  STS [R15+0x1200], RZ ;  /* 0x001200ff0f007388 */ /* 0x0001e80000000800 */
[----:B------:R0:W-:Y:S04]  /*0210*/  STS [R15+0x1800], RZ ;  /* 0x001800ff0f007388 */ /* 0x0001e80000000800 */
[----:B------:R0:W-:Y:S04]  /*0220*/  STS [R15+0x1e00], RZ ;  /* 0x001e00ff0f007388 */ /* 0x0001e80000000800 */
[----:B------:R0:W-:Y:S04]  /*0230*/  STS [R15+0x2400], RZ ;  /* 0x002400ff0f007388 */ /* 0x0001e80000000800 */
[----:B------:R0:W-:Y:S01]  /*0240*/  STS [R15+0x2a00], RZ ;  /* 0x002a00ff0f007388 */ /* 0x0001e20000000800 */
[----:B------:R-:W-:Y:S05]  /*0250*/  @!P0 BRA `(.L_x_89) ;  /* 0x0000000800b08947 */ /* 0x000fea0003800000 */
[----:B------:R-:W-:Y:S01]  /*0260*/  IMAD.MOV.U32 R14, RZ, RZ, RZ ;  /* 0x000000ffff0e7224 */ /* 0x000fe200078e00ff */
[----:B------:R-:W-:Y:S01]  /*0270*/  UIADD3 UR8, UPT, UPT, UR7, UR5, URZ ;  /* 0x0000000507087290 */ /* 0x000fe2000fffe0ff */
[----:B------:R-:W-:-:S11]  /*0280*/  IMAD.MOV.U32 R19, RZ, RZ, R17 ;  /* 0x000000ffff137224 */ /* 0x000fd600078e0011 */
.L_x_93:
[----:B------:R-:W-:Y:S01]  /*0290*/  IMAD.IADD R16, R12, 0x1, -R19 ;  /* 0x000000010c107824 */ /* 0x000fe200078e0a13 */
[----:B-1----:R-:W1:Y:S01]  /*02a0*/  LDCU UR9, c[0x0][0x3b4] ;  /* 0x00007680ff0977ac */ /* 0x002e620008000800 */
[----:B------:R-:W2:Y:S01]  /*02b0*/  LDCU UR12, c[0x0][0x3b8] ;  /* 0x00007700ff0c77ac */ /* 0x000ea20008000800 */
[----:B---3--:R-:W-:-:S05]  /*02c0*/  UMOV UR4, URZ ;  /* 0x000000ff00047c82 */ /* 0x008fca0008000000 */
.L_x_90:
[----:B------:R-:W-:-:S04]  /*02d0*/  IADD3 R4, P0, PT, R3, R19, RZ ;  /* 0x0000001303047210 */ /* 0x000fc80007f1e0ff */
[----:B------:R-:W-:Y:S02]  /*02e0*/  LEA.HI.X.SX32 R5, R19, RZ, 0x1, P0 ;  /* 0x000000ff13057211 */ /* 0x000fe400000f0eff */
[----:B------:R-:W-:-:S04]  /*02f0*/  LEA R20, P0, R4, UR6, 0x3 ;  /* 0x0000000604147c11 */ /* 0x000fc8000f8018ff */
[----:B------:R-:W-:-:S05]  /*0300*/  LEA.HI.X R21, R4, UR8, R5, 0x3, P0 ;  /* 0x0000000804157c11 */ /* 0x000fca00080f1c05 */
[----:B------:R-:W1:Y:S04]  /*0310*/  LDG.E.64 R22, desc[UR10][R20.64+-0x1800] ;  /* 0xffe8000a14167981 */ /* 0x000e68000c1e1b00 */
[----:B---3--:R-:W3:Y:S04]  /*0320*/  LDG.E.64 R24, desc[UR10][R20.64+-0xc00] ;  /* 0xfff4000a14187981 */ /* 0x008ee8000c1e1b00 */
[----:B------:R-:W4:Y:S04]  /*0330*/  LDG.E.64 R26, desc[UR10][R20.64] ;  /* 0x0000000a141a7981 */ /* 0x000f28000c1e1b00 */
[----:B------:R-:W5:Y:S04]  /*0340*/  LDG.E.64 R4, desc[UR10][R20.64+0xc00] ;  /* 0x000c000a14047981 */ /* 0x000f68000c1e1b00 */
[----:B------:R3:W4:Y:S01]  /*0350*/  LDG.E.64 R6, desc[UR10][R20.64+0x1800] ;  /* 0x0018000a14067981 */ /* 0x000722000c1e1b00 */
[----:B------:R-:W-:Y:S01]  /*0360*/  UMOV UR5, 0x1 ;  /* 0x0000000100057882 */ /* 0x000fe20000000000 */
[----:B------:R-:W-:Y:S01]  /*0370*/  UIADD3 UR4, UPT, UPT, UR4, -0x780, URZ ;  /* 0xfffff88004047890 */ /* 0x000fe2000fffe0ff */
[----:B------:R-:W-:Y:S01]  /*0380*/  VIADD R16, R16, 0xfffff880 ;  /* 0xfffff88010107836 */ /* 0x000fe20000000000 */
[----:B--2---:R-:W-:Y:S01]  /*0390*/  USHF.L.U32 UR5, UR5, UR12, URZ ;  /* 0x0000000c05057299 */ /* 0x004fe200080006ff */
[----:B------:R-:W-:Y:S01]  /*03a0*/  VIADD R19, R19, 0x780 ;  /* 0x0000078013137836 */ /* 0x000fe20000000000 */
[----:B------:R-:W-:-:S02]  /*03b0*/  UISETP.NE.AND UP0, UPT, UR4, -0x17e80, UPT ;  /* 0xfffe81800400788c */ /* 0x000fc4000bf05270 */
[----:B------:R-:W-:Y:S01]  /*03c0*/  UIADD3 UR5, UPT, UPT, UR5, -0x1, URZ ;  /* 0xffffffff05057890 */ /* 0x000fe2000fffe0ff */
[----:B------:R-:W-:Y:S01]  /*03d0*/  BAR.SYNC.DEFER_BLOCKING 0x0 ;  /* 0x0000000000007b1d */ /* 0x000fe20000010000 */
[----:B-1----:R-:W-:-:S04]  /*03e0*/  SHF.R.U64 R18, R22, UR9, R23 ;  /* 0x0000000916127c19 */ /* 0x002fc80008001217 */
[----:B------:R-:W-:Y:S02]  /*03f0*/  LOP3.LUT R18, R18, UR5, RZ, 0xc0, !PT ;  /* 0x0000000512127c12 */ /* 0x000fe4000f8ec0ff */
[----:B---3--:R-:W-:Y:S02]  /*0400*/  SHF.R.U64 R20, R24, UR9, R25 ;  /* 0x0000000918147c19 */ /* 0x008fe40008001219 */
[----:B------:R-:W-:Y:S02]  /*0410*/  SHF.R.U32.HI R22, RZ, 0x2, R18 ;  /* 0x00000002ff167819 */ /* 0x000fe40000011612 */
[----:B------:R-:W-:Y:S02]  /*0420*/  LOP3.LUT R23, R18, 0x3, RZ, 0xc0, !PT ;  /* 0x0000000312177812 */ /* 0x000fe400078ec0ff */
[----:B------:R-:W-:Y:S01]  /*0430*/  LOP3.LUT R20, R20, UR5, RZ, 0xc0, !PT ;  /* 0x0000000514147c12 */ /* 0x000fe2000f8ec0ff */
[----:B------:R-:W-:Y:S01]  /*0440*/  IMAD R22, R22, 0x600, R15 ;  /* 0x0000060016167824 */ /* 0x000fe200078e020f */
[----:B-----5:R-:W-:-:S02]  /*0450*/  SHF.R.U64 R4, R4, UR9, R5 ;  /* 0x0000000904047c19 */ /* 0x020fc40008001205 */
[----:B------:R-:W-:Y:S01]  /*0460*/  SHF.R.U32.HI R24, RZ, 0x2, R20 ;  /* 0x00000002ff187819 */ /* 0x000fe20000011614 */
[----:B------:R-:W-:Y:S01]  /*0470*/  IMAD.IADD R22, R22, 0x1, R23 ;  /* 0x0000000116167824 */ /* 0x000fe200078e0217 */
[----:B------:R-:W-:Y:S02]  /*0480*/  LOP3.LUT R23, R20, 0x3, RZ, 0xc0, !PT ;  /* 0x0000000314177812 */ /* 0x000fe400078ec0ff */
[----:B----4-:R-:W-:Y:S01]  /*0490*/  SHF.R.U64 R20, R26, UR9, R27 ;  /* 0x000000091a147c19 */ /* 0x010fe2000800121b */
[----:B------:R-:W-:Y:S01]  /*04a0*/  IMAD R24, R24, 0x600, R15 ;  /* 0x0000060018187824 */ /* 0x000fe200078e020f */
[----:B------:R-:W1:Y:S01]  /*04b0*/  LDS.U8 R18, [R22] ;  /* 0x0000000016127984 */ /* 0x000e620000000000 */
[----:B------:R-:W-:Y:S02]  /*04c0*/  LOP3.LUT R4, R4, UR5, RZ, 0xc0, !PT ;  /* 0x0000000504047c12 */ /* 0x000fe4000f8ec0ff */
[----:B------:R-:W-:Y:S01]  /*04d0*/  IMAD.IADD R23, R24, 0x1, R23 ;  /* 0x0000000118177824 */ /* 0x000fe200078e0217 */
[----:B------:R-:W-:-:S02]  /*04e0*/  LOP3.LUT R20, R20, UR5, RZ, 0xc0, !PT ;  /* 0x0000000514147c12 */ /* 0x000fc4000f8ec0ff */
[----:B------:R-:W-:Y:S02]  /*04f0*/  SHF.R.U64 R6, R6, UR9, R7 ;  /* 0x0000000906067c19 */ /* 0x000fe40008001207 */
[----:B------:R-:W-:Y:S02]  /*0500*/  SHF.R.U32.HI R24, RZ, 0x2, R20 ;  /* 0x00000002ff187819 */ /* 0x000fe40000011614 */
[----:B------:R-:W-:Y:S02]  /*0510*/  LOP3.LUT R25, R20, 0x3, RZ, 0xc0, !PT ;  /* 0x0000000314197812 */ /* 0x000fe400078ec0ff */
[----:B------:R-:W-:Y:S01]  /*0520*/  LOP3.LUT R6, R6, UR5, RZ, 0xc0, !PT ;  /* 0x0000000506067c12 */ /* 0x000fe2000f8ec0ff */
[----:B------:R-:W-:-:S03]  /*0530*/  IMAD R24, R24, 0x600, R15 ;  /* 0x0000060018187824 */ /* 0x000fc600078e020f */
[----:B------:R-:W-:Y:S01]  /*0540*/  LOP3.LUT R7, R6, 0x3, RZ, 0xc0, !PT ;  /* 0x0000000306077812 */ /* 0x000fe200078ec0ff */
[----:B------:R-:W-:Y:S02]  /*0550*/  IMAD.IADD R24, R24, 0x1, R25 ;  /* 0x0000000118187824 */ /* 0x000fe400078e0219 */
[----:B-1----:R-:W-:-:S05]  /*0560*/  VIADD R21, R18, 0x1 ;  /* 0x0000000112157836 */ /* 0x002fca0000000000 */
[----:B------:R1:W-:Y:S04]  /*0570*/  STS.U8 [R22], R21 ;  /* 0x0000001516007388 */ /* 0x0003e80000000000 */
[----:B------:R-:W2:Y:S01]  /*0580*/  LDS.U8 R18, [R23] ;  /* 0x0000000017127984 */ /* 0x000ea20000000000 */
[----:B-1----:R-:W-:Y:S02]  /*0590*/  SHF.R.U32.HI R22, RZ, 0x2, R4 ;  /* 0x00000002ff167819 */ /* 0x002fe40000011604 */
[----:B------:R-:W-:-:S03]  /*05a0*/  LOP3.LUT R21, R4, 0x3, RZ, 0xc0, !PT ;  /* 0x0000000304157812 */ /* 0x000fc600078ec0ff */
[----:B------:R-:W-:-:S04]  /*05b0*/  IMAD R22, R22, 0x600, R15 ;  /* 0x0000060016167824 */ /* 0x000fc800078e020f */
[----:B------:R-:W-:Y:S02]  /*05c0*/  IMAD.IADD R21, R22, 0x1, R21 ;  /* 0x0000000116157824 */ /* 0x000fe400078e0215 */
[----:B--2---:R-:W-:-:S05]  /*05d0*/  VIADD R18, R18, 0x1 ;  /* 0x0000000112127836 */ /* 0x004fca0000000000 */
[----:B------:R1:W-:Y:S04]  /*05e0*/  STS.U8 [R23], R18 ;  /* 0x0000001217007388 */ /* 0x0003e80000000000 */
[----:B------:R-:W2:Y:S01]  /*05f0*/  LDS.U8 R20, [R24] ;  /* 0x0000000018147984 */ /* 0x000ea20000000000 */
[----:B-1----:R-:W-:-:S05]  /*0600*/  SHF.R.U32.HI R18, RZ, 0x2, R6 ;  /* 0x00000002ff127819 */ /* 0x002fca0000011606 */
[----:B------:R-:W-:-:S04]  /*0610*/  IMAD R18, R18, 0x600, R15 ;  /* 0x0000060012127824 */ /* 0x000fc800078e020f */
[----:B------:R-:W-:Y:S02]  /*0620*/  IMAD.IADD R7, R18, 0x1, R7 ;  /* 0x0000000112077824 */ /* 0x000fe400078e0207 */
[----:B--2---:R-:W-:-:S05]  /*0630*/  VIADD R5, R20, 0x1 ;  /* 0x0000000114057836 */ /* 0x004fca0000000000 */
[----:B------:R-:W-:Y:S04]  /*0640*/  STS.U8 [R24], R5 ;  /* 0x0000000518007388 */ /* 0x000fe80000000000 */
[----:B------:R-:W1:Y:S02]  /*0650*/  LDS.U8 R4, [R21] ;  /* 0x0000000015047984 */ /* 0x000e640000000000 */
[----:B-1----:R-:W-:-:S05]  /*0660*/  VIADD R4, R4, 0x1 ;  /* 0x0000000104047836 */ /* 0x002fca0000000000 */
[----:B------:R-:W-:Y:S04]  /*0670*/  STS.U8 [R21], R4 ;  /* 0x0000000415007388 */ /* 0x000fe80000000000 */
[----:B------:R-:W1:Y:S02]  /*0680*/  LDS.U8 R6, [R7] ;  /* 0x0000000007067984 */ /* 0x000e640000000000 */
[----:B-1----:R-:W-:-:S05]  /*0690*/  VIADD R6, R6, 0x1 ;  /* 0x0000000106067836 */ /* 0x002fca0000000000 */
[----:B------:R3:W-:Y:S01]  /*06a0*/  STS.U8 [R7], R6 ;  /* 0x0000000607007388 */ /* 0x0007e20000000000 */
[----:B------:R-:W-:Y:S05]  /*06b0*/  BRA.U UP0, `(.L_x_90) ;  /* 0xfffffffd00047547 */ /* 0x000fea000b83ffff */
[----:B------:R-:W-:Y:S01]  /*06c0*/  BAR.SYNC.DEFER_BLOCKING 0x0 ;  /* 0x0000000000007b1d */ /* 0x000fe20000010000 */
[----:B------:R-:W-:-:S05]  /*06d0*/  ISETP.GT.U32.AND P0, PT, R3, 0xff, PT ;  /* 0x000000ff0300780c */ /* 0x000fca0003f04070 */
[----:B------:R-:W-:Y:S08]  /*06e0*/  BSSY.RECONVERGENT B0, `(.L_x_91) ;  /* 0x0000058000007945 */ /* 0x000ff00003800200 */
[----:B------:R-:W-:Y:S05]  /*06f0*/  @P0 BRA `(.L_x_92) ;  /* 0x0000000400580947 */ /* 0x000fea0003800000 */
[----:B------:R-:W1:Y:S02]  /*0700*/  S2R R4, SR_LANEID ;  /* 0x0000000000047919 */ /* 0x000e640000000000 */
[----:B-1----:R-:W-:-:S05]  /*0710*/  IMAD R4, R4, 0x4, R11 ;  /* 0x0000000404047824 */ /* 0x002fca00078e020b */
[----:B------:R-:W1:Y:S04]  /*0720*/  LDS R5, [R4] ;  /* 0x0000000004057984 */ /* 0x000e680000000800 */
[----:B---3--:R-:W2:Y:S04]  /*0730*/  LDS R6, [R4+0x80] ;  /* 0x0000800004067984 */ /* 0x008ea80000000800 */
[----:B------:R-:W3:Y:S04]  /*0740*/  LDS R22, [R4+0x100] ;  /* 0x0001000004167984 */ /* 0x000ee80000000800 */
[----:B------:R-:W4:Y:S04]  /*0750*/  LDS R23, [R4+0x180] ;  /* 0x0001800004177984 */ /* 0x000f280000000800 */
[----:B------:R-:W5:Y:S04]  /*0760*/  LDS R24, [R4+0x200] ;  /* 0x0002000004187984 */ /* 0x000f680000000800 */
[----:B------:R-:W0:Y:S04]  /*0770*/  LDS R25, [R4+0x280] ;  /* 0x0002800004197984 */ /* 0x000e280000000800 */
[----:B------:R-:W0:Y:S04]  /*0780*/  LDS R26, [R4+0x300] ;  /* 0x00030000041a7984 */ /* 0x000e280000000800 */
[----:B------:R-:W0:Y:S04]  /*0790*/  LDS R27, [R4+0x380] ;  /* 0x00038000041b7984 */ /* 0x000e280000000800 */
[----:B------:R-:W0:Y:S04]  /*07a0*/  LDS R28, [R4+0x400] ;  /* 0x00040000041c7984 */ /* 0x000e280000000800 */
[----:B------:R-:W0:Y:S01]  /*07b0*/  LDS R29, [R4+0x480] ;  /* 0x00048000041d7984 */ /* 0x000e220000000800 */
[----:B-1----:R-:W-:-:S02]  /*07c0*/  PRMT R7, R5, 0x7770, RZ ;  /* 0x0000777005077816 */ /* 0x002fc400000000ff */
[C---:B------:R-:W-:Y:S02]  /*07d0*/  PRMT R21, R5.reuse, 0x7771, RZ ;  /* 0x0000777105157816 */ /* 0x040fe400000000ff */
[C---:B--2---:R-:W-:Y:S02]  /*07e0*/  PRMT R18, R6.reuse, 0x7770, RZ ;  /* 0x0000777006127816 */ /* 0x044fe400000000ff */
[----:B------:R-:W-:Y:S02]  /*07f0*/  PRMT R20, R6, 0x7771, RZ ;  /* 0x0000777106147816 */ /* 0x000fe400000000ff */
[----:B------:R-:W-:Y:S02]  /*0800*/  IADD3 R18, PT, PT, R18, R0, R7 ;  /* 0x0000000012127210 */ /* 0x000fe40007ffe007 */
[----:B------:R-:W-:Y:S02]  /*0810*/  IADD3 R20, PT, PT, R20, R8, R21 ;  /* 0x0000000814147210 */ /* 0x000fe40007ffe015 */
[----:B------:R-:W-:-:S02]  /*0820*/  PRMT R7, R5, 0x7772, RZ ;  /* 0x0000777205077816 */ /* 0x000fc400000000ff */
[----:B------:R-:W-:Y:S02]  /*0830*/  PRMT R0, R6, 0x7772, RZ ;  /* 0x0000777206007816 */ /* 0x000fe400000000ff */
[----:B---3--:R-:W-:Y:S02]  /*0840*/  PRMT R21, R22, 0x7770, RZ ;  /* 0x0000777016157816 */ /* 0x008fe400000000ff */
[----:B----4-:R-:W-:Y:S02]  /*0850*/  PRMT R8, R23, 0x7770, RZ ;  /* 0x0000777017087816 */ /* 0x010fe400000000ff */
[----:B------:R-:W-:Y:S02]  /*0860*/  PRMT R5, R5, 0x7773, RZ ;  /* 0x0000777305057816 */ /* 0x000fe400000000ff */
[----:B------:R-:W-:Y:S02]  /*0870*/  PRMT R6, R6, 0x7773, RZ ;  /* 0x0000777306067816 */ /* 0x000fe400000000ff */
[----:B------:R-:W-:-:S02]  /*0880*/  IADD3 R0, PT, PT, R0, R10, R7 ;  /* 0x0000000a00007210 */ /* 0x000fc40007ffe007 */
[----:B------:R-:W-:Y:S02]  /*0890*/  IADD3 R8, PT, PT, R8, R18, R21 ;  /* 0x0000001208087210 */ /* 0x000fe40007ffe015 */
[----:B------:R-:W-:Y:S02]  /*08a0*/  IADD3 R5, PT, PT, R6, R14, R5 ;  /* 0x0000000e06057210 */ /* 0x000fe40007ffe005 */
[C---:B------:R-:W-:Y:S02]  /*08b0*/  PRMT R7, R22.reuse, 0x7771, RZ ;  /* 0x0000777116077816 */ /* 0x040fe400000000ff */
[C---:B------:R-:W-:Y:S02]  /*08c0*/  PRMT R21, R22.reuse, 0x7772, RZ ;  /* 0x0000777216157816 */ /* 0x040fe400000000ff */
[----:B------:R-:W-:Y:S02]  /*08d0*/  PRMT R6, R23, 0x7771, RZ ;  /* 0x0000777117067816 */ /* 0x000fe400000000ff */
[----:B------:R-:W-:-:S02]  /*08e0*/  PRMT R22, R22, 0x7773, RZ ;  /* 0x0000777316167816 */ /* 0x000fc400000000ff */
[C---:B------:R-:W-:Y:S02]  /*08f0*/  PRMT R10, R23.reuse, 0x7772, RZ ;  /* 0x00007772170a7816 */ /* 0x040fe400000000ff */
[----:B------:R-:W-:Y:S02]  /*0900*/  PRMT R23, R23, 0x7773, RZ ;  /* 0x0000777317177816 */ /* 0x000fe400000000ff */
[----:B------:R-:W-:Y:S02]  /*0910*/  IADD3 R6, PT, PT, R6, R20, R7 ;  /* 0x0000001406067210 */ /* 0x000fe40007ffe007 */
[----:B------:R-:W-:Y:S01]  /*0920*/  IADD3 R5, PT, PT, R23, R5, R22 ;  /* 0x0000000517057210 */ /* 0x000fe20007ffe016 */
[----:B------:R-:W1:Y:S01]  /*0930*/  LDS R20, [R4+0x500] ;  /* 0x0005000004147984 */ /* 0x000e620000000800 */
[----:B------:R-:W-:Y:S02]  /*0940*/  IADD3 R0, PT, PT, R10, R0, R21 ;  /* 0x000000000a007210 */ /* 0x000fe40007ffe015 */
[C---:B-----5:R-:W-:Y:S01]  /*0950*/  PRMT R7, R24.reuse, 0x7770, RZ ;  /* 0x0000777018077816 */ /* 0x060fe200000000ff */
[----:B------:R2:W3:Y:S01]  /*0960*/  LDS R22, [R4+0x580] ;  /* 0x0005800004167984 */ /* 0x0004e20000000800 */
[----:B------:R-:W-:-:S02]  /*0970*/  PRMT R21, R24, 0x7771, RZ ;  /* 0x0000777118157816 */ /* 0x000fc400000000ff */
[C---:B------:R-:W-:Y:S02]  /*0980*/  PRMT R23, R24.reuse, 0x7772, RZ ;  /* 0x0000777218177816 */ /* 0x040fe400000000ff */
[C---:B0-----:R-:W-:Y:S02]  /*0990*/  PRMT R10, R25.reuse, 0x7770, RZ ;  /* 0x00007770190a7816 */ /* 0x041fe400000000ff */
[C---:B------:R-:W-:Y:S02]  /*09a0*/  PRMT R14, R25.reuse, 0x7771, RZ ;  /* 0x00007771190e7816 */ /* 0x040fe400000000ff */
[C---:B------:R-:W-:Y:S02]  /*09b0*/  PRMT R18, R25.reuse, 0x7772, RZ ;  /* 0x0000777219127816 */ /* 0x040fe400000000ff */
[----:B------:R-:W-:Y:S02]  /*09c0*/  PRMT R24, R24, 0x7773, RZ ;  /* 0x0000777318187816 */ /* 0x000fe400000000ff */
[----:B------:R-:W-:-:S02]  /*09d0*/  PRMT R25, R25, 0x7773, RZ ;  /* 0x0000777319197816 */ /* 0x000fc400000000ff */
[----:B------:R-:W-:Y:S02]  /*09e0*/  IADD3 R7, PT, PT, R10, R8, R7 ;  /* 0x000000080a077210 */ /* 0x000fe40007ffe007 */
[----:B------:R-:W-:Y:S02]  /*09f0*/  IADD3 R6, PT, PT, R14, R6, R21 ;  /* 0x000000060e067210 */ /* 0x000fe40007ffe015 */
[----:B------:R-:W-:Y:S02]  /*0a00*/  IADD3 R0, PT, PT, R18, R0, R23 ;  /* 0x0000000012007210 */ /* 0x000fe40007ffe017 */
[C---:B--2---:R-:W-:Y:S02]  /*0a10*/  PRMT R4, R26.reuse, 0x7770, RZ ;  /* 0x000077701a047816 */ /* 0x044fe400000000ff */
[C---:B------:R-:W-:Y:S02]  /*0a20*/  PRMT R21, R26.reuse, 0x7771, RZ ;  /* 0x000077711a157816 */ /* 0x040fe400000000ff */
[----:B------:R-:W-:-:S02]  /*0a30*/  PRMT R23, R26, 0x7772, RZ ;  /* 0x000077721a177816 */ /* 0x000fc400000000ff */
[C---:B------:R-:W-:Y:S02]  /*0a40*/  PRMT R8, R27.reuse, 0x7770, RZ ;  /* 0x000077701b087816 */ /* 0x040fe400000000ff */
[C---:B------:R-:W-:Y:S02]  /*0a50*/  PRMT R10, R27.reuse, 0x7771, RZ ;  /* 0x000077711b0a7816 */ /* 0x040fe400000000ff */
[----:B------:R-:W-:Y:S02]  /*0a60*/  PRMT R14, R27, 0x7772, RZ ;  /* 0x000077721b0e7816 */ /* 0x000fe400000000ff */
[----:B------:R-:W-:Y:S02]  /*0a70*/  IADD3 R5, PT, PT, R25, R5, R24 ;  /* 0x0000000519057210 */ /* 0x000fe40007ffe018 */
[----:B------:R-:W-:Y:S02]  /*0a80*/  PRMT R26, R26, 0x7773, RZ ;  /* 0x000077731a1a7816 */ /* 0x000fe400000000ff */
[----:B------:R-:W-:-:S02]  /*0a90*/  PRMT R27, R27, 0x7773, RZ ;  /* 0x000077731b1b7816 */ /* 0x000fc400000000ff */
[----:B------:R-:W-:Y:S02]  /*0aa0*/  IADD3 R4, PT, PT, R8, R7, R4 ;  /* 0x0000000708047210 */ /* 0x000fe40007ffe004 */
[----:B------:R-:W-:Y:S02]  /*0ab0*/  IADD3 R6, PT, PT, R10, R6, R21 ;  /* 0x000000060a067210 */ /* 0x000fe40007ffe015 */
[----:B------:R-:W-:Y:S02]  /*0ac0*/  IADD3 R0, PT, PT, R14, R0, R23 ;  /* 0x000000000e007210 */ /* 0x000fe40007ffe017 */
[C---:B------:R-:W-:Y:S02]  /*0ad0*/  PRMT R7, R28.reuse, 0x7770, RZ ;  /* 0x000077701c077816 */ /* 0x040fe400000000ff */
        /* <DEDUP_REMOVED lines=11> */
[C---:B-1----:R-:W-:Y:S02]  /*0b90*/  PRMT R7, R20.reuse, 0x7770, RZ ;  /* 0x0000777014077816 */ /* 0x042fe400000000ff */
[C---:B------:R-:W-:Y:S02]  /*0ba0*/  PRMT R21, R20.reuse, 0x7771, RZ ;  /* 0x0000777114157816 */ /* 0x040fe400000000ff */
[----:B------:R-:W-:-:S02]  /*0bb0*/  PRMT R23, R20, 0x7772, RZ ;  /* 0x0000777214177816 */ /* 0x000fc400000000ff */
[C---:B---3--:R-:W-:Y:S02]  /*0bc0*/  PRMT R0, R22.reuse, 0x7770, RZ ;  /* 0x0000777016007816 */ /* 0x048fe400000000ff */
        /* <DEDUP_REMOVED lines=8> */
[----:B------:R-:W-:-:S07]  /*0c50*/  IADD3 R14, PT, PT, R22, R5, R20 ;  /* 0x00000005160e7210 */ /* 0x000fce0007ffe014 */
.L_x_92:
[----:B------:R-:W-:Y:S05]  /*0c60*/  BSYNC.RECONVERGENT B0 ;  /* 0x0000000000007941 */ /* 0x000fea0003800200 */
.L_x_91:
[----:B------:R-:W-:Y:S01]  /*0c70*/  BAR.SYNC.DEFER_BLOCKING 0x0 ;  /* 0x0000000000007b1d */ /* 0x000fe20000010000 */
[----:B------:R-:W-:-:S05]  /*0c80*/  ISETP.GT.AND P0, PT, R16, 0x17e7f, PT ;  /* 0x00017e7f1000780c */ /* 0x000fca0003f04270 */
        /* <DEDUP_REMOVED lines=8> */
[----:B------:R-:W-:Y:S05]  /*0d10*/  @P0 BRA `(.L_x_93) ;  /* 0xfffffff4005c0947 */ /* 0x000fea000383ffff */
.L_x_89:
[----:B------:R-:W-:Y:S01]  /*0d20*/  IMAD.IADD R21, R12, 0x1, -R19 ;  /* 0x000000010c157824 */ /* 0x000fe200078e0a13 */
[----:B------:R-:W2:Y:S04]  /*0d30*/  LDCU UR9, c[0x0][0x3b4] ;  /* 0x00007680ff0977ac */ /* 0x000ea80008000800 */
[----:B------:R-:W-:Y:S01]  /*0d40*/  ISETP.GE.AND P0, PT, R21, 0x780, PT ;  /* 0x000007801500780c */ /* 0x000fe20003f06270 */
[----:B------:R-:W4:-:S12]  /*0d50*/  LDCU UR12, c[0x0][0x3b4] ;  /* 0x00007680ff0c77ac */ /* 0x000f180008000800 */
[----:B------:R-:W-:Y:S05]  /*0d60*/  @!P0 BRA `(.L_x_94) ;  /* 0x00000004000c8947 */ /* 0x000fea0003800000 */
[----:B------:R-:W5:Y:S01]  /*0d70*/  LDCU.64 UR4, c[0x0][0x380] ;  /* 0x00007000ff0477ac */ /* 0x000f620008000a00 */
[----:B------:R-:W0:Y:S01]  /*0d80*/  LDCU UR7, c[0x0][0x3b4] ;  /* 0x00007680ff0777ac */ /* 0x000e220008000800 */
[----:B------:R-:W0:Y:S01]  /*0d90*/  LDCU UR8, c[0x0][0x3b8] ;  /* 0x00007700ff0877ac */ /* 0x000e220008000800 */
[----:B-----5:R-:W-:-:S04]  /*0da0*/  UIADD3 UR4, UP0, UPT, UR4, 0x1800, URZ ;  /* 0x0000180004047890 */ /* 0x020fc8000ff1e0ff */
[----:B0-----:R-:W-:-:S12]  /*0db0*/  UIADD3.X UR5, UPT, UPT, URZ, UR5, URZ, UP0, !UPT ;  /* 0x00000005ff057290 */ /* 0x001fd800087fe4ff */
.L_x_95:
[----:B------:R-:W-:-:S04]  /*0dc0*/  IADD3 R4, P0, PT, R3, R19, RZ ;  /* 0x0000001303047210 */ /* 0x000fc80007f1e0ff */
[----:B0-----:R-:W-:Y:S02]  /*0dd0*/  LEA.HI.X.SX32 R5, R19, RZ, 0x1, P0 ;  /* 0x000000ff13057211 */ /* 0x001fe400000f0eff */
[----:B------:R-:W-:-:S04]  /*0de0*/  LEA R22, P0, R4, UR4, 0x3 ;  /* 0x0000000404167c11 */ /* 0x000fc8000f8018ff */
[----:B------:R-:W-:-:S05]  /*0df0*/  LEA.HI.X R23, R4, UR5, R5, 0x3, P0 ;  /* 0x0000000504177c11 */ /* 0x000fca00080f1c05 */
[----:B------:R-:W5:Y:S04]  /*0e00*/  LDG.E.64 R24, desc[UR10][R22.64+-0x1800] ;  /* 0xffe8000a16187981 */ /* 0x000f68000c1e1b00 */
[----:B------:R-:W2:Y:S04]  /*0e10*/  LDG.E.64 R26, desc[UR10][R22.64+-0xc00] ;  /* 0xfff4000a161a7981 */ /* 0x000ea8000c1e1b00 */
[----:B------:R-:W4:Y:S04]  /*0e20*/  LDG.E.64 R28, desc[UR10][R22.64] ;  /* 0x0000000a161c7981 */ /* 0x000f28000c1e1b00 */
[----:B------:R-:W4:Y:S04]  /*0e30*/  LDG.E.64 R4, desc[UR10][R22.64+0xc00] ;  /* 0x000c000a16047981 */ /* 0x000f28000c1e1b00 */
[----:B---3--:R0:W3:Y:S01]  /*0e40*/  LDG.E.64 R6, desc[UR10][R22.64+0x1800] ;  /* 0x0018000a16067981 */ /* 0x0080e2000c1e1b00 */
[----:B------:R-:W-:Y:S01]  /*0e50*/  UMOV UR6, 0x1 ;  /* 0x0000000100067882 */ /* 0x000fe20000000000 */
[----:B------:R-:W-:Y:S01]  /*0e60*/  VIADD R21, R21, 0xfffff880 ;  /* 0xfffff88015157836 */ /* 0x000fe20000000000 */
[----:B------:R-:W-:Y:S01]  /*0e70*/  USHF.L.U32 UR6, UR6, UR8, URZ ;  /* 0x0000000806067299 */ /* 0x000fe200080006ff */
[----:B------:R-:W-:-:S03]  /*0e80*/  VIADD R19, R19, 0x780 ;  /* 0x0000078013137836 */ /* 0x000fc60000000000 */
[----:B------:R-:W-:Y:S01]  /*0e90*/  UIADD3 UR6, UPT, UPT, UR6, -0x1, URZ ;  /* 0xffffffff06067890 */ /* 0x000fe2000fffe0ff */
[----:B------:R-:W-:Y:S01]  /*0ea0*/  BAR.SYNC.DEFER_BLOCKING 0x0 ;  /* 0x0000000000007b1d */ /* 0x000fe20000010000 */
[----:B------:R-:W-:Y:S02]  /*0eb0*/  ISETP.GT.AND P0, PT, R21, 0x77f, PT ;  /* 0x0000077f1500780c */ /* 0x000fe40003f04270 */
[----:B-----5:R-:W-:-:S04]  /*0ec0*/  SHF.R.U64 R16, R24, UR7, R25 ;  /* 0x0000000718107c19 */ /* 0x020fc80008001219 */
[----:B------:R-:W-:Y:S02]  /*0ed0*/  LOP3.LUT R16, R16, UR6, RZ, 0xc0, !PT ;  /* 0x0000000610107c12 */ /* 0x000fe4000f8ec0ff */
[----:B--2---:R-:W-:Y:S02]  /*0ee0*/  SHF.R.U64 R20, R26, UR7, R27 ;  /* 0x000000071a147c19 */ /* 0x004fe4000800121b */
[----:B------:R-:W-:Y:S02]  /*0ef0*/  SHF.R.U32.HI R18, RZ, 0x2, R16 ;  /* 0x00000002ff127819 */ /* 0x000fe40000011610 */
[----:B------:R-:W-:Y:S02]  /*0f00*/  LOP3.LUT R25, R16, 0x3, RZ, 0xc0, !PT ;  /* 0x0000000310197812 */ /* 0x000fe400078ec0ff */
[----:B------:R-:W-:Y:S01]  /*0f10*/  LOP3.LUT R20, R20, UR6, RZ, 0xc0, !PT ;  /* 0x0000000614147c12 */ /* 0x000fe2000f8ec0ff */
[----:B------:R-:W-:Y:S01]  /*0f20*/  IMAD R18, R18, 0x600, R15 ;  /* 0x0000060012127824 */ /* 0x000fe200078e020f */
[----:B----4-:R-:W-:-:S02]  /*0f30*/  SHF.R.U64 R4, R4, UR7, R5 ;  /* 0x0000000704047c19 */ /* 0x010fc40008001205 */
[----:B0-----:R-:W-:Y:S01]  /*0f40*/  SHF.R.U32.HI R22, RZ, 0x2, R20 ;  /* 0x00000002ff167819 */ /* 0x001fe20000011614 */
[----:B------:R-:W-:Y:S01]  /*0f50*/  IMAD.IADD R18, R18, 0x1, R25 ;  /* 0x0000000112127824 */ /* 0x000fe200078e0219 */
[----:B------:R-:W-:Y:S02]  /*0f60*/  LOP3.LUT R25, R20, 0x3, RZ, 0xc0, !PT ;  /* 0x0000000314197812 */ /* 0x000fe400078ec0ff */
[----:B------:R-:W-:Y:S01]  /*0f70*/  SHF.R.U64 R20, R28, UR7, R29 ;  /* 0x000000071c147c19 */ /* 0x000fe2000800121d */
[----:B------:R-:W-:Y:S01]  /*0f80*/  IMAD R22, R22, 0x600, R15 ;  /* 0x0000060016167824 */ /* 0x000fe200078e020f */
[----:B------:R-:W0:Y:S01]  /*0f90*/  LDS.U8 R16, [R18] ;  /* 0x0000000012107984 */ /* 0x000e220000000000 */
[----:B------:R-:W-:Y:S02]  /*0fa0*/  LOP3.LUT R4, R4, UR6, RZ, 0xc0, !PT ;  /* 0x0000000604047c12 */ /* 0x000fe4000f8ec0ff */
[----:B------:R-:W-:Y:S01]  /*0fb0*/  IMAD.IADD R22, R22, 0x1, R25 ;  /* 0x0000000116167824 */ /* 0x000fe200078e0219 */
[----:B------:R-:W-:-:S02]  /*0fc0*/  LOP3.LUT R20, R20, UR6, RZ, 0xc0, !PT ;  /* 0x0000000614147c12 */ /* 0x000fc4000f8ec0ff */
[----:B---3--:R-:W-:Y:S02]  /*0fd0*/  SHF.R.U64 R6, R6, UR7, R7 ;  /* 0x0000000706067c19 */ /* 0x008fe40008001207 */
[----:B------:R-:W-:Y:S02]  /*0fe0*/  SHF.R.U32.HI R24, RZ, 0x2, R20 ;  /* 0x00000002ff187819 */ /* 0x000fe40000011614 */
[----:B------:R-:W-:Y:S02]  /*0ff0*/  LOP3.LUT R27, R20, 0x3, RZ, 0xc0, !PT ;  /* 0x00000003141b7812 */ /* 0x000fe400078ec0ff */
[----:B------:R-:W-:Y:S01]  /*1000*/  LOP3.LUT R6, R6, UR6, RZ, 0xc0, !PT ;  /* 0x0000000606067c12 */ /* 0x000fe2000f8ec0ff */
[----:B------:R-:W-:-:S04]  /*1010*/  IMAD R24, R24, 0x600, R15 ;  /* 0x0000060018187824 */ /* 0x000fc800078e020f */
[----:B------:R-:W-:Y:S02]  /*1020*/  IMAD.IADD R24, R24, 0x1, R27 ;  /* 0x0000000118187824 */ /* 0x000fe400078e021b */
[----:B0-----:R-:W-:-:S05]  /*1030*/  VIADD R23, R16, 0x1 ;  /* 0x0000000110177836 */ /* 0x001fca0000000000 */
[----:B------:R0:W-:Y:S04]  /*1040*/  STS.U8 [R18], R23 ;  /* 0x0000001712007388 */ /* 0x0001e80000000000 */
[----:B------:R-:W2:Y:S01]  /*1050*/  LDS.U8 R16, [R22] ;  /* 0x0000000016107984 */ /* 0x000ea20000000000 */
[----:B0-----:R-:W-:Y:S02]  /*1060*/  SHF.R.U32.HI R18, RZ, 0x2, R4 ;  /* 0x00000002ff127819 */ /* 0x001fe40000011604 */
[----:B------:R-:W-:-:S03]  /*1070*/  LOP3.LUT R23, R4, 0x3, RZ, 0xc0, !PT ;  /* 0x0000000304177812 */ /* 0x000fc600078ec0ff */
[----:B------:R-:W-:-:S04]  /*1080*/  IMAD R18, R18, 0x600, R15 ;  /* 0x0000060012127824 */ /* 0x000fc800078e020f */
[----:B------:R-:W-:Y:S01]  /*1090*/  IMAD.IADD R18, R18, 0x1, R23 ;  /* 0x0000000112127824 */ /* 0x000fe200078e0217 */
[----:B------:R-:W-:Y:S01]  /*10a0*/  LOP3.LUT R23, R6, 0x3, RZ, 0xc0, !PT ;  /* 0x0000000306177812 */ /* 0x000fe200078ec0ff */
[----:B--2---:R-:W-:-:S05]  /*10b0*/  VIADD R25, R16, 0x1 ;  /* 0x0000000110197836 */ /* 0x004fca0000000000 */
[----:B------:R-:W-:Y:S04]  /*10c0*/  STS.U8 [R22], R25 ;  /* 0x0000001916007388 */ /* 0x000fe80000000000 */
[----:B------:R-:W0:Y:S02]  /*10d0*/  LDS.U8 R16, [R24] ;  /* 0x0000000018107984 */ /* 0x000e240000000000 */
[----:B0-----:R-:W-:Y:S01]  /*10e0*/  VIADD R5, R16, 0x1 ;  /* 0x0000000110057836 */ /* 0x001fe20000000000 */
[----:B------:R-:W-:-:S04]  /*10f0*/  SHF.R.U32.HI R16, RZ, 0x2, R6 ;  /* 0x00000002ff107819 */ /* 0x000fc80000011606 */
[----:B------:R-:W-:Y:S01]  /*1100*/  STS.U8 [R24], R5 ;  /* 0x0000000518007388 */ /* 0x000fe20000000000 */
[----:B------:R-:W-:-:S03]  /*1110*/  IMAD R16, R16, 0x600, R15 ;  /* 0x0000060010107824 */ /* 0x000fc600078e020f */
[----:B------:R-:W0:Y:S01]  /*1120*/  LDS.U8 R4, [R18] ;  /* 0x0000000012047984 */ /* 0x000e220000000000 */
[----:B------:R-:W-:Y:S02]  /*1130*/  IMAD.IADD R16, R16, 0x1, R23 ;  /* 0x0000000110107824 */ /* 0x000fe400078e0217 */
[----:B0-----:R-:W-:-:S05]  /*1140*/  VIADD R7, R4, 0x1 ;  /* 0x0000000104077836 */ /* 0x001fca0000000000 */
[----:B------:R-:W-:Y:S04]  /*1150*/  STS.U8 [R18], R7 ;  /* 0x0000000712007388 */ /* 0x000fe80000000000 */
[----:B------:R-:W0:Y:S02]  /*1160*/  LDS.U8 R4, [R16] ;  /* 0x0000000010047984 */ /* 0x000e240000000000 */
[----:B0-----:R-:W-:-:S05]  /*1170*/  VIADD R5, R4, 0x1 ;  /* 0x0000000104057836 */ /* 0x001fca0000000000 */
[----:B------:R0:W-:Y:S01]  /*1180*/  STS.U8 [R16], R5 ;  /* 0x0000000510007388 */ /* 0x0001e20000000000 */
[----:B------:R-:W-:Y:S05]  /*1190*/  @P0 BRA `(.L_x_95) ;  /* 0xfffffffc00080947 */ /* 0x000fea000383ffff */
.L_x_94:
[----:B------:R-:W-:Y:S01]  /*11a0*/  ISETP.GE.AND P0, PT, R3, R21, PT ;  /* 0x000000150300720c */ /* 0x000fe20003f06270 */
[----:B------:R-:W-:Y:S01]  /*11b0*/  BSSY.RECONVERGENT B0, `(.L_x_96) ;  /* 0x000005c000007945 */ /* 0x000fe20003800200 */
[----:B---3--:R-:W-:Y:S02]  /*11c0*/  IMAD.MOV.U32 R7, RZ, RZ, R14 ;  /* 0x000000ffff077224 */ /* 0x008fe400078e000e */
[----:B------:R-:W-:Y:S02]  /*11d0*/  IMAD.MOV.U32 R6, RZ, RZ, R10 ;  /* 0x000000ffff067224 */ /* 0x000fe400078e000a */
[----:B0-----:R-:W-:Y:S02]  /*11e0*/  IMAD.MOV.U32 R5, RZ, RZ, R8 ;  /* 0x000000ffff057224 */ /* 0x001fe400078e0008 */
[----:B------:R-:W-:-:S05]  /*11f0*/  IMAD.MOV.U32 R4, RZ, RZ, R0 ;  /* 0x000000ffff047224 */ /* 0x000fca00078e0000 */
[----:B------:R-:W-:Y:S05]  /*1200*/  @P0 BRA `(.L_x_97) ;  /* 0x0000000400580947 */ /* 0x000fea0003800000 */
[----:B------:R-:W-:Y:S01]  /*1210*/  LOP3.LUT R0, RZ, R3, RZ, 0x33, !PT ;  /* 0x00000003ff007212 */ /* 0x000fe200078e33ff */
[----:B------:R-:W0:Y:S01]  /*1220*/  LDCU UR4, c[0x0][0x3b8] ;  /* 0x00007700ff0477ac */ /* 0x000e220008000800 */
[----:B------:R-:W-:Y:S03]  /*1230*/  BSSY.RECONVERGENT B1, `(.L_x_98) ;  /* 0x0000021000017945 */ /* 0x000fe60003800200 */
[----:B------:R-:W-:-:S04]  /*1240*/  IMAD.IADD R8, R0, 0x1, R21 ;  /* 0x0000000100087824 */ /* 0x000fc800078e0215 */
[C---:B------:R-:W-:Y:S01]  /*1250*/  IMAD.HI.U32 R0, R8.reuse, -0x55555555, RZ ;  /* 0xaaaaaaab08007827 */ /* 0x040fe200078e00ff */
[----:B------:R-:W-:-:S03]  /*1260*/  ISETP.GE.U32.AND P1, PT, R8, 0x480, PT ;  /* 0x000004800800780c */ /* 0x000fc60003f26070 */
[----:B------:R-:W-:Y:S01]  /*1270*/  IMAD.MOV.U32 R8, RZ, RZ, R3 ;  /* 0x000000ffff087224 */ /* 0x000fe200078e0003 */
[----:B------:R-:W-:Y:S01]  /*1280*/  SHF.R.U32.HI R10, RZ, 0x8, R0 ;  /* 0x00000008ff0a7819 */ /* 0x000fe20000011600 */
[----:B------:R-:W-:-:S03]  /*1290*/  IMAD.MOV.U32 R0, RZ, RZ, 0x1 ;  /* 0x00000001ff007424 */ /* 0x000fc600078e00ff */
[----:B------:R-:W-:Y:S02]  /*12a0*/  LOP3.LUT R14, R10, 0x3, RZ, 0xc0, !PT ;  /* 0x000000030a0e7812 */ /* 0x000fe400078ec0ff */
[----:B0-----:R-:W-:Y:S02]  /*12b0*/  SHF.L.U32 R0, R0, UR4, RZ ;  /* 0x0000000400007c19 */ /* 0x001fe400080006ff */
[----:B------:R-:W-:-:S03]  /*12c0*/  ISETP.NE.AND P0, PT, R14, 0x3, PT ;  /* 0x000000030e00780c */ /* 0x000fc60003f05270 */
[----:B------:R-:W-:-:S10]  /*12d0*/  VIADD R0, R0, 0xffffffff ;  /* 0xffffffff00007836 */ /* 0x000fd40000000000 */
[----:B------:R-:W-:Y:S05]  /*12e0*/  @!P0 BRA `(.L_x_99) ;  /* 0x0000000000548947 */ /* 0x000fea0003800000 */
[----:B------:R-:W0:Y:S01]  /*12f0*/  LDC.64 R24, c[0x0][0x380] ;  /* 0x0000e000ff187b82 */ /* 0x000e220000000a00 */
[----:B------:R-:W-:Y:S02]  /*1300*/  VIADD R23, R10, 0x1 ;  /* 0x000000010a177836 */ /* 0x000fe40000000000 */
[----:B------:R-:W-:-:S03]  /*1310*/  IMAD.IADD R27, R3, 0x1, R19 ;  /* 0x00000001031b7824 */ /* 0x000fc600078e0213 */
[----:B------:R-:W-:-:S05]  /*1320*/  LOP3.LUT R23, R23, 0x3, RZ, 0xc0, !PT ;  /* 0x0000000317177812 */ /* 0x000fca00078ec0ff */
[----:B------:R-:W-:Y:S02]  /*1330*/  IMAD R8, R23, 0x180, R3 ;  /* 0x0000018017087824 */ /* 0x000fe400078e0203 */
[----:B------:R-:W-:-:S07]  /*1340*/  IMAD.MOV R10, RZ, RZ, -R23 ;  /* 0x000000ffff0a7224 */ /* 0x000fce00078e0a17 */
.L_x_100:
[----:B0-----:R-:W-:-:S06]  /*1350*/  IMAD.WIDE R22, R27, 0x8, R24 ;  /* 0x000000081b167825 */ /* 0x001fcc00078e0218 */
[----:B------:R-:W2:Y:S01]  /*1360*/  LDG.E.64 R22, desc[UR10][R22.64] ;  /* 0x0000000a16167981 */ /* 0x000ea2000c1e1b00 */
[----:B------:R-:W-:Y:S02]  /*1370*/  VIADD R10, R10, 0x1 ;  /* 0x000000010a0a7836 */ /* 0x000fe40000000000 */
[----:B------:R-:W-:-:S03]  /*1380*/  VIADD R27, R27, 0x180 ;  /* 0x000001801b1b7836 */ /* 0x000fc60000000000 */
[----:B------:R-:W-:Y:S02]  /*1390*/  ISETP.NE.AND P0, PT, R10, RZ, PT ;  /* 0x000000ff0a00720c */ /* 0x000fe40003f05270 */
[----:B--23--:R-:W-:-:S04]  /*13a0*/  SHF.R.U64 R29, R22, UR9, R23 ;  /* 0x00000009161d7c19 */ /* 0x00cfc80008001217 */
[----:B------:R-:W-:-:S04]  /*13b0*/  LOP3.LUT R14, R0, R29, RZ, 0xc0, !PT ;  /* 0x0000001d000e7212 */ /* 0x000fc800078ec0ff */
[----:B------:R-:W-:Y:S02]  /*13c0*/  SHF.R.U32.HI R16, RZ, 0x2, R14 ;  /* 0x00000002ff107819 */ /* 0x000fe4000001160e */
[----:B------:R-:W-:-:S03]  /*13d0*/  LOP3.LUT R29, R14, 0x3, RZ, 0xc0, !PT ;  /* 0x000000030e1d7812 */ /* 0x000fc600078ec0ff */
[----:B------:R-:W-:-:S04]  /*13e0*/  IMAD R16, R16, 0x600, R15 ;  /* 0x0000060010107824 */ /* 0x000fc800078e020f */
[----:B------:R-:W-:-:S05]  /*13f0*/  IMAD.IADD R16, R16, 0x1, R29 ;  /* 0x0000000110107824 */ /* 0x000fca00078e021d */
[----:B------:R-:W0:Y:S02]  /*1400*/  LDS.U8 R14, [R16] ;  /* 0x00000000100e7984 */ /* 0x000e240000000000 */
[----:B0-----:R-:W-:-:S05]  /*1410*/  VIADD R29, R14, 0x1 ;  /* 0x000000010e1d7836 */ /* 0x001fca0000000000 */
[----:B------:R3:W-:Y:S01]  /*1420*/  STS.U8 [R16], R29 ;  /* 0x0000001d10007388 */ /* 0x0007e20000000000 */
[----:B------:R-:W-:Y:S05]  /*1430*/  @P0 BRA `(.L_x_100) ;  /* 0xfffffffc00c40947 */ /* 0x000fea000383ffff */
.L_x_99:
[----:B--2-4-:R-:W-:Y:S05]  /*1440*/  BSYNC.RECONVERGENT B1 ;  /* 0x0000000000017941 */ /* 0x014fea0003800200 */
.L_x_98:
[----:B------:R-:W-:Y:S05]  /*1450*/  @!P1 BRA `(.L_x_97) ;  /* 0x0000000000c49947 */ /* 0x000fea0003800000 */
[----:B------:R-:W0:Y:S01]  /*1460*/  LDC.64 R22, c[0x0][0x380] ;  /* 0x0000e000ff167b82 */ /* 0x000e220000000a00 */
[----:B------:R-:W-:Y:S01]  /*1470*/  IMAD.IADD R33, R8, 0x1, R19 ;  /* 0x0000000108217824 */ /* 0x000fe200078e0213 */
[----:B0-----:R-:W-:-:S05]  /*1480*/  IADD3 R18, P0, PT, R22, 0x1800, RZ ;  /* 0x0000180016127810 */ /* 0x001fca0007f1e0ff */
[----:B------:R-:W-:-:S08]  /*1490*/  IMAD.X R19, RZ, RZ, R23, P0 ;  /* 0x000000ffff137224 */ /* 0x000fd000000e0617 */
.L_x_101:
[----:B0-----:R-:W-:-:S05]  /*14a0*/  IMAD.WIDE R24, R33, 0x8, R18 ;  /* 0x0000000821187825 */ /* 0x001fca00078e0212 */
[----:B------:R-:W2:Y:S04]  /*14b0*/  LDG.E.64 R26, desc[UR10][R24.64+-0x1800] ;  /* 0xffe8000a181a7981 */ /* 0x000ea8000c1e1b00 */
[----:B---3--:R-:W3:Y:S04]  /*14c0*/  LDG.E.64 R28, desc[UR10][R24.64+-0xc00] ;  /* 0xfff4000a181c7981 */ /* 0x008ee8000c1e1b00 */
[----:B------:R-:W4:Y:S04]  /*14d0*/  LDG.E.64 R30, desc[UR10][R24.64] ;  /* 0x0000000a181e7981 */ /* 0x000f28000c1e1b00 */
[----:B------:R-:W5:Y:S01]  /*14e0*/  LDG.E.64 R22, desc[UR10][R24.64+0xc00] ;  /* 0x000c000a18167981 */ /* 0x000f62000c1e1b00 */
[----:B------:R-:W-:-:S02]  /*14f0*/  VIADD R8, R8, 0x600 ;  /* 0x0000060008087836 */ /* 0x000fc40000000000 */
[----:B------:R-:W-:-:S03]  /*1500*/  VIADD R33, R33, 0x600 ;  /* 0x0000060021217836 */ /* 0x000fc60000000000 */
[----:B------:R-:W-:Y:S02]  /*1510*/  ISETP.GE.AND P0, PT, R8, R21, PT ;  /* 0x000000150800720c */ /* 0x000fe40003f06270 */
[----:B--2---:R-:W-:-:S04]  /*1520*/  SHF.R.U64 R27, R26, UR12, R27 ;  /* 0x0000000c1a1b7c19 */ /* 0x004fc8000800121b */
[----:B------:R-:W-:Y:S02]  /*1530*/  LOP3.LUT R10, R0, R27, RZ, 0xc0, !PT ;  /* 0x0000001b000a7212 */ /* 0x000fe400078ec0ff */
[----:B---3--:R-:W-:Y:S02]  /*1540*/  SHF.R.U64 R29, R28, UR12, R29 ;  /* 0x0000000c1c1d7c19 */ /* 0x008fe4000800121d */
[----:B------:R-:W-:Y:S02]  /*1550*/  SHF.R.U32.HI R14, RZ, 0x2, R10 ;  /* 0x00000002ff0e7819 */ /* 0x000fe4000001160a */
[----:B------:R-:W-:Y:S02]  /*1560*/  LOP3.LUT R27, R10, 0x3, RZ, 0xc0, !PT ;  /* 0x000000030a1b7812 */ /* 0x000fe400078ec0ff */
[----:B------:R-:W-:Y:S01]  /*1570*/  LOP3.LUT R16, R0, R29, RZ, 0xc0, !PT ;  /* 0x0000001d00107212 */ /* 0x000fe200078ec0ff */
[----:B------:R-:W-:Y:S01]  /*1580*/  IMAD R14, R14, 0x600, R15 ;  /* 0x000006000e0e7824 */ /* 0x000fe200078e020f */
[----:B----4-:R-:W-:-:S02]  /*1590*/  SHF.R.U64 R31, R30, UR12, R31 ;  /* 0x0000000c1e1f7c19 */ /* 0x010fc4000800121f */
[----:B------:R-:W-:Y:S01]  /*15a0*/  SHF.R.U32.HI R20, RZ, 0x2, R16 ;  /* 0x00000002ff147819 */ /* 0x000fe20000011610 */
[----:B------:R-:W-:Y:S01]  /*15b0*/  IMAD.IADD R14, R14, 0x1, R27 ;  /* 0x000000010e0e7824 */ /* 0x000fe200078e021b */
[----:B------:R-:W-:Y:S02]  /*15c0*/  LOP3.LUT R27, R16, 0x3, RZ, 0xc0, !PT ;  /* 0x00000003101b7812 */ /* 0x000fe400078ec0ff */
[----:B------:R-:W-:Y:S01]  /*15d0*/  LOP3.LUT R16, R0, R31, RZ, 0xc0, !PT ;  /* 0x0000001f00107212 */ /* 0x000fe200078ec0ff */
[----:B------:R-:W-:Y:S01]  /*15e0*/  IMAD R20, R20, 0x600, R15 ;  /* 0x0000060014147824 */ /* 0x000fe200078e020f */
[----:B------:R-:W0:Y:S01]  /*15f0*/  LDS.U8 R10, [R14] ;  /* 0x000000000e0a7984 */ /* 0x000e220000000000 */
[----:B-----5:R-:W-:Y:S02]  /*1600*/  SHF.R.U64 R23, R22, UR12, R23 ;  /* 0x0000000c16177c19 */ /* 0x020fe40008001217 */
[----:B------:R-:W-:Y:S01]  /*1610*/  IMAD.IADD R20, R20, 0x1, R27 ;  /* 0x0000000114147824 */ /* 0x000fe200078e021b */
[----:B------:R-:W-:-:S02]  /*1620*/  SHF.R.U32.HI R24, RZ, 0x2, R16 ;  /* 0x00000002ff187819 */ /* 0x000fc40000011610 */
[----:B------:R-:W-:-:S03]  /*1630*/  LOP3.LUT R29, R16, 0x3, RZ, 0xc0, !PT ;  /* 0x00000003101d7812 */ /* 0x000fc600078ec0ff */
[----:B------:R-:W-:-:S04]  /*1640*/  IMAD R24, R24, 0x600, R15 ;  /* 0x0000060018187824 */ /* 0x000fc800078e020f */
[----:B------:R-:W-:Y:S02]  /*1650*/  IMAD.IADD R24, R24, 0x1, R29 ;  /* 0x0000000118187824 */ /* 0x000fe400078e021d */
[----:B0-----:R-:W-:-:S05]  /*1660*/  VIADD R25, R10, 0x1 ;  /* 0x000000010a197836 */ /* 0x001fca0000000000 */
[----:B------:R0:W-:Y:S04]  /*1670*/  STS.U8 [R14], R25 ;  /* 0x000000190e007388 */ /* 0x0001e80000000000 */
[----:B------:R-:W2:Y:S01]  /*1680*/  LDS.U8 R10, [R20] ;  /* 0x00000000140a7984 */ /* 0x000ea20000000000 */
[----:B0-----:R-:W-:-:S04]  /*1690*/  LOP3.LUT R14, R0, R23, RZ, 0xc0, !PT ;  /* 0x00000017000e7212 */ /* 0x001fc800078ec0ff */
[----:B------:R-:W-:Y:S02]  /*16a0*/  SHF.R.U32.HI R16, RZ, 0x2, R14 ;  /* 0x00000002ff107819 */ /* 0x000fe4000001160e */
[----:B------:R-:W-:-:S03]  /*16b0*/  LOP3.LUT R25, R14, 0x3, RZ, 0xc0, !PT ;  /* 0x000000030e197812 */ /* 0x000fc600078ec0ff */
[----:B------:R-:W-:-:S04]  /*16c0*/  IMAD R16, R16, 0x600, R15 ;  /* 0x0000060010107824 */ /* 0x000fc800078e020f */
[----:B------:R-:W-:Y:S02]  /*16d0*/  IMAD.IADD R16, R16, 0x1, R25 ;  /* 0x0000000110107824 */ /* 0x000fe400078e0219 */
[----:B--2---:R-:W-:-:S05]  /*16e0*/  VIADD R27, R10, 0x1 ;  /* 0x000000010a1b7836 */ /* 0x004fca0000000000 */
[----:B------:R-:W-:Y:S04]  /*16f0*/  STS.U8 [R20], R27 ;  /* 0x0000001b14007388 */ /* 0x000fe80000000000 */
[----:B------:R-:W0:Y:S02]  /*1700*/  LDS.U8 R10, [R24] ;  /* 0x00000000180a7984 */ /* 0x000e240000000000 */
[----:B0-----:R-:W-:-:S05]  /*1710*/  VIADD R23, R10, 0x1 ;  /* 0x000000010a177836 */ /* 0x001fca0000000000 */
[----:B------:R-:W-:Y:S04]  /*1720*/  STS.U8 [R24], R23 ;  /* 0x0000001718007388 */ /* 0x000fe80000000000 */
[----:B------:R-:W0:Y:S02]  /*1730*/  LDS.U8 R10, [R16] ;  /* 0x00000000100a7984 */ /* 0x000e240000000000 */
[----:B0-----:R-:W-:-:S05]  /*1740*/  VIADD R25, R10, 0x1 ;  /* 0x000000010a197836 */ /* 0x001fca0000000000 */
[----:B------:R0:W-:Y:S01]  /*1750*/  STS.U8 [R16], R25 ;  /* 0x0000001910007388 */ /* 0x0001e20000000000 */
[----:B------:R-:W-:Y:S05]  /*1760*/  @!P0 BRA `(.L_x_101) ;  /* 0xfffffffc004c8947 */ /* 0x000fea000383ffff */
.L_x_97:
[----:B--2-4-:R-:W-:Y:S05]  /*1770*/  BSYNC.RECONVERGENT B0 ;  /* 0x0000000000007941 */ /* 0x014fea0003800200 */
.L_x_96:
[----:B------:R-:W2:Y:S01]  /*1780*/  S2R R0, SR_LANEID ;  /* 0x0000000000007919 */ /* 0x000ea20000000000 */
[----:B------:R-:W-:Y:S01]  /*1790*/  BAR.SYNC.DEFER_BLOCKING 0x0 ;  /* 0x0000000000007b1d */ /* 0x000fe20000010000 */
[C---:B------:R-:W-:Y:S02]  /*17a0*/  ISETP.GT.U32.AND P0, PT, R3.reuse, 0xff, PT ;  /* 0x000000ff0300780c */ /* 0x040fe40003f04070 */
[----:B------:R-:W-:-:S03]  /*17b0*/  ISETP.GT.U32.AND P1, PT, R3, 0x1f, PT ;  /* 0x0000001f0300780c */ /* 0x000fc60003f24070 */
[----:B------:R-:W-:Y:S08]  /*17c0*/  BSSY.RECONVERGENT B0, `(.L_x_102) ;  /* 0x000005d000007945 */ /* 0x000ff00003800200 */
[----:B------:R-:W-:-:S04]  /*17d0*/  @!P0 SHF.R.U32.HI R2, RZ, 0x1, R3 ;  /* 0x00000001ff028819 */ /* 0x000fc80000011603 */
[----:B------:R-:W-:Y:S01]  /*17e0*/  @!P0 LOP3.LUT R19, R2, 0x70, RZ, 0xc0, !PT ;  /* 0x0000007002138812 */ /* 0x000fe200078ec0ff */
[----:B------:R-:W-:-:S04]  /*17f0*/  IMAD.MOV.U32 R2, RZ, RZ, RZ ;  /* 0x000000ffff027224 */ /* 0x000fc800078e00ff */
[----:B------:R-:W-:-:S04]  /*1800*/  IMAD.HI.U32 R10, R3, 0x15555556, R2 ;  /* 0x15555556030a7827 */ /* 0x000fc800078e0002 */
[----:B--2---:R-:W-:-:S04]  /*1810*/  @!P0 IMAD R8, R0, 0x80, R9 ;  /* 0x0000008000088824 */ /* 0x004fc800078e0209 */
[----:B------:R-:W-:Y:S01]  /*1820*/  @!P0 IMAD.IADD R8, R8, 0x1, R19 ;  /* 0x0000000108088824 */ /* 0x000fe200078e0213 */
[----:B------:R-:W-:Y:S06]  /*1830*/  @P0 BRA `(.L_x_103) ;  /* 0x0000000400540947 */ /* 0x000fec0003800000 */
[----:B------:R-:W-:-:S05]  /*1840*/  IMAD R30, R0, 0x4, R11 ;  /* 0x00000004001e7824 */ /* 0x000fca00078e020b */
[----:B------:R-:W2:Y:S04]  /*1850*/  LDS R11, [R30] ;  /* 0x000000001e0b7984 */ /* 0x000ea80000000800 */
[----:B0--3--:R-:W0:Y:S04]  /*1860*/  LDS R16, [R30+0x80] ;  /* 0x000080001e107984 */ /* 0x009e280000000800 */
[----:B------:R-:W3:Y:S04]  /*1870*/  LDS R21, [R30+0x100] ;  /* 0x000100001e157984 */ /* 0x000ee80000000800 */
[----:B------:R-:W4:Y:S04]  /*1880*/  LDS R22, [R30+0x180] ;  /* 0x000180001e167984 */ /* 0x000f280000000800 */
[----:B------:R-:W5:Y:S04]  /*1890*/  LDS R23, [R30+0x200] ;  /* 0x000200001e177984 */ /* 0x000f680000000800 */
[----:B------:R-:W1:Y:S04]  /*18a0*/  LDS R24, [R30+0x280] ;  /* 0x000280001e187984 */ /* 0x000e680000000800 */
[----:B------:R-:W1:Y:S04]  /*18b0*/  LDS R25, [R30+0x300] ;  /* 0x000300001e197984 */ /* 0x000e680000000800 */
[----:B------:R-:W1:Y:S04]  /*18c0*/  LDS R26, [R30+0x380] ;  /* 0x000380001e1a7984 */ /* 0x000e680000000800 */
[----:B------:R-:W1:Y:S04]  /*18d0*/  LDS R27, [R30+0x400] ;  /* 0x000400001e1b7984 */ /* 0x000e680000000800 */
[----:B------:R-:W1:Y:S01]  /*18e0*/  LDS R28, [R30+0x480] ;  /* 0x000480001e1c7984 */ /* 0x000e620000000800 */
[----:B--2---:R-:W-:-:S03]  /*18f0*/  PRMT R19, R11, 0x7770, RZ ;  /* 0x000077700b137816 */ /* 0x004fc600000000ff */
[----:B------:R-:W2:Y:S01]  /*1900*/  LDS R29, [R30+0x500] ;  /* 0x000500001e1d7984 */ /* 0x000ea20000000800 */
[C---:B------:R-:W-:Y:S02]  /*1910*/  PRMT R14, R11.reuse, 0x7771, RZ ;  /* 0x000077710b0e7816 */ /* 0x040fe400000000ff */
[C---:B0-----:R-:W-:Y:S02]  /*1920*/  PRMT R18, R16.reuse, 0x7770, RZ ;  /* 0x0000777010127816 */ /* 0x041fe400000000ff */
[----:B------:R-:W-:Y:S02]  /*1930*/  PRMT R20, R16, 0x7771, RZ ;  /* 0x0000777110147816 */ /* 0x000fe400000000ff */
[----:B------:R-:W-:Y:S02]  /*1940*/  IADD3 R18, PT, PT, R18, R4, R19 ;  /* 0x0000000412127210 */ /* 0x000fe40007ffe013 */
[----:B------:R-:W-:Y:S02]  /*1950*/  IADD3 R14, PT, PT, R20, R5, R14 ;  /* 0x00000005140e7210 */ /* 0x000fe40007ffe00e */
[----:B------:R-:W-:-:S02]  /*1960*/  PRMT R5, R11, 0x7772, RZ ;  /* 0x000077720b057816 */ /* 0x000fc400000000ff */
[----:B------:R-:W-:Y:S02]  /*1970*/  PRMT R4, R11, 0x7773, RZ ;  /* 0x000077730b047816 */ /* 0x000fe400000000ff */
[C---:B------:R-:W-:Y:S02]  /*1980*/  PRMT R11, R16.reuse, 0x7772, RZ ;  /* 0x00007772100b7816 */ /* 0x040fe400000000ff */
[----:B------:R-:W-:Y:S02]  /*1990*/  PRMT R16, R16, 0x7773, RZ ;  /* 0x0000777310107816 */ /* 0x000fe400000000ff */
[----:B------:R-:W-:Y:S02]  /*19a0*/  IADD3 R5, PT, PT, R11, R6, R5 ;  /* 0x000000060b057210 */ /* 0x000fe40007ffe005 */
[----:B------:R-:W-:Y:S02]  /*19b0*/  IADD3 R4, PT, PT, R16, R7, R4 ;  /* 0x0000000710047210 */ /* 0x000fe40007ffe004 */
[----:B---3--:R-:W-:-:S02]  /*19c0*/  PRMT R19, R21, 0x7770, RZ ;  /* 0x0000777015137816 */ /* 0x008fc400000000ff */
[C---:B------:R-:W-:Y:S02]  /*19d0*/  PRMT R7, R21.reuse, 0x7771, RZ ;  /* 0x0000777115077816 */ /* 0x040fe400000000ff */
[C---:B------:R-:W-:Y:S02]  /*19e0*/  PRMT R6, R21.reuse, 0x7772, RZ ;  /* 0x0000777215067816 */ /* 0x040fe400000000ff */
[C---:B----4-:R-:W-:Y:S02]  /*19f0*/  PRMT R20, R22.reuse, 0x7770, RZ ;  /* 0x0000777016147816 */ /* 0x050fe400000000ff */
[C---:B------:R-:W-:Y:S02]  /*1a00*/  PRMT R11, R22.reuse, 0x7771, RZ ;  /* 0x00007771160b7816 */ /* 0x040fe400000000ff */
[----:B------:R-:W-:Y:S02]  /*1a10*/  PRMT R21, R21, 0x7773, RZ ;  /* 0x0000777315157816 */ /* 0x000fe400000000ff */
[----:B------:R-:W-:-:S02]  /*1a20*/  PRMT R16, R22, 0x7772, RZ ;  /* 0x0000777216107816 */ /* 0x000fc400000000ff */
[----:B------:R-:W-:Y:S02]  /*1a30*/  PRMT R22, R22, 0x7773, RZ ;  /* 0x0000777316167816 */ /* 0x000fe400000000ff */
[----:B------:R-:W-:Y:S02]  /*1a40*/  IADD3 R18, PT, PT, R20, R18, R19 ;  /* 0x0000001214127210 */ /* 0x000fe40007ffe013 */
[----:B------:R-:W-:Y:S02]  /*1a50*/  IADD3 R4, PT, PT, R22, R4, R21 ;  /* 0x0000000416047210 */ /* 0x000fe40007ffe015 */
[----:B------:R-:W0:Y:S01]  /*1a60*/  LDS R21, [R30+0x580] ;  /* 0x000580001e157984 */ /* 0x000e220000000800 */
[----:B------:R-:W-:Y:S02]  /*1a70*/  IADD3 R7, PT, PT, R11, R14, R7 ;  /* 0x0000000e0b077210 */ /* 0x000fe40007ffe007 */
[----:B------:R-:W-:Y:S02]  /*1a80*/  IADD3 R5, PT, PT, R16, R5, R6 ;  /* 0x0000000510057210 */ /* 0x000fe40007ffe006 */
[----:B-----5:R-:W-:-:S02]  /*1a90*/  PRMT R11, R23, 0x7770, RZ ;  /* 0x00007770170b7816 */ /* 0x020fc400000000ff */
[C---:B------:R-:W-:Y:S02]  /*1aa0*/  PRMT R6, R23.reuse, 0x7771, RZ ;  /* 0x0000777117067816 */ /* 0x040fe400000000ff */
[C---:B------:R-:W-:Y:S02]  /*1ab0*/  PRMT R14, R23.reuse, 0x7772, RZ ;  /* 0x00007772170e7816 */ /* 0x040fe400000000ff */
[C---:B-1----:R-:W-:Y:S02]  /*1ac0*/  PRMT R16, R24.reuse, 0x7770, RZ ;  /* 0x0000777018107816 */ /* 0x042fe400000000ff */
[C---:B------:R-:W-:Y:S02]  /*1ad0*/  PRMT R19, R24.reuse, 0x7771, RZ ;  /* 0x0000777118137816 */ /* 0x040fe400000000ff */
[----:B------:R-:W-:Y:S02]  /*1ae0*/  PRMT R20, R24, 0x7772, RZ ;  /* 0x0000777218147816 */ /* 0x000fe400000000ff */
[----:B------:R-:W-:-:S02]  /*1af0*/  PRMT R23, R23, 0x7773, RZ ;  /* 0x0000777317177816 */ /* 0x000fc400000000ff */
[----:B------:R-:W-:Y:S02]  /*1b00*/  PRMT R24, R24, 0x7773, RZ ;  /* 0x0000777318187816 */ /* 0x000fe400000000ff */
[----:B------:R-:W-:Y:S02]  /*1b10*/  IADD3 R11, PT, PT, R16, R18, R11 ;  /* 0x00000012100b7210 */ /* 0x000fe40007ffe00b */
[----:B------:R-:W-:Y:S02]  /*1b20*/  IADD3 R6, PT, PT, R19, R7, R6 ;  /* 0x0000000713067210 */ /* 0x000fe40007ffe006 */
[----:B------:R-:W-:Y:S02]  /*1b30*/  IADD3 R5, PT, PT, R20, R5, R14 ;  /* 0x0000000514057210 */ /* 0x000fe40007ffe00e */
[C---:B------:R-:W-:Y:S02]  /*1b40*/  PRMT R7, R25.reuse, 0x7771, RZ ;  /* 0x0000777119077816 */ /* 0x040fe400000000ff */
[----:B------:R-:W-:-:S02]  /*1b50*/  PRMT R16, R25, 0x7772, RZ ;  /* 0x0000777219107816 */ /* 0x000fc400000000ff */
[C---:B------:R-:W-:Y:S02]  /*1b60*/  PRMT R19, R26.reuse, 0x7771, RZ ;  /* 0x000077711a137816 */ /* 0x040fe400000000ff */
[C---:B------:R-:W-:Y:S02]  /*1b70*/  PRMT R20, R26.reuse, 0x7772, RZ ;  /* 0x000077721a147816 */ /* 0x040fe400000000ff */
[C---:B------:R-:W-:Y:S02]  /*1b80*/  PRMT R14, R25.reuse, 0x7770, RZ ;  /* 0x00007770190e7816 */ /* 0x040fe400000000ff */
[----:B------:R-:W-:Y:S02]  /*1b90*/  PRMT R18, R26, 0x7770, RZ ;  /* 0x000077701a127816 */ /* 0x000fe400000000ff */
[----:B------:R-:W-:Y:S02]  /*1ba0*/  IADD3 R4, PT, PT, R24, R4, R23 ;  /* 0x0000000418047210 */ /* 0x000fe40007ffe017 */
        /* <DEDUP_REMOVED lines=17> */
[----:B--2---:R-:W-:Y:S02]  /*1cc0*/  PRMT R5, R29, 0x7771, RZ ;  /* 0x000077711d057816 */ /* 0x004fe400000000ff */
[----:B0-----:R-:W-:-:S02]  /*1cd0*/  PRMT R19, R21, 0x7771, RZ ;  /* 0x0000777115137816 */ /* 0x001fc400000000ff */
[----:B------:R-:W-:Y:S02]  /*1ce0*/  IADD3 R27, PT, PT, R28, R4, R27 ;  /* 0x000000041c1b7210 */ /* 0x000fe40007ffe01b */
[----:B------:R-:W-:Y:S02]  /*1cf0*/  PRMT R7, R29, 0x7772, RZ ;  /* 0x000077721d077816 */ /* 0x000fe400000000ff */
[C---:B------:R-:W-:Y:S02]  /*1d00*/  PRMT R18, R21.reuse, 0x7770, RZ ;  /* 0x0000777015127816 */ /* 0x040fe400000000ff */
[----:B------:R-:W-:Y:S02]  /*1d10*/  PRMT R20, R21, 0x7772, RZ ;  /* 0x0000777215147816 */ /* 0x000fe400000000ff */
[C---:B------:R-:W-:Y:S02]  /*1d20*/  PRMT R4, R29.reuse, 0x7770, RZ ;  /* 0x000077701d047816 */ /* 0x040fe400000000ff */
[----:B------:R-:W-:-:S02]  /*1d30*/  PRMT R14, R29, 0x7773, RZ ;  /* 0x000077731d0e7816 */ /* 0x000fc400000000ff */
[----:B------:R-:W-:Y:S02]  /*1d40*/  PRMT R21, R21, 0x7773, RZ ;  /* 0x0000777315157816 */ /* 0x000fe400000000ff */
[----:B------:R-:W-:Y:S02]  /*1d50*/  IADD3 R5, PT, PT, R19, R6, R5 ;  /* 0x0000000613057210 */ /* 0x000fe40007ffe005 */
[----:B------:R-:W-:Y:S02]  /*1d60*/  IADD3 R6, PT, PT, R20, R16, R7 ;  /* 0x0000001014067210 */ /* 0x000fe40007ffe007 */
[----:B------:R-:W-:Y:S02]  /*1d70*/  IADD3 R4, PT, PT, R18, R11, R4 ;  /* 0x0000000b12047210 */ /* 0x000fe40007ffe004 */
[----:B------:R-:W-:-:S07]  /*1d80*/  IADD3 R7, PT, PT, R21, R27, R14 ;  /* 0x0000001b15077210 */ /* 0x000fce0007ffe00e */
.L_x_103:
[----:B------:R-:W-:Y:S05]  /*1d90*/  BSYNC.RECONVERGENT B0 ;  /* 0x0000000000007941 */ /* 0x000fea0003800200 */
.L_x_102:
[----:B------:R-:W-:Y:S01]  /*1da0*/  BAR.SYNC.DEFER_BLOCKING 0x0 ;  /* 0x0000000000007b1d */ /* 0x000fe20000010000 */
[----:B------:R-:W-:-:S05]  /*1db0*/  IMAD R10, R10, 0x4, R9 ;  /* 0x000000040a0a7824 */ /* 0x000fca00078e0209 */
[----:B------:R-:W-:Y:S01]  /*1dc0*/  BSSY.RECONVERGENT B0, `(.L_x_104) ;  /* 0x0000034000007945 */ /* 0x000fe20003800200 */
[----:B------:R2:W-:Y:S01]  /*1dd0*/  @!P0 STS.128 [R8], R4 ;  /* 0x0000000408008388 */ /* 0x0005e20000000c00 */
[----:B------:R-:W-:Y:S06]  /*1de0*/  BAR.SYNC.DEFER_BLOCKING 0x0 ;  /* 0x0000000000007b1d */ /* 0x000fec0000010000 */
[----:B------:R-:W-:Y:S05]  /*1df0*/  @P1 BRA `(.L_x_105) ;  /* 0x0000000000c01947 */ /* 0x000fea0003800000 */
[----:B--2---:R-:W-:Y:S04]  /*1e00*/  LDS R4, [R15] ;  /* 0x000000000f047984 */ /* 0x004fe80000000800 */
[----:B------:R-:W-:Y:S04]  /*1e10*/  LDS R5, [R15+0x80] ;  /* 0x000080000f057984 */ /* 0x000fe80000000800 */
[----:B------:R-:W2:Y:S04]  /*1e20*/  LDS R6, [R15+0x100] ;  /* 0x000100000f067984 */ /* 0x000ea80000000800 */
[----:B------:R-:W-:Y:S04]  /*1e30*/  LDS R7, [R15+0x180] ;  /* 0x000180000f077984 */ /* 0x000fe80000000800 */
[----:B------:R-:W4:Y:S04]  /*1e40*/  LDS R8, [R15+0x200] ;  /* 0x000200000f087984 */ /* 0x000f280000000800 */
[----:B------:R-:W-:Y:S04]  /*1e50*/  LDS R11, [R15+0x280] ;  /* 0x000280000f0b7984 */ /* 0x000fe80000000800 */
[----:B------:R-:W5:Y:S04]  /*1e60*/  LDS R14, [R15+0x300] ;  /* 0x000300000f0e7984 */ /* 0x000f680000000800 */
[----:B------:R-:W-:Y:S04]  /*1e70*/  LDS R19, [R15+0x380] ;  /* 0x000380000f137984 */ /* 0x000fe80000000800 */
[----:B0--3--:R-:W0:Y:S04]  /*1e80*/  LDS R16, [R15+0x400] ;  /* 0x000400000f107984 */ /* 0x009e280000000800 */
[----:B------:R-:W-:Y:S04]  /*1e90*/  LDS R21, [R15+0x480] ;  /* 0x000480000f157984 */ /* 0x000fe80000000800 */
[----:B------:R-:W3:Y:S04]  /*1ea0*/  LDS R18, [R15+0x500] ;  /* 0x000500000f127984 */ /* 0x000ee80000000800 */
[----:B------:R-:W-:Y:S04]  /*1eb0*/  LDS R23, [R15+0x580] ;  /* 0x000580000f177984 */ /* 0x000fe80000000800 */
[----:B------:R-:W1:Y:S01]  /*1ec0*/  LDS R20, [R15+0x600] ;  /* 0x000600000f147984 */ /* 0x000e620000000800 */
[----:B--2---:R-:W-:-:S03]  /*1ed0*/  IADD3 R4, PT, PT, R6, R5, R4 ;  /* 0x0000000506047210 */ /* 0x004fc60007ffe004 */
[----:B------:R-:W-:Y:S04]  /*1ee0*/  LDS R25, [R15+0x680] ;  /* 0x000680000f197984 */ /* 0x000fe80000000800 */
[----:B------:R-:W2:Y:S01]  /*1ef0*/  LDS R22, [R15+0x700] ;  /* 0x000700000f167984 */ /* 0x000ea20000000800 */
[----:B----4-:R-:W-:-:S03]  /*1f00*/  IADD3 R4, PT, PT, R8, R7, R4 ;  /* 0x0000000708047210 */ /* 0x010fc60007ffe004 */
[----:B------:R-:W-:Y:S04]  /*1f10*/  LDS R27, [R15+0x780] ;  /* 0x000780000f1b7984 */ /* 0x000fe80000000800 */
[----:B------:R-:W4:Y:S01]  /*1f20*/  LDS R24, [R15+0x800] ;  /* 0x000800000f187984 */ /* 0x000f220000000800 */
[----:B-----5:R-:W-:-:S03]  /*1f30*/  IADD3 R4, PT, PT, R14, R11, R4 ;  /* 0x0000000b0e047210 */ /* 0x020fc60007ffe004 */
[----:B------:R-:W-:Y:S04]  /*1f40*/  LDS R29, [R15+0x880] ;  /* 0x000880000f1d7984 */ /* 0x000fe80000000800 */
[----:B------:R-:W5:Y:S01]  /*1f50*/  LDS R26, [R15+0x900] ;  /* 0x000900000f1a7984 */ /* 0x000f620000000800 */
[----:B0-----:R-:W-:-:S03]  /*1f60*/  IADD3 R4, PT, PT, R16, R19, R4 ;  /* 0x0000001310047210 */ /* 0x001fc60007ffe004 */
[----:B------:R-:W-:Y:S04]  /*1f70*/  LDS R31, [R15+0x980] ;  /* 0x000980000f1f7984 */ /* 0x000fe80000000800 */
[----:B------:R-:W0:Y:S01]  /*1f80*/  LDS R28, [R15+0xa00] ;  /* 0x000a00000f1c7984 */ /* 0x000e220000000800 */
[----:B---3--:R-:W-:-:S03]  /*1f90*/  IADD3 R4, PT, PT, R18, R21, R4 ;  /* 0x0000001512047210 */ /* 0x008fc60007ffe004 */
[----:B------:R-:W-:Y:S04]  /*1fa0*/  LDS R5, [R15+0xa80] ;  /* 0x000a80000f057984 */ /* 0x000fe80000000800 */
[----:B------:R-:W3:Y:S01]  /*1fb0*/  LDS R6, [R15+0xb00] ;  /* 0x000b00000f067984 */ /* 0x000ee20000000800 */
[----:B-1----:R-:W-:-:S03]  /*1fc0*/  IADD3 R4, PT, PT, R20, R23, R4 ;  /* 0x0000001714047210 */ /* 0x002fc60007ffe004 */
        /* <DEDUP_REMOVED lines=12> */
[----:B------:R-:W0:Y:S01]  /*2090*/  LDS R23, [R15+0xf80] ;  /* 0x000f80000f177984 */ /* 0x000e220000000800 */
[----:B---3--:R-:W-:-:S04]  /*20a0*/  IADD3 R4, PT, PT, R6, R5, R4 ;  /* 0x0000000506047210 */ /* 0x008fc80007ffe004 */
[----:B-1----:R-:W-:-:S04]  /*20b0*/  IADD3 R4, PT, PT, R8, R7, R4 ;  /* 0x0000000708047210 */ /* 0x002fc80007ffe004 */
[----:B--2---:R-:W-:-:S04]  /*20c0*/  IADD3 R4, PT, PT, R14, R11, R4 ;  /* 0x0000000b0e047210 */ /* 0x004fc80007ffe004 */
[----:B----4-:R-:W-:-:S04]  /*20d0*/  IADD3 R4, PT, PT, R16, R19, R4 ;  /* 0x0000001310047210 */ /* 0x010fc80007ffe004 */
[----:B-----5:R-:W-:-:S05]  /*20e0*/  IADD3 R4, PT, PT, R18, R21, R4 ;  /* 0x0000001512047210 */ /* 0x020fca0007ffe004 */
[----:B0-----:R-:W-:-:S07]  /*20f0*/  IMAD.IADD R23, R4, 0x1, R23 ;  /* 0x0000000104177824 */ /* 0x001fce00078e0217 */
.L_x_105:
[----:B------:R-:W-:Y:S05]  /*2100*/  BSYNC.RECONVERGENT B0 ;  /* 0x0000000000007941 */ /* 0x000fea0003800200 */
.L_x_104:
[----:B------:R-:W-:Y:S06]  /*2110*/  BAR.SYNC.DEFER_BLOCKING 0x0 ;  /* 0x0000000000007b1d */ /* 0x000fec0000010000 */
[----:B------:R-:W4:Y:S01]  /*2120*/  LDCU UR12, c[0x0][0x3b4] ;  /* 0x00007680ff0c77ac */ /* 0x000f220008000800 */
[----:B------:R-:W0:Y:S01]  /*2130*/  LDCU UR7, c[0x0][0x3b8] ;  /* 0x00007700ff0777ac */ /* 0x000e220008000800 */
[----:B------:R-:W0:Y:S01]  /*2140*/  LDCU.64 UR8, c[0x0][0x380] ;  /* 0x00007000ff0877ac */ /* 0x000e220008000a00 */
[----:B------:R0:W-:Y:S01]  /*2150*/  STS [R10+0x110], R23 ;  /* 0x000110170a007388 */ /* 0x0001e20000000800 */
[----:B------:R-:W-:Y:S06]  /*2160*/  BAR.SYNC.DEFER_BLOCKING 0x0 ;  /* 0x0000000000007b1d */ /* 0x000fec0000010000 */
[----:B------:R-:W-:Y:S05]  /*2170*/  @P1 BRA `(.L_x_106) ;  /* 0x0000000000dc1947 */ /* 0x000fea0003800000 */
[----:B------:R-:W-:Y:S01]  /*2180*/  IMAD R9, R3, 0x34, R9 ;  /* 0x0000003403097824 */ /* 0x000fe200078e0209 */
[----:B------:R-:W-:-:S04]  /*2190*/  UMOV UR4, 0xffffffff ;  /* 0xffffffff00047882 */ /* 0x000fc80000000000 */
[----:B--2---:R-:W-:Y:S04]  /*21a0*/  LDS R4, [R9+0x110] ;  /* 0x0001100009047984 */ /* 0x004fe80000000800 */
[----:B------:R-:W-:Y:S04]  /*21b0*/  LDS R5, [R9+0x114] ;  /* 0x0001140009057984 */ /* 0x000fe80000000800 */
[----:B------:R-:W2:Y:S04]  /*21c0*/  LDS R6, [R9+0x118] ;  /* 0x0001180009067984 */ /* 0x000ea80000000800 */
[----:B------:R-:W-:Y:S04]  /*21d0*/  LDS R7, [R9+0x11c] ;  /* 0x00011c0009077984 */ /* 0x000fe80000000800 */
[----:B------:R-:W5:Y:S04]  /*21e0*/  LDS R8, [R9+0x120] ;  /* 0x0001200009087984 */ /* 0x000f680000000800 */
[----:B------:R-:W-:Y:S04]  /*21f0*/  LDS R11, [R9+0x124] ;  /* 0x00012400090b7984 */ /* 0x000fe80000000800 */
[----:B------:R-:W1:Y:S04]  /*2200*/  LDS R14, [R9+0x128] ;  /* 0x00012800090e7984 */ /* 0x000e680000000800 */
[----:B0--3--:R-:W-:Y:S04]  /*2210*/  LDS R16, [R9+0x12c] ;  /* 0x00012c0009107984 */ /* 0x009fe80000000800 */
[----:B------:R-:W0:Y:S04]  /*2220*/  LDS R19, [R9+0x130] ;  /* 0x0001300009137984 */ /* 0x000e280000000800 */
[----:B------:R-:W-:Y:S04]  /*2230*/  LDS R18, [R9+0x134] ;  /* 0x0001340009127984 */ /* 0x000fe80000000800 */
[----:B------:R-:W3:Y:S04]  /*2240*/  LDS R21, [R9+0x138] ;  /* 0x0001380009157984 */ /* 0x000ee80000000800 */
[----:B------:R-:W4:Y:S01]  /*2250*/  LDS R20, [R9+0x13c] ;  /* 0x00013c0009147984 */ /* 0x000f220000000800 */
[----:B--2---:R-:W-:-:S04]  /*2260*/  IADD3 R22, PT, PT, R6, R5, R4 ;  /* 0x0000000506167210 */ /* 0x004fc80007ffe004 */
[----:B-----5:R-:W-:-:S04]  /*2270*/  IADD3 R22, PT, PT, R8, R22, R7 ;  /* 0x0000001608167210 */ /* 0x020fc80007ffe007 */
[----:B-1----:R-:W-:-:S04]  /*2280*/  IADD3 R22, PT, PT, R14, R22, R11 ;  /* 0x000000160e167210 */ /* 0x002fc80007ffe00b */
[----:B0-----:R-:W-:-:S04]  /*2290*/  IADD3 R22, PT, PT, R19, R22, R16 ;  /* 0x0000001613167210 */ /* 0x001fc80007ffe010 */
[----:B---3--:R-:W-:-:S05]  /*22a0*/  IADD3 R23, PT, PT, R21, R22, R18 ;  /* 0x0000001615177210 */ /* 0x008fca0007ffe012 */
[----:B----4-:R-:W-:Y:S01]  /*22b0*/  IMAD.IADD R20, R20, 0x1, R23 ;  /* 0x0000000114147824 */ /* 0x010fe200078e0217 */
[----:B------:R-:W-:Y:S06]  /*22c0*/  BRA.DIV UR4, `(.L_x_107) ;  /* 0x0000003204ec7947 */ /* 0x000fec000b800000 */
[----:B------:R-:W0:Y:S02]  /*22d0*/  SHFL.UP P0, R23, R20, 0x1, RZ ;  /* 0x0420000014177989 */ /* 0x000e2400000000ff */
[----:B0-----:R-:W-:-:S05]  /*22e0*/  @P0 IMAD.IADD R23, R20, 0x1, R23 ;  /* 0x0000000114170824 */ /* 0x001fca00078e0217 */
[----:B------:R-:W0:Y:S02]  /*22f0*/  SHFL.UP P0, R22, R23, 0x2, RZ ;  /* 0x0440000017167989 */ /* 0x000e2400000000ff */
[----:B0-----:R-:W-:-:S05]  /*2300*/  @P0 IMAD.IADD R22, R23, 0x1, R22 ;  /* 0x0000000117160824 */ /* 0x001fca00078e0216 */
[----:B------:R-:W0:Y:S02]  /*2310*/  SHFL.UP P0, R25, R22, 0x4, RZ ;  /* 0x0480000016197989 */ /* 0x000e2400000000ff */
[----:B0-----:R-:W-:-:S05]  /*2320*/  @P0 IMAD.IADD R25, R22, 0x1, R25 ;  /* 0x0000000116190824 */ /* 0x001fca00078e0219 */
[----:B------:R-:W0:Y:S02]  /*2330*/  SHFL.UP P0, R24, R25, 0x8, RZ ;  /* 0x0500000019187989 */ /* 0x000e2400000000ff */
[----:B0-----:R-:W-:-:S05]  /*2340*/  @P0 IMAD.IADD R24, R25, 0x1, R24 ;  /* 0x0000000119180824 */ /* 0x001fca00078e0218 */
[----:B------:R0:W1:Y:S02]  /*2350*/  SHFL.UP P0, R27, R24, 0x10, RZ ;  /* 0x06000000181b7989 */ /* 0x00006400000000ff */
.L_x_119:
[----:B-1----:R-:W-:-:S04]  /*2360*/  @P0 IMAD.IADD R27, R24, 0x1, R27 ;  /* 0x00000001181b0824 */ /* 0x002fc800078e021b */
[----:B------:R-:W-:-:S04]  /*2370*/  IMAD.IADD R20, R27, 0x1, -R20 ;  /* 0x000000011b147824 */ /* 0x000fc800078e0a14 */
[----:B------:R-:W-:Y:S01]  /*2380*/  IMAD.IADD R4, R4, 0x1, R20 ;  /* 0x0000000104047824 */ /* 0x000fe200078e0214 */
[----:B------:R1:W-:Y:S03]  /*2390*/  STS [R9+0x110], R20 ;  /* 0x0001101409007388 */ /* 0x0003e60000000800 */
        /* <DEDUP_REMOVED lines=19> */
[----:B------:R1:W-:Y:S04]  /*24d0*/  STS [R9+0x138], R18 ;  /* 0x0001381209007388 */ /* 0x0003e80000000800 */
[----:B------:R1:W-:Y:S02]  /*24e0*/  STS [R9+0x13c], R22 ;  /* 0x00013c1609007388 */ /* 0x0003e40000000800 */
.L_x_106:
[----:B------:R-:W-:Y:S05]  /*24f0*/  WARPSYNC.ALL ;  /* 0x0000000000007948 */ /* 0x000fea0003800000 */
[----:B------:R-:W-:Y:S06]  /*2500*/  BAR.SYNC.DEFER_BLOCKING 0x0 ;  /* 0x0000000000007b1d */ /* 0x000fec0000010000 */
[----:B0-----:R-:W1:Y:S02]  /*2510*/  LDS R10, [R10+0x110] ;  /* 0x000110000a0a7984 */ /* 0x001e640000000800 */
[----:B-1----:R-:W-:Y:S01]  /*2520*/  IMAD.IADD R14, R17, 0x1, R10 ;  /* 0x00000001110e7824 */ /* 0x002fe200078e020a */
[----:B------:R-:W-:Y:S04]  /*2530*/  BAR.SYNC.DEFER_BLOCKING 0x0 ;  /* 0x0000000000007b1d */ /* 0x000fe80000010000 */
[----:B------:R-:W-:-:S04]  /*2540*/  ISETP.NE.AND P0, PT, R14, R13, PT ;  /* 0x0000000d0e00720c */ /* 0x000fc80003f05270 */
[----:B------:R-:W-:-:S04]  /*2550*/  ISETP.EQ.OR P0, PT, R14, RZ, !P0 ;  /* 0x000000ff0e00720c */ /* 0x000fc80004702670 */
[----:B------:R-:W-:-:S13]  /*2560*/  ISETP.GT.U32.OR P0, PT, R3, 0x1f, P0 ;  /* 0x0000001f0300780c */ /* 0x000fda0000704470 */
[----:B------:R-:W-:Y:S06]  /*2570*/  BAR.RED.AND.DEFER_BLOCKING 0x0, P0 ;  /* 0x0000000000007b1d */ /* 0x000fec0000014400 */
[----:B------:R-:W0:Y:S02]  /*2580*/  B2R.RESULT RZ, P0 ;  /* 0x0000000000ff731c */ /* 0x000e240000004000 */
[----:B0-----:R-:W-:Y:S05]  /*2590*/  @P0 BRA `(.L_x_108) ;  /* 0x0000002800600947 */ /* 0x001fea0003800000 */
[----:B------:R-:W-:-:S13]  /*25a0*/  ISETP.GE.AND P0, PT, R13, 0x780, PT ;  /* 0x000007800d00780c */ /* 0x000fda0003f06270 */
[----:B------:R-:W-:Y:S05]  /*25b0*/  @!P0 BRA `(.L_x_109) ;  /* 0x0000001000f48947 */ /* 0x000fea0003800000 */
[----:B---3--:R-:W-:-:S04]  /*25c0*/  IMAD R29, R3, 0x4, R15 ;  /* 0x00000004031d7824 */ /* 0x008fc800078e020f */
[----:B------:R-:W-:-:S04]  /*25d0*/  IMAD R31, R3, 0x20, R29 ;  /* 0x00000020031f7824 */ /* 0x000fc800078e021d */
[----:B--2---:R-:W-:-:S07]  /*25e0*/  IMAD R4, R3, 0x1c, R31 ;  /* 0x0000001c03047824 */ /* 0x004fce00078e021f */
.L_x_110:
[----:B0-----:R-:W-:-:S04]  /*25f0*/  IADD3 R7, P0, PT, R3, R17, RZ ;  /* 0x0000001103077210 */ /* 0x001fc80007f1e0ff */
[----:B------:R-:W-:Y:S02]  /*2600*/  LEA.HI.X.SX32 R8, R17, RZ, 0x1, P0 ;  /* 0x000000ff11087211 */ /* 0x000fe400000f0eff */
[----:B------:R-:W-:-:S04]  /*2610*/  LEA R6, P0, R7, UR8, 0x3 ;  /* 0x0000000807067c11 */ /* 0x000fc8000f8018ff */
[----:B------:R-:W-:-:S05]  /*2620*/  LEA.HI.X R7, R7, UR9, R8, 0x3, P0 ;  /* 0x0000000907077c11 */ /* 0x000fca00080f1c08 */
[----:B------:R-:W2:Y:S04]  /*2630*/  LDG.E.64 R8, desc[UR10][R6.64] ;  /* 0x0000000a06087981 */ /* 0x000ea8000c1e1b00 */
[----:B------:R-:W3:Y:S04]  /*2640*/  LDG.E.64 R10, desc[UR10][R6.64+0xc00] ;  /* 0x000c000a060a7981 */ /* 0x000ee8000c1e1b00 */
[----:B------:R-:W5:Y:S04]  /*2650*/  LDG.E.64 R18, desc[UR10][R6.64+0x1800] ;  /* 0x0018000a06127981 */ /* 0x000f68000c1e1b00 */
[----:B------:R-:W4:Y:S04]  /*2660*/  LDG.E.64 R20, desc[UR10][R6.64+0x2400] ;  /* 0x0024000a06147981 */ /* 0x000f28000c1e1b00 */
[----:B------:R-:W4:Y:S01]  /*2670*/  LDG.E.64 R24, desc[UR10][R6.64+0x3000] ;  /* 0x0030000a06187981 */ /* 0x000f22000c1e1b00 */
[----:B------:R-:W-:Y:S05]  /*2680*/  WARPSYNC.ALL ;  /* 0x0000000000007948 */ /* 0x000fea0003800000 */
[----:B------:R-:W-:Y:S01]  /*2690*/  UMOV UR4, 0x1 ;  /* 0x0000000100047882 */ /* 0x000fe20000000000 */
[----:B------:R-:W0:Y:S01]  /*26a0*/  S2UR UR6, SR_CgaCtaId ;  /* 0x00000000000679c3 */ /* 0x000e220000008800 */
[----:B------:R-:W-:Y:S01]  /*26b0*/  USHF.L.U32 UR4, UR4, UR7, URZ ;  /* 0x0000000704047299 */ /* 0x000fe200080006ff */
[----:B------:R-:W-:Y:S01]  /*26c0*/  ISETP.NE.AND P1, PT, R0, 0x1f, PT ;  /* 0x0000001f0000780c */ /* 0x000fe20003f25270 */
[----:B------:R-:W-:Y:S01]  /*26d0*/  UMOV UR5, 0x400 ;  /* 0x0000040000057882 */ /* 0x000fe20000000000 */
[----:B------:R-:W-:Y:S01]  /*26e0*/  SHF.R.U32.HI R59, RZ, 0x5, R3 ;  /* 0x00000005ff3b7819 */ /* 0x000fe20000011603 */
[----:B------:R-:W-:Y:S01]  /*26f0*/  UIADD3 UR4, UPT, UPT, UR4, -0x1, URZ ;  /* 0xffffffff04047890 */ /* 0x000fe2000fffe0ff */
[----:B------:R-:W-:-:S02]  /*2700*/  VIADD R13, R13, 0xfffff880 ;  /* 0xfffff8800d0d7836 */ /* 0x000fc40000000000 */
[----:B------:R-:W-:Y:S01]  /*2710*/  ISETP.NE.AND P4, PT, R59, 0xa, PT ;  /* 0x0000000a3b00780c */ /* 0x000fe20003f85270 */
[----:B------:R-:W-:Y:S01]  /*2720*/  VIADD R17, R17, 0x780 ;  /* 0x0000078011117836 */ /* 0x000fe20000000000 */
[----:B------:R-:W-:Y:S01]  /*2730*/  ISETP.NE.AND P3, PT, R59, 0xb, PT ;  /* 0x0000000b3b00780c */ /* 0x000fe20003f65270 */
[----:B0-----:R-:W-:Y:S01]  /*2740*/  ULEA UR5, UR6, UR5, 0x18 ;  /* 0x0000000506057291 */ /* 0x001fe2000f8ec0ff */
[----:B--2---:R-:W-:Y:S04]  /*2750*/  STS.64 [R29], R8 ;  /* 0x000000081d007388 */ /* 0x004fe80000000a00 */
[----:B---3--:R-:W-:Y:S04]  /*2760*/  STS.64 [R29+0xc00], R10 ;  /* 0x000c000a1d007388 */ /* 0x008fe80000000a00 */
[----:B-----5:R-:W-:Y:S04]  /*2770*/  STS.64 [R29+0x1800], R18 ;  /* 0x001800121d007388 */ /* 0x020fe80000000a00 */
[----:B----4-:R-:W-:Y:S04]  /*2780*/  STS.64 [R29+0x2400], R20 ;  /* 0x002400141d007388 */ /* 0x010fe80000000a00 */
[----:B------:R-:W-:Y:S01]  /*2790*/  STS.64 [R29+0x3000], R24 ;  /* 0x003000181d007388 */ /* 0x000fe20000000a00 */
[----:B------:R-:W-:Y:S06]  /*27a0*/  BAR.SYNC.DEFER_BLOCKING 0x0 ;  /* 0x0000000000007b1d */ /* 0x000fec0000010000 */
[----:B------:R-:W0:Y:S04]  /*27b0*/  LDS.64 R22, [R31] ;  /* 0x000000001f167984 */ /* 0x000e280000000a00 */
[----:B------:R-:W1:Y:S04]  /*27c0*/  LDS.64 R26, [R31+0x8] ;  /* 0x000008001f1a7984 */ /* 0x000e680000000a00 */
[----:B------:R-:W2:Y:S04]  /*27d0*/  LDS.64 R24, [R31+0x10] ;  /* 0x000010001f187984 */ /* 0x000ea80000000a00 */
[----:B------:R-:W-:Y:S04]  /*27e0*/  LDS.64 R20, [R31+0x18] ;  /* 0x000018001f147984 */ /* 0x000fe80000000a00 */
[----:B------:R-:W-:Y:S01]  /*27f0*/  LDS.64 R18, [R31+0x20] ;  /* 0x000020001f127984 */ /* 0x000fe20000000a00 */
[----:B------:R-:W-:Y:S01]  /*2800*/  BAR.SYNC.DEFER_BLOCKING 0x0 ;  /* 0x0000000000007b1d */ /* 0x000fe20000010000 */
[----:B0-----:R-:W-:-:S04]  /*2810*/  SHF.R.U64 R6, R22, UR12, R23 ;  /* 0x0000000c16067c19 */ /* 0x001fc80008001217 */
[----:B------:R-:W-:Y:S01]  /*2820*/  LOP3.LUT R6, R6, UR4, RZ, 0xc0, !PT ;  /* 0x0000000406067c12 */ /* 0x000fe2000f8ec0ff */
[----:B------:R-:W-:Y:S03]  /*2830*/  STS [R15], RZ ;  /* 0x000000ff0f007388 */ /* 0x000fe60000000800 */
[----:B------:R-:W-:Y:S01]  /*2840*/  LOP3.LUT R8, R6, 0xf, RZ, 0xc0, !PT ;  /* 0x0000000f06087812 */ /* 0x000fe200078ec0ff */
[----:B------:R-:W-:Y:S01]  /*2850*/  STS [R15+0x600], RZ ;  /* 0x000600ff0f007388 */ /* 0x000fe20000000800 */
[----:B------:R-:W-:-:S03]  /*2860*/  SHF.R.U32.HI R6, RZ, 0x3, R6 ;  /* 0x00000003ff067819 */ /* 0x000fc60000011606 */
[----:B------:R-:W-:Y:S01]  /*2870*/  IMAD R8, R8, 0x600, R15 ;  /* 0x0000060008087824 */ /* 0x000fe200078e020f */
[----:B------:R-:W-:Y:S01]  /*2880*/  LOP3.LUT R7, R6, 0x1ffffffe, RZ, 0xc0, !PT ;  /* 0x1ffffffe06077812 */ /* 0x000fe200078ec0ff */
[----:B------:R-:W-:Y:S01]  /*2890*/  STS [R15+0xc00], RZ ;  /* 0x000c00ff0f007388 */ /* 0x000fe20000000800 */
[----:B-1----:R-:W-:-:S03]  /*28a0*/  SHF.R.U64 R6, R26, UR12, R27 ;  /* 0x0000000c1a067c19 */ /* 0x002fc6000800121b */
[----:B------:R-:W-:Y:S01]  /*28b0*/  IMAD.IADD R30, R8, 0x1, R7 ;  /* 0x00000001081e7824 */ /* 0x000fe200078e0207 */
[----:B------:R-:W-:Y:S01]  /*28c0*/  STS [R15+0x1200], RZ ;  /* 0x001200ff0f007388 */ /* 0x000fe20000000800 */
[----:B------:R-:W-:-:S03]  /*28d0*/  LOP3.LUT R6, R6, UR4, RZ, 0xc0, !PT ;  /* 0x0000000406067c12 */ /* 0x000fc6000f8ec0ff */
[----:B------:R-:W-:Y:S01]  /*28e0*/  STS [R15+0x1800], RZ ;  /* 0x001800ff0f007388 */ /* 0x000fe20000000800 */
[----:B------:R-:W-:Y:S02]  /*28f0*/  LOP3.LUT R8, R6, 0xf, RZ, 0xc0, !PT ;  /* 0x0000000f06087812 */ /* 0x000fe400078ec0ff */
[----:B------:R-:W-:Y:S01]  /*2900*/  SHF.R.U32.HI R6, RZ, 0x3, R6 ;  /* 0x00000003ff067819 */ /* 0x000fe20000011606 */
[----:B------:R-:W-:Y:S02]  /*2910*/  STS [R15+0x1e00], RZ ;  /* 0x001e00ff0f007388 */ /* 0x000fe40000000800 */
[----:B------:R-:W-:Y:S01]  /*2920*/  IMAD R8, R8, 0x600, R15 ;  /* 0x0000060008087824 */ /* 0x000fe200078e020f */
[----:B------:R-:W-:Y:S01]  /*2930*/  LOP3.LUT R33, R6, 0x1ffffffe, RZ, 0xc0, !PT ;  /* 0x1ffffffe06217812 */ /* 0x000fe200078ec0ff */
[----:B------:R-:W-:Y:S01]  /*2940*/  STS [R15+0x2400], RZ ;  /* 0x002400ff0f007388 */ /* 0x000fe20000000800 */
[----:B--2---:R-:W-:-:S03]  /*2950*/  SHF.R.U64 R6, R24, UR12, R25 ;  /* 0x0000000c18067c19 */ /* 0x004fc60008001219 */
[----:B------:R-:W-:Y:S01]  /*2960*/  STS [R15+0x2a00], RZ ;  /* 0x002a00ff0f007388 */ /* 0x000fe20000000800 */
[----:B------:R-:W-:Y:S01]  /*2970*/  IMAD.IADD R33, R8, 0x1, R33 ;  /* 0x0000000108217824 */ /* 0x000fe200078e0221 */
[----:B------:R-:W-:Y:S02]  /*2980*/  LOP3.LUT R6, R6, UR4, RZ, 0xc0, !PT ;  /* 0x0000000406067c12 */ /* 0x000fe4000f8ec0ff */
[----:B------:R-:W-:Y:S02]  /*2990*/  STS [R15+0x3000], RZ ;  /* 0x003000ff0f007388 */ /* 0x000fe40000000800 */
[----:B------:R-:W-:Y:S02]  /*29a0*/  LOP3.LUT R8, R6, 0xf, RZ, 0xc0, !PT ;  /* 0x0000000f06087812 */ /* 0x000fe400078ec0ff */
[----:B------:R-:W-:Y:S01]  /*29b0*/  STS [R15+0x3600], RZ ;  /* 0x003600ff0f007388 */ /* 0x000fe20000000800 */
[----:B------:R-:W-:Y:S02]  /*29c0*/  SHF.R.U32.HI R6, RZ, 0x3, R6 ;  /* 0x00000003ff067819 */ /* 0x000fe40000011606 */
[----:B------:R-:W-:Y:S01]  /*29d0*/  IMAD R8, R8, 0x600, R15 ;  /* 0x0000060008087824 */ /* 0x000fe200078e020f */
[----:B------:R-:W-:Y:S01]  /*29e0*/  STS [R15+0x3c00], RZ ;  /* 0x003c00ff0f007388 */ /* 0x000fe20000000800 */
[----:B------:R-:W-:-:S03]  /*29f0*/  LOP3.LUT R35, R6, 0x1ffffffe, RZ, 0xc0, !PT ;  /* 0x1ffffffe06237812 */ /* 0x000fc600078ec0ff */
[----:B------:R-:W-:Y:S02]  /*2a00*/  STS [R15+0x4200], RZ ;  /* 0x004200ff0f007388 */ /* 0x000fe40000000800 */
[----:B------:R-:W-:Y:S02]  /*2a10*/  IMAD.IADD R35, R8, 0x1, R35 ;  /* 0x0000000108237824 */ /* 0x000fe400078e0223 */
[----:B------:R-:W-:Y:S04]  /*2a20*/  STS [R15+0x4800], RZ ;  /* 0x004800ff0f007388 */ /* 0x000fe80000000800 */
[----:B------:R-:W-:Y:S04]  /*2a30*/  STS [R15+0x4e00], RZ ;  /* 0x004e00ff0f007388 */ /* 0x000fe80000000800 */
[----:B------:R-:W-:Y:S04]  /*2a40*/  STS [R15+0x5400], RZ ;  /* 0x005400ff0f007388 */ /* 0x000fe80000000800 */
[----:B------:R-:W-:Y:S04]  /*2a50*/  STS [R15+0x5a00], RZ ;  /* 0x005a00ff0f007388 */ /* 0x000fe80000000800 */
[----:B------:R-:W-:Y:S04]  /*2a60*/  STS [R15+0x6000], RZ ;  /* 0x006000ff0f007388 */ /* 0x000fe80000000800 */
[----:B------:R-:W0:Y:S02]  /*2a70*/  LDS.U16 R32, [R30] ;  /* 0x000000001e207984 */ /* 0x000e240000000400 */
[----:B0-----:R-:W-:-:S05]  /*2a80*/  VIADD R7, R32, 0x1 ;  /* 0x0000000120077836 */ /* 0x001fca0000000000 */
[----:B------:R0:W-:Y:S04]  /*2a90*/  STS.U16 [R30], R7 ;  /* 0x000000071e007388 */ /* 0x0001e80000000400 */
[----:B------:R-:W1:Y:S01]  /*2aa0*/  LDS.U16 R34, [R33] ;  /* 0x0000000021227984 */ /* 0x000e620000000400 */
[----:B0-----:R-:W-:-:S04]  /*2ab0*/  SHF.R.U64 R7, R20, UR12, R21 ;  /* 0x0000000c14077c19 */ /* 0x001fc80008001215 */
[----:B------:R-:W-:-:S04]  /*2ac0*/  LOP3.LUT R7, R7, UR4, RZ, 0xc0, !PT ;  /* 0x0000000407077c12 */ /* 0x000fc8000f8ec0ff */
[----:B------:R-:W-:Y:S02]  /*2ad0*/  LOP3.LUT R8, R7, 0xf, RZ, 0xc0, !PT ;  /* 0x0000000f07087812 */ /* 0x000fe400078ec0ff */
[----:B------:R-:W-:-:S03]  /*2ae0*/  SHF.R.U32.HI R7, RZ, 0x3, R7 ;  /* 0x00000003ff077819 */ /* 0x000fc60000011607 */
[----:B------:R-:W-:Y:S01]  /*2af0*/  IMAD R37, R8, 0x600, R15 ;  /* 0x0000060008257824 */ /* 0x000fe200078e020f */
[----:B------:R-:W-:-:S05]  /*2b00*/  LOP3.LUT R10, R7, 0x1ffffffe, RZ, 0xc0, !PT ;  /* 0x1ffffffe070a7812 */ /* 0x000fca00078ec0ff */
[----:B------:R-:W-:Y:S02]  /*2b10*/  IMAD.IADD R37, R37, 0x1, R10 ;  /* 0x0000000125257824 */ /* 0x000fe400078e020a */
[----:B-1----:R-:W-:-:S05]  /*2b20*/  VIADD R6, R34, 0x1 ;  /* 0x0000000122067836 */ /* 0x002fca0000000000 */
        /* <DEDUP_REMOVED lines=10> */
[----:B------:R-:W-:Y:S04]  /*2bd0*/  STS.U16 [R35], R8 ;  /* 0x0000000823007388 */ /* 0x000fe80000000400 */
[----:B------:R-:W0:Y:S02]  /*2be0*/  LDS.U16 R38, [R37] ;  /* 0x0000000025267984 */ /* 0x000e240000000400 */
[----:B0-----:R-:W-:-:S05]  /*2bf0*/  VIADD R6, R38, 0x1 ;  /* 0x0000000126067836 */ /* 0x001fca0000000000 */
[----:B------:R-:W-:Y:S04]  /*2c00*/  STS.U16 [R37], R6 ;  /* 0x0000000625007388 */ /* 0x000fe80000000400 */
[----:B------:R-:W0:Y:S02]  /*2c10*/  LDS.U16 R40, [R39] ;  /* 0x0000000027287984 */ /* 0x000e240000000400 */
[----:B0-----:R-:W-:-:S05]  /*2c20*/  VIADD R8, R40, 0x1 ;  /* 0x0000000128087836 */ /* 0x001fca0000000000 */
[----:B------:R0:W-:Y:S01]  /*2c30*/  STS.U16 [R39], R8 ;  /* 0x0000000827007388 */ /* 0x0001e20000000400 */
[----:B------:R-:W-:Y:S01]  /*2c40*/  BAR.SYNC.DEFER_BLOCKING 0x0 ;  /* 0x0000000000007b1d */ /* 0x000fe20000010000 */
[----:B0-----:R-:W-:-:S04]  /*2c50*/  @!P1 SHF.R.U32.HI R8, RZ, 0x3, R3 ;  /* 0x00000003ff089819 */ /* 0x001fc80000011603 */
[----:B------:R-:W-:Y:S01]  /*2c60*/  @!P1 LOP3.LUT R63, R8, 0x7c, RZ, 0xc0, !PT ;  /* 0x0000007c083f9812 */ /* 0x000fe200078ec0ff */
[----:B------:R-:W-:Y:S04]  /*2c70*/  LDS R41, [R4] ;  /* 0x0000000004297984 */ /* 0x000fe80000000800 */
[----:B------:R-:W0:Y:S04]  /*2c80*/  LDS R42, [R4+0x4] ;  /* 0x00000400042a7984 */ /* 0x000e280000000800 */
[----:B------:R-:W1:Y:S04]  /*2c90*/  LDS R43, [R4+0x8] ;  /* 0x00000800042b7984 */ /* 0x000e680000000800 */
[----:B------:R-:W2:Y:S04]  /*2ca0*/  LDS R44, [R4+0xc] ;  /* 0x00000c00042c7984 */ /* 0x000ea80000000800 */
[----:B------:R-:W3:Y:S04]  /*2cb0*/  LDS R45, [R4+0x10] ;  /* 0x00001000042d7984 */ /* 0x000ee80000000800 */
[----:B------:R-:W4:Y:S04]  /*2cc0*/  LDS R46, [R4+0x14] ;  /* 0x00001400042e7984 */ /* 0x000f280000000800 */
[----:B------:R-:W5:Y:S04]  /*2cd0*/  LDS R47, [R4+0x18] ;  /* 0x00001800042f7984 */ /* 0x000f680000000800 */
[----:B------:R-:W5:Y:S04]  /*2ce0*/  LDS R48, [R4+0x1c] ;  /* 0x00001c0004307984 */ /* 0x000f680000000800 */
[----:B------:R-:W5:Y:S04]  /*2cf0*/  LDS R49, [R4+0x20] ;  /* 0x0000200004317984 */ /* 0x000f680000000800 */
[----:B------:R-:W5:Y:S04]  /*2d00*/  LDS R50, [R4+0x24] ;  /* 0x0000240004327984 */ /* 0x000f680000000800 */
[----:B------:R-:W5:Y:S04]  /*2d10*/  LDS R51, [R4+0x28] ;  /* 0x0000280004337984 */ /* 0x000f680000000800 */
[----:B------:R-:W5:Y:S01]  /*2d20*/  LDS R52, [R4+0x2c] ;  /* 0x00002c0004347984 */ /* 0x000f620000000800 */
[----:B0-----:R-:W-:-:S03]  /*2d30*/  IMAD.IADD R42, R41, 0x1, R42 ;  /* 0x00000001292a7824 */ /* 0x001fc600078e022a */
[----:B------:R-:W0:Y:S01]  /*2d40*/  LDS R53, [R4+0x30] ;  /* 0x0000300004357984 */ /* 0x000e220000000800 */
[----:B-1----:R-:W-:-:S03]  /*2d50*/  IMAD.IADD R43, R43, 0x1, R42 ;  /* 0x000000012b2b7824 */ /* 0x002fc600078e022a */
[----:B------:R-:W1:Y:S01]  /*2d60*/  LDS R54, [R4+0x34] ;  /* 0x0000340004367984 */ /* 0x000e620000000800 */
[----:B--2---:R-:W-:-:S03]  /*2d70*/  IMAD.IADD R44, R44, 0x1, R43 ;  /* 0x000000012c2c7824 */ /* 0x004fc600078e022b */
[----:B------:R-:W2:Y:S01]  /*2d80*/  LDS R55, [R4+0x38] ;  /* 0x0000380004377984 */ /* 0x000ea20000000800 */
[----:B---3--:R-:W-:-:S03]  /*2d90*/  IMAD.IADD R45, R45, 0x1, R44 ;  /* 0x000000012d2d7824 */ /* 0x008fc600078e022c */
[----:B------:R-:W3:Y:S01]  /*2da0*/  LDS R56, [R4+0x3c] ;  /* 0x00003c0004387984 */ /* 0x000ee20000000800 */
[----:B----4-:R-:W-:-:S03]  /*2db0*/  IMAD.IADD R46, R46, 0x1, R45 ;  /* 0x000000012e2e7824 */ /* 0x010fc600078e022d */
[----:B------:R-:W4:Y:S01]  /*2dc0*/  LDS R57, [R4+0x40] ;  /* 0x0000400004397984 */ /* 0x000f220000000800 */
[----:B-----5:R-:W-:-:S04]  /*2dd0*/  IMAD.IADD R47, R47, 0x1, R46 ;  /* 0x000000012f2f7824 */ /* 0x020fc800078e022e */
[----:B------:R-:W-:-:S04]  /*2de0*/  IMAD.IADD R48, R48, 0x1, R47 ;  /* 0x0000000130307824 */ /* 0x000fc800078e022f */
[----:B------:R-:W-:-:S04]  /*2df0*/  IMAD.IADD R49, R49, 0x1, R48 ;  /* 0x0000000131317824 */ /* 0x000fc800078e0230 */
[----:B------:R-:W-:-:S04]  /*2e00*/  IMAD.IADD R50, R50, 0x1, R49 ;  /* 0x0000000132327824 */ /* 0x000fc800078e0231 */
[----:B------:R-:W-:-:S04]  /*2e10*/  IMAD.IADD R51, R51, 0x1, R50 ;  /* 0x0000000133337824 */ /* 0x000fc800078e0232 */
[----:B------:R-:W-:-:S04]  /*2e20*/  IMAD.IADD R52, R52, 0x1, R51 ;  /* 0x0000000134347824 */ /* 0x000fc800078e0233 */
[----:B0-----:R-:W-:-:S04]  /*2e30*/  IMAD.IADD R53, R53, 0x1, R52 ;  /* 0x0000000135357824 */ /* 0x001fc800078e0234 */
[----:B-1----:R-:W-:-:S04]  /*2e40*/  IMAD.IADD R54, R54, 0x1, R53 ;  /* 0x0000000136367824 */ /* 0x002fc800078e0235 */
[----:B--2---:R-:W-:-:S04]  /*2e50*/  IMAD.IADD R55, R55, 0x1, R54 ;  /* 0x0000000137377824 */ /* 0x004fc800078e0236 */
[----:B---3--:R-:W-:-:S04]  /*2e60*/  IMAD.IADD R56, R56, 0x1, R55 ;  /* 0x0000000138387824 */ /* 0x008fc800078e0237 */
[----:B----4-:R-:W-:-:S05]  /*2e70*/  IMAD.IADD R57, R57, 0x1, R56 ;  /* 0x0000000139397824 */ /* 0x010fca00078e0238 */
        /* <DEDUP_REMOVED lines=8> */
[----:B------:R-:W0:Y:S02]  /*2f00*/  SHFL.UP P0, R58, R61, 0x10, RZ ;  /* 0x060000003d3a7989 */ /* 0x000e2400000000ff */
[----:B0-----:R-:W-:Y:S01]  /*2f10*/  @P0 IMAD.IADD R58, R61, 0x1, R58 ;  /* 0x000000013d3a0824 */ /* 0x001fe200078e023a */
[----:B------:R-:W-:-:S03]  /*2f20*/  ISETP.NE.AND P0, PT, R59, 0x1, PT ;  /* 0x000000013b00780c */ /* 0x000fc60003f05270 */
[----:B------:R-:W-:Y:S01]  /*2f30*/  IMAD.IADD R57, R58, 0x1, -R57 ;  /* 0x000000013a397824 */ /* 0x000fe200078e0a39 */
[----:B------:R-:W-:Y:S01]  /*2f40*/  @!P1 STS [R63+UR5+0x6600], R58 ;  /* 0x0066003a3f009988 */ /* 0x000fe20008000805 */
[----:B------:R-:W-:Y:S01]  /*2f50*/  BAR.SYNC.DEFER_BLOCKING 0x0 ;  /* 0x0000000000007b1d */ /* 0x000fe20000010000 */
[----:B------:R-:W-:-:S13]  /*2f60*/  ISETP.GT.U32.AND P1, PT, R3, 0x1f, PT ;  /* 0x0000001f0300780c */ /* 0x000fda0003f24070 */
[----:B------:R-:W-:Y:S01]  /*2f70*/  @!P1 IMAD.MOV.U32 R16, RZ, RZ, 0x780 ;  /* 0x00000780ff109424 */ /* 0x000fe200078e00ff */
[----:B------:R-:W0:Y:S02]  /*2f80*/  LDS.128 R8, [UR5+0x6600] ;  /* 0x00660005ff087984 */ /* 0x000e240008000c00 */
[C---:B0-----:R-:W-:Y:S01]  /*2f90*/  SEL R60, R8.reuse, R5, !P0 ;  /* 0x00000005083c7207 */ /* 0x041fe20004000000 */
[----:B------:R-:W-:Y:S01]  /*2fa0*/  IMAD.IADD R9, R8, 0x1, R9 ;  /* 0x0000000108097824 */ /* 0x000fe200078e0209 */
[----:B------:R-:W0:Y:S01]  /*2fb0*/  LDS.128 R4, [UR5+0x6610] ;  /* 0x00661005ff047984 */ /* 0x000e220008000c00 */
[----:B------:R-:W-:Y:S02]  /*2fc0*/  ISETP.NE.AND P0, PT, R59, 0x2, PT ;  /* 0x000000023b00780c */ /* 0x000fe40003f05270 */
[----:B------:R-:W-:Y:S02]  /*2fd0*/  IMAD.IADD R10, R10, 0x1, R9 ;  /* 0x000000010a0a7824 */ /* 0x000fe400078e0209 */
[----:B------:R-:W-:-:S02]  /*2fe0*/  SEL R60, R9, R60, !P0 ;  /* 0x0000003c093c7207 */ /* 0x000fc40004000000 */
[----:B------:R-:W-:Y:S01]  /*2ff0*/  ISETP.NE.AND P0, PT, R59, 0x3, PT ;  /* 0x000000033b00780c */ /* 0x000fe20003f05270 */
[----:B------:R-:W-:-:S03]  /*3000*/  IMAD.IADD R11, R11, 0x1, R10 ;  /* 0x000000010b0b7824 */ /* 0x000fc600078e020a */
[----:B------:R-:W-:Y:S02]  /*3010*/  SEL R60, R10, R60, !P0 ;  /* 0x0000003c0a3c7207 */ /* 0x000fe40004000000 */
[----:B------:R-:W-:-:S04]  /*3020*/  ISETP.NE.AND P0, PT, R59, 0x4, PT ;  /* 0x000000043b00780c */ /* 0x000fc80003f05270 */
[----:B------:R-:W-:Y:S02]  /*3030*/  SEL R60, R11, R60, !P0 ;  /* 0x0000003c0b3c7207 */ /* 0x000fe40004000000 */
[----:B------:R-:W-:Y:S01]  /*3040*/  ISETP.NE.AND P0, PT, R59, 0x5, PT ;  /* 0x000000053b00780c */ /* 0x000fe20003f05270 */
[----:B0-----:R-:W-:Y:S02]  /*3050*/  IMAD.IADD R4, R11, 0x1, R4 ;  /* 0x000000010b047824 */ /* 0x001fe400078e0204 */
[----:B------:R-:W0:Y:S02]  /*3060*/  LDS.128 R8, [UR5+0x6620] ;  /* 0x00662005ff087984 */ /* 0x000e240008000c00 */
[----:B------:R-:W-:Y:S01]  /*3070*/  IMAD.IADD R5, R5, 0x1, R4 ;  /* 0x0000000105057824 */ /* 0x000fe200078e0204 */
[----:B------:R-:W-:Y:S02]  /*3080*/  SEL R60, R4, R60, !P0 ;  /* 0x0000003c043c7207 */ /* 0x000fe40004000000 */
[----:B------:R-:W-:Y:S01]  /*3090*/  ISETP.NE.AND P0, PT, R59, 0x6, PT ;  /* 0x000000063b00780c */ /* 0x000fe20003f05270 */
[----:B------:R-:W-:-:S03]  /*30a0*/  IMAD.IADD R6, R6, 0x1, R5 ;  /* 0x0000000106067824 */ /* 0x000fc600078e0205 */
[----:B------:R-:W-:Y:S01]  /*30b0*/  SEL R60, R5, R60, !P0 ;  /* 0x0000003c053c7207 */ /* 0x000fe20004000000 */
[----:B------:R-:W-:Y:S01]  /*30c0*/  IMAD.IADD R7, R7, 0x1, R6 ;  /* 0x0000000107077824 */ /* 0x000fe200078e0206 */
[----:B------:R-:W-:-:S04]  /*30d0*/  ISETP.NE.AND P0, PT, R59, 0x7, PT ;  /* 0x000000073b00780c */ /* 0x000fc80003f05270 */
[----:B------:R-:W-:Y:S02]  /*30e0*/  SEL R60, R6, R60, !P0 ;  /* 0x0000003c063c7207 */ /* 0x000fe40004000000 */
[----:B------:R-:W-:Y:S02]  /*30f0*/  ISETP.NE.AND P0, PT, R59, 0x8, PT ;  /* 0x000000083b00780c */ /* 0x000fe40003f05270 */
[----:B------:R-:W-:Y:S02]  /*3100*/  @!P1 LOP3.LUT R6, R3, 0xf, RZ, 0xc0, !PT ;  /* 0x0000000f03069812 */ /* 0x000fe400078ec0ff */
[----:B------:R-:W-:Y:S02]  /*3110*/  SEL R60, R7, R60, !P0 ;  /* 0x0000003c073c7207 */ /* 0x000fe40004000000 */
[----:B------:R-:W-:Y:S01]  /*3120*/  ISETP.NE.AND P0, PT, R59, 0x9, PT ;  /* 0x000000093b00780c */ /* 0x000fe20003f05270 */
[----:B0-----:R-:W-:-:S04]  /*3130*/  IMAD.IADD R8, R7, 0x1, R8 ;  /* 0x0000000107087824 */ /* 0x001fc800078e0208 */
[----:B------:R-:W-:Y:S01]  /*3140*/  IMAD.IADD R9, R9, 0x1, R8 ;  /* 0x0000000109097824 */ /* 0x000fe200078e0208 */
[----:B------:R-:W-:Y:S02]  /*3150*/  SEL R60, R8, R60, !P0 ;  /* 0x0000003c083c7207 */ /* 0x000fe40004000000 */
[----:B------:R-:W-:Y:S01]  /*3160*/  ISETP.NE.AND P0, PT, R0, RZ, PT ;  /* 0x000000ff0000720c */ /* 0x000fe20003f05270 */
[----:B------:R-:W-:Y:S01]  /*3170*/  IMAD.IADD R10, R10, 0x1, R9 ;  /* 0x000000010a0a7824 */ /* 0x000fe200078e0209 */
[----:B------:R-:W-:Y:S01]  /*3180*/  SEL R5, R9, R60, !P4 ;  /* 0x0000003c09057207 */ /* 0x000fe20006000000 */
[----:B------:R-:W-:Y:S01]  /*3190*/  IMAD.U32 R9, RZ, RZ, UR5 ;  /* 0x00000005ff097e24 */ /* 0x000fe2000f8e00ff */
[----:B------:R-:W-:Y:S01]  /*31a0*/  ISETP.GT.U32.OR P2, PT, R3, 0x1f, P0 ;  /* 0x0000001f0300780c */ /* 0x000fe20000744470 */
[----:B------:R-:W-:Y:S01]  /*31b0*/  IMAD.IADD R11, R11, 0x1, R10 ;  /* 0x000000010b0b7824 */ /* 0x000fe200078e020a */
[----:B------:R-:W-:Y:S01]  /*31c0*/  SEL R4, R57, RZ, P0 ;  /* 0x000000ff39047207 */ /* 0x000fe20000000000 */
[----:B------:R-:W-:Y:S01]  /*31d0*/  @!P1 IMAD R6, R6, 0x600, R9 ;  /* 0x0000060006069824 */ /* 0x000fe200078e0209 */
[----:B------:R-:W-:-:S02]  /*31e0*/  SEL R5, R10, R5, !P3 ;  /* 0x000000050a057207 */ /* 0x000fc40005800000 */
[----:B------:R-:W-:-:S03]  /*31f0*/  ISETP.NE.AND P0, PT, R3, RZ, PT ;  /* 0x000000ff0300720c */ /* 0x000fc60003f05270 */
[----:B------:R-:W-:-:S04]  /*3200*/  @P1 IMAD.IADD R57, R5, 0x1, R4 ;  /* 0x0000000105391824 */ /* 0x000fc800078e0204 */
[----:B------:R-:W-:-:S05]  /*3210*/  @!P2 IMAD.U32 R57, R11, 0x10000, RZ ;  /* 0x000100000b39a824 */ /* 0x000fca00078e00ff */
[----:B------:R-:W-:Y:S01]  /*3220*/  @!P2 STS [UR5+0x663c], R57 ;  /* 0x00663c39ff00a988 */ /* 0x000fe20008000805 */
[----:B------:R-:W-:Y:S06]  /*3230*/  BAR.SYNC.DEFER_BLOCKING 0x0 ;  /* 0x0000000000007b1d */ /* 0x000fec0000010000 */
[----:B------:R-:W0:Y:S02]  /*3240*/  LDS R4, [UR5+0x663c] ;  /* 0x00663c05ff047984 */ /* 0x000e240008000800 */
[----:B0-----:R-:W-:Y:S02]  /*3250*/  SEL R4, R4, RZ, P0 ;  /* 0x000000ff04047207 */ /* 0x001fe40000000000 */
[----:B------:R-:W-:-:S03]  /*3260*/  ISETP.GT.U32.AND P0, PT, R3, 0x1e, PT ;  /* 0x0000001e0300780c */ /* 0x000fc60003f04070 */
[----:B------:R-:W-:Y:S02]  /*3270*/  IMAD.IADD R7, R4, 0x1, R57 ;  /* 0x0000000104077824 */ /* 0x000fe400078e0239 */
[----:B------:R-:W-:Y:S02]  /*3280*/  IMAD R4, R3, 0x1c, R31 ;  /* 0x0000001c03047824 */ /* 0x000fe400078e021f */
[--C-:B------:R-:W-:Y:S02]  /*3290*/  IMAD.IADD R41, R41, 0x1, R7.reuse ;  /* 0x0000000129297824 */ /* 0x100fe400078e0207 */
[--C-:B------:R-:W-:Y:S01]  /*32a0*/  IMAD.IADD R9, R42, 0x1, R7.reuse ;  /* 0x000000012a097824 */ /* 0x100fe200078e0207 */
[----:B------:R-:W-:Y:S01]  /*32b0*/  STS [R4], R7 ;  /* 0x0000000704007388 */ /* 0x000fe20000000800 */
[--C-:B------:R-:W-:Y:S02]  /*32c0*/  IMAD.IADD R43, R43, 0x1, R7.reuse ;  /* 0x000000012b2b7824 */ /* 0x100fe400078e0207 */
[--C-:B------:R-:W-:Y:S01]  /*32d0*/  IMAD.IADD R11, R44, 0x1, R7.reuse ;  /* 0x000000012c0b7824 */ /* 0x100fe200078e0207 */
[----:B------:R-:W-:Y:S01]  /*32e0*/  STS [R4+0x4], R41 ;  /* 0x0000042904007388 */ /* 0x000fe20000000800 */
[----:B------:R-:W-:-:S02]  /*32f0*/  IMAD.IADD R45, R45, 0x1, R7 ;  /* 0x000000012d2d7824 */ /* 0x000fc400078e0207 */
[--C-:B------:R-:W-:Y:S01]  /*3300*/  IMAD.IADD R57, R46, 0x1, R7.reuse ;  /* 0x000000012e397824 */ /* 0x100fe200078e0207 */
[----:B------:R0:W-:Y:S01]  /*3310*/  STS [R4+0x8], R9 ;  /* 0x0000080904007388 */ /* 0x0001e20000000800 */
[--C-:B------:R-:W-:Y:S02]  /*3320*/  IMAD.IADD R47, R47, 0x1, R7.reuse ;  /* 0x000000012f2f7824 */ /* 0x100fe400078e0207 */
[--C-:B------:R-:W-:Y:S01]  /*3330*/  IMAD.IADD R59, R48, 0x1, R7.reuse ;  /* 0x00000001303b7824 */ /* 0x100fe200078e0207 */
[----:B------:R-:W-:Y:S01]  /*3340*/  STS [R4+0xc], R43 ;  /* 0x00000c2b04007388 */ /* 0x000fe20000000800 */
[--C-:B------:R-:W-:Y:S02]  /*3350*/  IMAD.IADD R49, R49, 0x1, R7.reuse ;  /* 0x0000000131317824 */ /* 0x100fe400078e0207 */
[--C-:B------:R-:W-:Y:S01]  /*3360*/  IMAD.IADD R61, R50, 0x1, R7.reuse ;  /* 0x00000001323d7824 */ /* 0x100fe200078e0207 */
[----:B------:R-:W-:Y:S01]  /*3370*/  STS [R4+0x10], R11 ;  /* 0x0000100b04007388 */ /* 0x000fe20000000800 */
[----:B------:R-:W-:Y:S01]  /*3380*/  IMAD.IADD R51, R51, 0x1, R7 ;  /* 0x0000000133337824 */ /* 0x000fe200078e0207 */
[----:B0-----:R-:W-:Y:S01]  /*3390*/  @!P1 SHF.R.U32.HI R9, RZ, 0x3, R3 ;  /* 0x00000003ff099819 */ /* 0x001fe20000011603 */
[--C-:B------:R-:W-:Y:S01]  /*33a0*/  IMAD.IADD R63, R52, 0x1, R7.reuse ;  /* 0x00000001343f7824 */ /* 0x100fe200078e0207 */
[----:B------:R-:W-:Y:S01]  /*33b0*/  STS [R4+0x14], R45 ;  /* 0x0000142d04007388 */ /* 0x000fe20000000800 */
[--C-:B------:R-:W-:Y:S01]  /*33c0*/  IMAD.IADD R53, R53, 0x1, R7.reuse ;  /* 0x0000000135357824 */ /* 0x100fe200078e0207 */
[----:B------:R-:W-:Y:S01]  /*33d0*/  @!P1 LOP3.LUT R9, R9, 0x7e, RZ, 0xc0, !PT ;  /* 0x0000007e09099812 */ /* 0x000fe200078ec0ff */
[--C-:B------:R-:W-:Y:S01]  /*33e0*/  IMAD.IADD R65, R54, 0x1, R7.reuse ;  /* 0x0000000136417824 */ /* 0x100fe200078e0207 */
[----:B------:R-:W-:Y:S01]  /*33f0*/  STS [R4+0x18], R57 ;  /* 0x0000183904007388 */ /* 0x000fe20000000800 */
[----:B------:R-:W-:-:S02]  /*3400*/  IMAD.IADD R55, R55, 0x1, R7 ;  /* 0x0000000137377824 */ /* 0x000fc400078e0207 */
[----:B------:R-:W-:Y:S01]  /*3410*/  IMAD.IADD R67, R56, 0x1, R7 ;  /* 0x0000000138437824 */ /* 0x000fe200078e0207 */
[----:B------:R-:W-:Y:S01]  /*3420*/  STS [R4+0x1c], R47 ;  /* 0x00001c2f04007388 */ /* 0x000fe20000000800 */
[----:B------:R-:W-:-:S03]  /*3430*/  @!P1 IMAD.IADD R6, R6, 0x1, R9 ;  /* 0x0000000106069824 */ /* 0x000fc600078e0209 */
[----:B------:R-:W-:Y:S04]  /*3440*/  STS [R4+0x20], R59 ;  /* 0x0000203b04007388 */ /* 0x000fe80000000800 */
[----:B------:R-:W-:Y:S04]  /*3450*/  STS [R4+0x24], R49 ;  /* 0x0000243104007388 */ /* 0x000fe80000000800 */
[----:B------:R-:W-:Y:S04]  /*3460*/  STS [R4+0x28], R61 ;  /* 0x0000283d04007388 */ /* 0x000fe80000000800 */
[----:B------:R-:W-:Y:S04]  /*3470*/  STS [R4+0x2c], R51 ;  /* 0x00002c3304007388 */ /* 0x000fe80000000800 */
[----:B------:R-:W-:Y:S04]  /*3480*/  STS [R4+0x30], R63 ;  /* 0x0000303f04007388 */ /* 0x000fe80000000800 */
[----:B------:R-:W-:Y:S04]  /*3490*/  STS [R4+0x34], R53 ;  /* 0x0000343504007388 */ /* 0x000fe80000000800 */
[----:B------:R-:W-:Y:S04]  /*34a0*/  STS [R4+0x38], R65 ;  /* 0x0000384104007388 */ /* 0x000fe80000000800 */
[----:B------:R-:W-:Y:S04]  /*34b0*/  STS [R4+0x3c], R55 ;  /* 0x00003c3704007388 */ /* 0x000fe80000000800 */
[----:B------:R-:W-:Y:S01]  /*34c0*/  STS [R4+0x40], R67 ;  /* 0x0000404304007388 */ /* 0x000fe20000000800 */
[----:B------:R-:W-:Y:S06]  /*34d0*/  BAR.SYNC.DEFER_BLOCKING 0x0 ;  /* 0x0000000000007b1d */ /* 0x000fec0000010000 */
[----:B------:R-:W0:Y:S04]  /*34e0*/  @!P1 LDS.U16 R28, [R6] ;  /* 0x00000000061c9984 */ /* 0x000e280000000400 */
[----:B------:R0:W1:Y:S04]  /*34f0*/  LDS.U16 R7, [R30] ;  /* 0x000000001e077984 */ /* 0x0000680000000400 */
[----:B------:R-:W2:Y:S04]  /*3500*/  LDS.U16 R33, [R33] ;  /* 0x0000000021217984 */ /* 0x000ea80000000400 */
[----:B------:R-:W3:Y:S04]  /*3510*/  LDS.U16 R35, [R35] ;  /* 0x0000000023237984 */ /* 0x000ee80000000400 */
[----:B------:R-:W4:Y:S04]  /*3520*/  LDS.U16 R37, [R37] ;  /* 0x0000000025257984 */ /* 0x000f280000000400 */
[----:B------:R-:W5:Y:S01]  /*3530*/  LDS.U16 R39, [R39] ;  /* 0x0000000027277984 */ /* 0x000f620000000400 */
[----:B------:R-:W-:Y:S01]  /*3540*/  BAR.SYNC.DEFER_BLOCKING 0x0 ;  /* 0x0000000000007b1d */ /* 0x000fe20000010000 */
[----:B0-----:R-:W-:-:S02]  /*3550*/  @!P1 IMAD.IADD R30, R14, 0x1, -R28 ;  /* 0x000000010e1e9824 */ /* 0x001fc400078e0a1c */
[----:B-1----:R-:W-:-:S03]  /*3560*/  IMAD.IADD R7, R32, 0x1, R7 ;  /* 0x0000000120077824 */ /* 0x002fc600078e0207 */
[----:B------:R-:W-:Y:S01]  /*3570*/  @!P1 STS [R15], R28 ;  /* 0x0000001c0f009388 */ /* 0x000fe20000000800 */
[----:B--2---:R-:W-:Y:S01]  /*3580*/  IMAD.IADD R34, R34, 0x1, R33 ;  /* 0x0000000122227824 */ /* 0x004fe200078e0221 */
[----:B------:R-:W-:Y:S01]  /*3590*/  BAR.SYNC.DEFER_BLOCKING 0x0 ;  /* 0x0000000000007b1d */ /* 0x000fe20000010000 */
[----:B---3--:R-:W-:Y:S02]  /*35a0*/  IMAD.IADD R36, R36, 0x1, R35 ;  /* 0x0000000124247824 */ /* 0x008fe400078e0223 */
[----:B----4-:R-:W-:Y:S01]  /*35b0*/  IMAD.IADD R38, R38, 0x1, R37 ;  /* 0x0000000126267824 */ /* 0x010fe200078e0225 */
[----:B------:R-:W-:Y:S02]  /*35c0*/  LEA R37, R7, UR5, 0x3 ;  /* 0x0000000507257c11 */ /* 0x000fe4000f8e18ff */
[----:B------:R-:W-:Y:S01]  /*35d0*/  LEA R41, R36, UR5, 0x3 ;  /* 0x0000000524297c11 */ /* 0x000fe2000f8e18ff */
[----:B-----5:R-:W-:Y:S01]  /*35e0*/  IMAD.IADD R40, R40, 0x1, R39 ;  /* 0x0000000128287824 */ /* 0x020fe200078e0227 */
[----:B------:R-:W-:-:S02]  /*35f0*/  LEA R39, R34, UR5, 0x3 ;  /* 0x0000000522277c11 */ /* 0x000fc4000f8e18ff */
[----:B------:R-:W-:Y:S02]  /*3600*/  LEA R43, R38, UR5, 0x3 ;  /* 0x00000005262b7c11 */ /* 0x000fe4000f8e18ff */
[----:B------:R-:W-:Y:S01]  /*3610*/  LEA R45, R40, UR5, 0x3 ;  /* 0x00000005282d7c11 */ /* 0x000fe2000f8e18ff */
[----:B------:R-:W0:Y:S01]  /*3620*/  @!P0 LDS R16, [R15+0x4] ;  /* 0x000004000f108984 */ /* 0x000e220000000800 */
[----:B------:R-:W-:Y:S01]  /*3630*/  BAR.SYNC.DEFER_BLOCKING 0x0 ;  /* 0x0000000000007b1d */ /* 0x000fe20000010000 */
[----:B------:R-:W-:-:S05]  /*3640*/  ISETP.GT.AND P0, PT, R13, 0x77f, PT ;  /* 0x0000077f0d00780c */ /* 0x000fca0003f04270 */
[----:B------:R-:W-:Y:S02]  /*3650*/  @!P1 STS [R15+0x3c00], R30 ;  /* 0x003c001e0f009388 */ /* 0x000fe40000000800 */
[----:B------:R-:W-:Y:S01]  /*3660*/  BAR.SYNC.DEFER_BLOCKING 0x0 ;  /* 0x0000000000007b1d */ /* 0x000fe20000010000 */
[----:B0-----:R-:W-:-:S05]  /*3670*/  @!P1 IMAD.IADD R14, R16, 0x1, R30 ;  /* 0x00000001100e9824 */ /* 0x001fca00078e021e */
[----:B------:R-:W-:Y:S04]  /*3680*/  STS.64 [R37], R22 ;  /* 0x0000001625007388 */ /* 0x000fe80000000a00 */
[----:B------:R-:W-:Y:S04]  /*3690*/  STS.64 [R39], R26 ;  /* 0x0000001a27007388 */ /* 0x000fe80000000a00 */
[----:B------:R-:W-:Y:S04]  /*36a0*/  STS.64 [R41], R24 ;  /* 0x0000001829007388 */ /* 0x000fe80000000a00 */
[----:B------:R-:W-:Y:S04]  /*36b0*/  STS.64 [R43], R20 ;  /* 0x000000142b007388 */ /* 0x000fe80000000a00 */
[----:B------:R-:W-:Y:S01]  /*36c0*/  STS.64 [R45], R18 ;  /* 0x000000122d007388 */ /* 0x000fe20000000a00 */
[----:B------:R-:W-:Y:S06]  /*36d0*/  BAR.SYNC.DEFER_BLOCKING 0x0 ;  /* 0x0000000000007b1d */ /* 0x000fec0000010000 */
[----:B------:R-:W0:Y:S04]  /*36e0*/  LDS.64 R34, [R29] ;  /* 0x000000001d227984 */ /* 0x000e280000000a00 */
[----:B------:R-:W1:Y:S04]  /*36f0*/  LDS.64 R32, [R29+0xc00] ;  /* 0x000c00001d207984 */ /* 0x000e680000000a00 */
[----:B------:R-:W2:Y:S04]  /*3700*/  LDS.64 R10, [R29+0x1800] ;  /* 0x001800001d0a7984 */ /* 0x000ea80000000a00 */
[----:B------:R-:W3:Y:S04]  /*3710*/  LDS.64 R8, [R29+0x2400] ;  /* 0x002400001d087984 */ /* 0x000ee80000000a00 */
[----:B------:R-:W4:Y:S01]  /*3720*/  LDS.64 R6, [R29+0x3000] ;  /* 0x003000001d067984 */ /* 0x000f220000000a00 */
[----:B0-----:R-:W-:-:S02]  /*3730*/  SHF.R.U64 R36, R34, UR12, R35 ;  /* 0x0000000c22247c19 */ /* 0x001fc40008001223 */
[----:B-1----:R-:W-:Y:S02]  /*3740*/  SHF.R.U64 R26, R32, UR12, R33 ;  /* 0x0000000c201a7c19 */ /* 0x002fe40008001221 */
[----:B------:R-:W-:Y:S02]  /*3750*/  LOP3.LUT R18, R36, UR4, RZ, 0xc0, !PT ;  /* 0x0000000424127c12 */ /* 0x000fe4000f8ec0ff */
[----:B--2---:R-:W-:Y:S02]  /*3760*/  SHF.R.U64 R23, R10, UR12, R11 ;  /* 0x0000000c0a177c19 */ /* 0x004fe4000800120b */
[----:B------:R-:W-:Y:S02]  /*3770*/  LOP3.LUT R19, R26, UR4, RZ, 0xc0, !PT ;  /* 0x000000041a137c12 */ /* 0x000fe4000f8ec0ff */
[----:B---3--:R-:W-:Y:S01]  /*3780*/  SHF.R.U64 R21, R8, UR12, R9 ;  /* 0x0000000c08157c19 */ /* 0x008fe20008001209 */
[----:B------:R-:W0:Y:S01]  /*3790*/  LDC.64 R26, c[0x0][0x388] ;  /* 0x0000e200ff1a7b82 */ /* 0x000e220000000a00 */
[----:B------:R-:W-:-:S02]  /*37a0*/  LOP3.LUT R20, R23, UR4, RZ, 0xc0, !PT ;  /* 0x0000000417147c12 */ /* 0x000fc4000f8ec0ff */
[----:B----4-:R-:W-:Y:S02]  /*37b0*/  SHF.R.U64 R22, R6, UR12, R7 ;  /* 0x0000000c06167c19 */ /* 0x010fe40008001207 */
[----:B------:R-:W-:Y:S02]  /*37c0*/  LOP3.LUT R21, R21, UR4, RZ, 0xc0, !PT ;  /* 0x0000000415157c12 */ /* 0x000fe4000f8ec0ff */
[----:B------:R-:W-:Y:S02]  /*37d0*/  LOP3.LUT R22, R22, UR4, RZ, 0xc0, !PT ;  /* 0x0000000416167c12 */ /* 0x000fe4000f8ec0ff */
[----:B------:R-:W-:Y:S02]  /*37e0*/  LEA R18, R18, UR5, 0x2 ;  /* 0x0000000512127c11 */ /* 0x000fe4000f8e10ff */
[----:B------:R-:W-:Y:S02]  /*37f0*/  LEA R24, R19, UR5, 0x2 ;  /* 0x0000000513187c11 */ /* 0x000fe4000f8e10ff */
[----:B------:R-:W-:Y:S01]  /*3800*/  LEA R36, R20, UR5, 0x2 ;  /* 0x0000000514247c11 */ /* 0x000fe2000f8e10ff */
[----:B------:R-:W1:Y:S01]  /*3810*/  LDS R19, [R18+0x3c00] ;  /* 0x003c000012137984 */ /* 0x000e620000000800 */
[----:B------:R-:W-:-:S02]  /*3820*/  LEA R38, R21, UR5, 0x2 ;  /* 0x0000000515267c11 */ /* 0x000fc4000f8e10ff */
[----:B------:R-:W-:Y:S01]  /*3830*/  LEA R39, R22, UR5, 0x2 ;  /* 0x0000000516277c11 */ /* 0x000fe2000f8e10ff */
[----:B------:R-:W2:Y:S04]  /*3840*/  LDS R21, [R24+0x3c00] ;  /* 0x003c000018157984 */ /* 0x000ea80000000800 */
[----:B------:R-:W3:Y:S04]  /*3850*/  LDS R23, [R36+0x3c00] ;  /* 0x003c000024177984 */ /* 0x000ee80000000800 */
[----:B------:R-:W4:Y:S04]  /*3860*/  LDS R25, [R38+0x3c00] ;  /* 0x003c000026197984 */ /* 0x000f280000000800 */
[----:B------:R-:W5:Y:S01]  /*3870*/  LDS R37, [R39+0x3c00] ;  /* 0x003c000027257984 */ /* 0x000f620000000800 */
[----:B-1----:R-:W-:Y:S01]  /*3880*/  IMAD.IADD R19, R19, 0x1, R3 ;  /* 0x0000000113137824 */ /* 0x002fe200078e0203 */
[----:B--2---:R-:W-:-:S03]  /*3890*/  IADD3 R21, PT, PT, R3, 0x180, R21 ;  /* 0x0000018003157810 */ /* 0x004fc60007ffe015 */
[----:B0-----:R-:W-:Y:S01]  /*38a0*/  IMAD.WIDE.U32 R18, R19, 0x8, R26 ;  /* 0x0000000813127825 */ /* 0x001fe200078e001a */
[----:B---3--:R-:W-:-:S03]  /*38b0*/  IADD3 R23, PT, PT, R3, 0x300, R23 ;  /* 0x0000030003177810 */ /* 0x008fc60007ffe017 */
[----:B------:R-:W-:Y:S01]  /*38c0*/  IMAD.WIDE.U32 R20, R21, 0x8, R26 ;  /* 0x0000000815147825 */ /* 0x000fe200078e001a */
[----:B------:R0:W-:Y:S01]  /*38d0*/  STG.E.64 desc[UR10][R18.64], R34 ;  /* 0x0000002212007986 */ /* 0x0001e2000c101b0a */
[----:B----4-:R-:W-:Y:S02]  /*38e0*/  IADD3 R25, PT, PT, R3, 0x480, R25 ;  /* 0x0000048003197810 */ /* 0x010fe40007ffe019 */
[----:B------:R-:W-:Y:S01]  /*38f0*/  IMAD.WIDE.U32 R22, R23, 0x8, R26 ;  /* 0x0000000817167825 */ /* 0x000fe200078e001a */
[----:B------:R0:W-:Y:S01]  /*3900*/  STG.E.64 desc[UR10][R20.64], R32 ;  /* 0x0000002014007986 */ /* 0x0001e2000c101b0a */
[----:B-----5:R-:W-:Y:S02]  /*3910*/  IADD3 R37, PT, PT, R3, 0x600, R37 ;  /* 0x0000060003257810 */ /* 0x020fe40007ffe025 */
[--C-:B------:R-:W-:Y:S01]  /*3920*/  IMAD.WIDE.U32 R24, R25, 0x8, R26.reuse ;  /* 0x0000000819187825 */ /* 0x100fe200078e001a */
[----:B------:R0:W-:Y:S03]  /*3930*/  STG.E.64 desc[UR10][R22.64], R10 ;  /* 0x0000000a16007986 */ /* 0x0001e6000c101b0a */
[----:B------:R-:W-:Y:S01]  /*3940*/  IMAD.WIDE.U32 R26, R37, 0x8, R26 ;  /* 0x00000008251a7825 */ /* 0x000fe200078e001a */
[----:B------:R0:W-:Y:S04]  /*3950*/  STG.E.64 desc[UR10][R24.64], R8 ;  /* 0x0000000818007986 */ /* 0x0001e8000c101b0a */
[----:B------:R0:W-:Y:S01]  /*3960*/  STG.E.64 desc[UR10][R26.64], R6 ;  /* 0x000000061a007986 */ /* 0x0001e2000c101b0a */
[----:B------:R-:W-:Y:S06]  /*3970*/  BAR.SYNC.DEFER_BLOCKING 0x0 ;  /* 0x0000000000007b1d */ /* 0x000fec0000010000 */
[----:B------:R-:W-:Y:S05]  /*3980*/  @P0 BRA `(.L_x_110) ;  /* 0xffffffec00180947 */ /* 0x000fea000383ffff */
.L_x_109:
[----:B------:R-:W-:-:S13]  /*3990*/  ISETP.GE.AND P0, PT, R17, R12, PT ;  /* 0x0000000c1100720c */ /* 0x000fda0003f06270 */
[----:B----4-:R-:W-:Y:S05]  /*39a0*/  @P0 EXIT ;  /* 0x000000000000094d */ /* 0x010fea0003800000 */
[----:B------:R-:W-:Y:S05]  /*39b0*/  WARPSYNC.ALL ;  /* 0x0000000000007948 */ /* 0x000fea0003800000 */
[----:B--2---:R-:W1:Y:S01]  /*39c0*/  SHFL.IDX PT, R5, R13, RZ, 0x1f ;  /* 0x00001fff0d057589 */ /* 0x004e6200000e0000 */
[----:B------:R-:W2:Y:S01]  /*39d0*/  LDCU.64 UR4, c[0x0][0x380] ;  /* 0x00007000ff0477ac */ /* 0x000ea20008000a00 */
[C---:B------:R-:W-:Y:S01]  /*39e0*/  VIADD R2, R3.reuse, 0x180 ;  /* 0x0000018003027836 */ /* 0x040fe20000000000 */
[C---:B0-----:R-:W-:Y:S01]  /*39f0*/  IADD3 R6, P3, PT, R3.reuse, R17, RZ ;  /* 0x0000001103067210 */ /* 0x041fe20007f7e0ff */
[C---:B------:R-:W-:Y:S01]  /*3a00*/  VIADD R12, R3.reuse, 0x300 ;  /* 0x00000300030c7836 */ /* 0x040fe20000000000 */
[----:B------:R-:W0:Y:S01]  /*3a10*/  LDCU UR13, c[0x0][0x3b4] ;  /* 0x00007680ff0d77ac */ /* 0x000e220008000800 */
[----:B------:R-:W-:Y:S01]  /*3a20*/  VIADD R4, R3, 0x600 ;  /* 0x0000060003047836 */ /* 0x000fe20000000000 */
[----:B------:R-:W-:Y:S01]  /*3a30*/  LEA.HI.X.SX32 R17, R17, RZ, 0x1, P3 ;  /* 0x000000ff11117211 */ /* 0x000fe200018f0eff */
[----:B------:R-:W-:-:S02]  /*3a40*/  IMAD.MOV.U32 R7, RZ, RZ, -0x1 ;  /* 0xffffffffff077424 */ /* 0x000fc400078e00ff */
[----:B------:R-:W-:Y:S02]  /*3a50*/  IMAD.MOV.U32 R8, RZ, RZ, -0x1 ;  /* 0xffffffffff087424 */ /* 0x000fe400078e00ff */
[----:B------:R-:W-:Y:S02]  /*3a60*/  IMAD.MOV.U32 R9, RZ, RZ, -0x1 ;  /* 0xffffffffff097424 */ /* 0x000fe400078e00ff */
[----:B------:R-:W-:Y:S02]  /*3a70*/  IMAD.MOV.U32 R10, RZ, RZ, -0x1 ;  /* 0xffffffffff0a7424 */ /* 0x000fe400078e00ff */
[----:B------:R-:W-:Y:S02]  /*3a80*/  IMAD.MOV.U32 R11, RZ, RZ, -0x1 ;  /* 0xffffffffff0b7424 */ /* 0x000fe400078e00ff */
[----:B---3--:R-:W-:Y:S01]  /*3a90*/  IMAD.MOV.U32 R16, RZ, RZ, -0x1 ;  /* 0xffffffffff107424 */ /* 0x008fe200078e00ff */
[C---:B--2---:R-:W-:Y:S01]  /*3aa0*/  LEA R18, P6, R6.reuse, UR4, 0x3 ;  /* 0x0000000406127c11 */ /* 0x044fe2000f8c18ff */
[C---:B------:R-:W-:Y:S01]  /*3ab0*/  IMAD R27, R3.reuse, 0x4, R15 ;  /* 0x00000004031b7824 */ /* 0x040fe200078e020f */
[----:B------:R-:W2:Y:S02]  /*3ac0*/  LDCU UR4, c[0x0][0x3b8] ;  /* 0x00007700ff0477ac */ /* 0x000ea40008000800 */
[----:B------:R-:W-:Y:S01]  /*3ad0*/  LEA.HI.X R19, R6, UR5, R17, 0x3, P6 ;  /* 0x0000000506137c11 */ /* 0x000fe2000b0f1c11 */
[----:B------:R-:W-:Y:S01]  /*3ae0*/  IMAD.MOV.U32 R6, RZ, RZ, -0x1 ;  /* 0xffffffffff067424 */ /* 0x000fe200078e00ff */
[-C--:B-1----:R-:W-:Y:S01]  /*3af0*/  ISETP.GE.AND P2, PT, R2, R5.reuse, PT ;  /* 0x000000050200720c */ /* 0x082fe20003f46270 */
[C---:B------:R-:W-:Y:S01]  /*3b00*/  VIADD R2, R3.reuse, 0x480 ;  /* 0x0000048003027836 */ /* 0x040fe20000000000 */
[-C--:B------:R-:W-:Y:S01]  /*3b10*/  ISETP.GE.AND P0, PT, R3, R5.reuse, PT ;  /* 0x000000050300720c */ /* 0x080fe20003f06270 */
[----:B------:R-:W-:Y:S01]  /*3b20*/  IMAD.MOV.U32 R17, RZ, RZ, -0x1 ;  /* 0xffffffffff117424 */ /* 0x000fe200078e00ff */
[----:B------:R-:W-:-:S02]  /*3b30*/  ISETP.GE.AND P3, PT, R12, R5, PT ;  /* 0x000000050c00720c */ /* 0x000fc40003f66270 */
[-C--:B------:R-:W-:Y:S02]  /*3b40*/  ISETP.GE.AND P4, PT, R2, R5.reuse, PT ;  /* 0x000000050200720c */ /* 0x080fe40003f86270 */
[----:B------:R-:W-:Y:S01]  /*3b50*/  ISETP.GE.AND P5, PT, R4, R5, PT ;  /* 0x000000050400720c */ /* 0x000fe20003fa6270 */
[----:B------:R-:W-:Y:S02]  /*3b60*/  IMAD.MOV.U32 R4, RZ, RZ, -0x1 ;  /* 0xffffffffff047424 */ /* 0x000fe400078e00ff */
[----:B------:R-:W-:Y:S02]  /*3b70*/  IMAD.MOV.U32 R5, RZ, RZ, -0x1 ;  /* 0xffffffffff057424 */ /* 0x000fe400078e00ff */
[----:B------:R-:W3:Y:S04]  /*3b80*/  @!P2 LDG.E.64 R6, desc[UR10][R18.64+0xc00] ;  /* 0x000c000a1206a981 */ /* 0x000ee8000c1e1b00 */
[----:B------:R-:W4:Y:S04]  /*3b90*/  @!P0 LDG.E.64 R4, desc[UR10][R18.64] ;  /* 0x0000000a12048981 */ /* 0x000f28000c1e1b00 */
[----:B------:R-:W5:Y:S04]  /*3ba0*/  @!P3 LDG.E.64 R8, desc[UR10][R18.64+0x1800] ;  /* 0x0018000a1208b981 */ /* 0x000f68000c1e1b00 */
[----:B------:R-:W5:Y:S04]  /*3bb0*/  @!P4 LDG.E.64 R10, desc[UR10][R18.64+0x2400] ;  /* 0x0024000a120ac981 */ /* 0x000f68000c1e1b00 */
[----:B------:R-:W5:Y:S01]  /*3bc0*/  @!P5 LDG.E.64 R16, desc[UR10][R18.64+0x3000] ;  /* 0x0030000a1210d981 */ /* 0x000f62000c1e1b00 */
[----:B------:R-:W-:Y:S01]  /*3bd0*/  IMAD R37, R3, 0x20, R27 ;  /* 0x0000002003257824 */ /* 0x000fe200078e021b */
[----:B------:R-:W-:-:S02]  /*3be0*/  UMOV UR5, 0x1 ;  /* 0x0000000100057882 */ /* 0x000fc40000000000 */
[----:B--2---:R-:W-:-:S04]  /*3bf0*/  USHF.L.U32 UR4, UR5, UR4, URZ ;  /* 0x0000000405047299 */ /* 0x004fc800080006ff */
[----:B------:R-:W-:Y:S01]  /*3c00*/  UIADD3 UR4, UPT, UPT, UR4, -0x1, URZ ;  /* 0xffffffff04047890 */ /* 0x000fe2000fffe0ff */
[----:B---3--:R-:W-:Y:S04]  /*3c10*/  STS.64 [R27+0xc00], R6 ;  /* 0x000c00061b007388 */ /* 0x008fe80000000a00 */
[----:B----4-:R-:W-:Y:S04]  /*3c20*/  STS.64 [R27], R4 ;  /* 0x000000041b007388 */ /* 0x010fe80000000a00 */
[----:B-----5:R-:W-:Y:S04]  /*3c30*/  STS.64 [R27+0x1800], R8 ;  /* 0x001800081b007388 */ /* 0x020fe80000000a00 */
[----:B------:R-:W-:Y:S04]  /*3c40*/  STS.64 [R27+0x2400], R10 ;  /* 0x0024000a1b007388 */ /* 0x000fe80000000a00 */
[----:B------:R-:W-:Y:S01]  /*3c50*/  STS.64 [R27+0x3000], R16 ;  /* 0x003000101b007388 */ /* 0x000fe20000000a00 */
[----:B------:R-:W-:Y:S06]  /*3c60*/  BAR.SYNC.DEFER_BLOCKING 0x0 ;  /* 0x0000000000007b1d */ /* 0x000fec0000010000 */
[----:B------:R-:W0:Y:S04]  /*3c70*/  LDS.64 R24, [R37] ;  /* 0x0000000025187984 */ /* 0x000e280000000a00 */
[----:B------:R-:W1:Y:S04]  /*3c80*/  LDS.64 R22, [R37+0x8] ;  /* 0x0000080025167984 */ /* 0x000e680000000a00 */
[----:B------:R-:W-:Y:S04]  /*3c90*/  LDS.64 R20, [R37+0x10] ;  /* 0x0000100025147984 */ /* 0x000fe80000000a00 */
[----:B------:R-:W-:Y:S04]  /*3ca0*/  LDS.64 R18, [R37+0x18] ;  /* 0x0000180025127984 */ /* 0x000fe80000000a00 */
[----:B------:R-:W-:Y:S01]  /*3cb0*/  LDS.64 R16, [R37+0x20] ;  /* 0x0000200025107984 */ /* 0x000fe20000000a00 */
[----:B------:R-:W-:Y:S01]  /*3cc0*/  BAR.SYNC.DEFER_BLOCKING 0x0 ;  /* 0x0000000000007b1d */ /* 0x000fe20000010000 */
[----:B0-----:R-:W-:-:S04]  /*3cd0*/  SHF.R.U64 R4, R24, UR13, R25 ;  /* 0x0000000d18047c19 */ /* 0x001fc80008001219 */
[----:B------:R-:W-:-:S04]  /*3ce0*/  LOP3.LUT R4, R4, UR4, RZ, 0xc0, !PT ;  /* 0x0000000404047c12 */ /* 0x000fc8000f8ec0ff */
[----:B------:R-:W-:Y:S02]  /*3cf0*/  LOP3.LUT R6, R4, 0xf, RZ, 0xc0, !PT ;  /* 0x0000000f04067812 */ /* 0x000fe400078ec0ff */
[----:B------:R-:W-:-:S03]  /*3d00*/  SHF.R.U32.HI R4, RZ, 0x3, R4 ;  /* 0x00000003ff047819 */ /* 0x000fc60000011604 */
[----:B------:R-:W-:Y:S01]  /*3d10*/  IMAD R6, R6, 0x600, R15 ;  /* 0x0000060006067824 */ /* 0x000fe200078e020f */
[----:B------:R-:W-:Y:S01]  /*3d20*/  LOP3.LUT R5, R4, 0x1ffffffe, RZ, 0xc0, !PT ;  /* 0x1ffffffe04057812 */ /* 0x000fe200078ec0ff */
[----:B------:R-:W-:Y:S04]  /*3d30*/  STS [R15], RZ ;  /* 0x000000ff0f007388 */ /* 0x000fe80000000800 */
[----:B------:R-:W-:Y:S01]  /*3d40*/  IMAD.IADD R26, R6, 0x1, R5 ;  /* 0x00000001061a7824 */ /* 0x000fe200078e0205 */
[----:B------:R-:W-:Y:S04]  /*3d50*/  STS [R15+0x600], RZ ;  /* 0x000600ff0f007388 */ /* 0x000fe80000000800 */
        /* <DEDUP_REMOVED lines=15> */
[----:B------:R-:W0:Y:S01]  /*3e50*/  LDS.U16 R28, [R26] ;  /* 0x000000001a1c7984 */ /* 0x000e220000000400 */
[----:B-1----:R-:W-:-:S04]  /*3e60*/  SHF.R.U64 R4, R22, UR13, R23 ;  /* 0x0000000d16047c19 */ /* 0x002fc80008001217 */
[----:B------:R-:W-:-:S04]  /*3e70*/  LOP3.LUT R4, R4, UR4, RZ, 0xc0, !PT ;  /* 0x0000000404047c12 */ /* 0x000fc8000f8ec0ff */
[----:B------:R-:W-:Y:S02]  /*3e80*/  LOP3.LUT R6, R4, 0xf, RZ, 0xc0, !PT ;  /* 0x0000000f04067812 */ /* 0x000fe400078ec0ff */
[----:B------:R-:W-:-:S03]  /*3e90*/  SHF.R.U32.HI R4, RZ, 0x3, R4 ;  /* 0x00000003ff047819 */ /* 0x000fc60000011604 */
[----:B------:R-:W-:Y:S01]  /*3ea0*/  IMAD R6, R6, 0x600, R15 ;  /* 0x0000060006067824 */ /* 0x000fe200078e020f */
[----:B------:R-:W-:-:S05]  /*3eb0*/  LOP3.LUT R29, R4, 0x1ffffffe, RZ, 0xc0, !PT ;  /* 0x1ffffffe041d7812 */ /* 0x000fca00078ec0ff */
[----:B------:R-:W-:Y:S02]  /*3ec0*/  IMAD.IADD R29, R6, 0x1, R29 ;  /* 0x00000001061d7824 */ /* 0x000fe400078e021d */
[----:B0-----:R-:W-:-:S05]  /*3ed0*/  VIADD R5, R28, 0x1 ;  /* 0x000000011c057836 */ /* 0x001fca0000000000 */
[----:B------:R-:W-:Y:S04]  /*3ee0*/  STS.U16 [R26], R5 ;  /* 0x000000051a007388 */ /* 0x000fe80000000400 */
[----:B------:R-:W0:Y:S01]  /*3ef0*/  LDS.U16 R30, [R29] ;  /* 0x000000001d1e7984 */ /* 0x000e220000000400 */
[----:B------:R-:W-:-:S04]  /*3f00*/  SHF.R.U64 R4, R20, UR13, R21 ;  /* 0x0000000d14047c19 */ /* 0x000fc80008001215 */
        /* <DEDUP_REMOVED lines=29> */
[----:B------:R-:W-:Y:S02]  /*40e0*/  IMAD R5, R3, 0x1c, R37 ;  /* 0x0000001c03057824 */ /* 0x000fe400078e0225 */
[----:B0-----:R-:W-:-:S05]  /*40f0*/  VIADD R6, R36, 0x1 ;  /* 0x0000000124067836 */ /* 0x001fca0000000000 */
[----:B------:R-:W-:Y:S01]  /*4100*/  STS.U16 [R35], R6 ;  /* 0x0000000623007388 */ /* 0x000fe20000000400 */
[----:B------:R-:W-:Y:S06]  /*4110*/  BAR.SYNC.DEFER_BLOCKING 0x0 ;  /* 0x0000000000007b1d */ /* 0x000fec0000010000 */
        /* <DEDUP_REMOVED lines=39> */
[----:B------:R-:W0:Y:S01]  /*4390*/  SHFL.UP P0, R55, R6, 0x8, RZ ;  /* 0x0500000006377989 */ /* 0x000e2200000000ff */
[----:B------:R-:W1:Y:S01]  /*43a0*/  S2UR UR6, SR_CgaCtaId ;  /* 0x00000000000679c3 */ /* 0x000e620000008800 */
[----:B------:R-:W-:Y:S01]  /*43b0*/  ISETP.NE.AND P2, PT, R0, 0x1f, PT ;  /* 0x0000001f0000780c */ /* 0x000fe20003f45270 */
[----:B0-----:R-:W-:-:S05]  /*43c0*/  @P0 IMAD.IADD R55, R6, 0x1, R55 ;  /* 0x0000000106370824 */ /* 0x001fca00078e0237 */
[----:B------:R-:W0:Y:S01]  /*43d0*/  SHFL.UP P0, R54, R55, 0x10, RZ ;  /* 0x0600000037367989 */ /* 0x000e2200000000ff */
[----:B------:R-:W-:-:S06]  /*43e0*/  UMOV UR5, 0x400 ;  /* 0x0000040000057882 */ /* 0x000fcc0000000000 */
[----:B------:R-:W-:Y:S01]  /*43f0*/  @!P2 SHF.R.U32.HI R7, RZ, 0x3, R3 ;  /* 0x00000003ff07a819 */ /* 0x000fe20000011603 */
[----:B-1----:R-:W-:-:S03]  /*4400*/  ULEA UR5, UR6, UR5, 0x18 ;  /* 0x0000000506057291 */ /* 0x002fc6000f8ec0ff */
[----:B------:R-:W-:Y:S01]  /*4410*/  @!P2 LOP3.LUT R57, R7, 0x7c, RZ, 0xc0, !PT ;  /* 0x0000007c0739a812 */ /* 0x000fe200078ec0ff */
[----:B0-----:R-:W-:-:S05]  /*4420*/  @P0 IMAD.IADD R54, R55, 0x1, R54 ;  /* 0x0000000137360824 */ /* 0x001fca00078e0236 */
[----:B------:R-:W-:Y:S01]  /*4430*/  @!P2 STS [R57+UR5+0x6600], R54 ;  /* 0x006600363900a988 */ /* 0x000fe20008000805 */
[----:B------:R-:W-:Y:S06]  /*4440*/  BAR.SYNC.DEFER_BLOCKING 0x0 ;  /* 0x0000000000007b1d */ /* 0x000fec0000010000 */
[----:B------:R-:W0:Y:S04]  /*4450*/  LDS.128 R8, [UR5+0x6600] ;  /* 0x00660005ff087984 */ /* 0x000e280008000c00 */
[----:B------:R-:W1:Y:S01]  /*4460*/  LDS.128 R4, [UR5+0x6610] ;  /* 0x00661005ff047984 */ /* 0x000e620008000c00 */
[----:B------:R-:W-:-:S04]  /*4470*/  SHF.R.U32.HI R55, RZ, 0x5, R3 ;  /* 0x00000005ff377819 */ /* 0x000fc80000011603 */
[----:B------:R-:W-:Y:S01]  /*4480*/  ISETP.NE.AND P0, PT, R55, 0x2, PT ;  /* 0x000000023700780c */ /* 0x000fe20003f05270 */
[----:B0-----:R-:W-:-:S04]  /*4490*/  IMAD.IADD R9, R8, 0x1, R9 ;  /* 0x0000000108097824 */ /* 0x001fc800078e0209 */
[----:B------:R-:W-:Y:S01]  /*44a0*/  IMAD.IADD R10, R10, 0x1, R9 ;  /* 0x000000010a0a7824 */ /* 0x000fe200078e0209 */
[----:B------:R-:W-:Y:S02]  /*44b0*/  SEL R8, R9, R8, !P0 ;  /* 0x0000000809087207 */ /* 0x000fe40004000000 */
[----:B------:R-:W-:Y:S01]  /*44c0*/  ISETP.NE.AND P0, PT, R55, 0x3, PT ;  /* 0x000000033700780c */ /* 0x000fe20003f05270 */
[----:B------:R-:W-:-:S03]  /*44d0*/  IMAD.IADD R57, R11, 0x1, R10 ;  /* 0x000000010b397824 */ /* 0x000fc600078e020a */
[----:B------:R-:W-:Y:S02]  /*44e0*/  SEL R56, R10, R8, !P0 ;  /* 0x000000080a387207 */ /* 0x000fe40004000000 */
[----:B------:R-:W0:Y:S01]  /*44f0*/  LDS.128 R8, [UR5+0x6620] ;  /* 0x00662005ff087984 */ /* 0x000e220008000c00 */
[----:B------:R-:W-:Y:S01]  /*4500*/  ISETP.NE.AND P0, PT, R55, 0x4, PT ;  /* 0x000000043700780c */ /* 0x000fe20003f05270 */
[----:B-1----:R-:W-:-:S03]  /*4510*/  IMAD.IADD R4, R57, 0x1, R4 ;  /* 0x0000000139047824 */ /* 0x002fc600078e0204 */
[----:B------:R-:W-:Y:S02]  /*4520*/  SEL R56, R57, R56, !P0 ;  /* 0x0000003839387207 */ /* 0x000fe40004000000 */
[----:B------:R-:W-:Y:S01]  /*4530*/  ISETP.NE.AND P0, PT, R55, 0x5, PT ;  /* 0x000000053700780c */ /* 0x000fe20003f05270 */
[----:B------:R-:W-:-:S03]  /*4540*/  IMAD.IADD R5, R5, 0x1, R4 ;  /* 0x0000000105057824 */ /* 0x000fc600078e0204 */
[----:B------:R-:W-:Y:S02]  /*4550*/  SEL R56, R4, R56, !P0 ;  /* 0x0000003804387207 */ /* 0x000fe40004000000 */
[----:B------:R-:W-:Y:S01]  /*4560*/  ISETP.NE.AND P0, PT, R55, 0x6, PT ;  /* 0x000000063700780c */ /* 0x000fe20003f05270 */
[----:B------:R-:W-:-:S03]  /*4570*/  IMAD.IADD R6, R6, 0x1, R5 ;  /* 0x0000000106067824 */ /* 0x000fc600078e0205 */
[----:B------:R-:W-:Y:S02]  /*4580*/  SEL R56, R5, R56, !P0 ;  /* 0x0000003805387207 */ /* 0x000fe40004000000 */
[----:B------:R-:W-:Y:S01]  /*4590*/  ISETP.NE.AND P0, PT, R55, 0x7, PT ;  /* 0x000000073700780c */ /* 0x000fe20003f05270 */
[----:B------:R-:W-:-:S03]  /*45a0*/  IMAD.IADD R7, R7, 0x1, R6 ;  /* 0x0000000107077824 */ /* 0x000fc600078e0206 */
[----:B------:R-:W-:Y:S02]  /*45b0*/  SEL R56, R6, R56, !P0 ;  /* 0x0000003806387207 */ /* 0x000fe40004000000 */
[C---:B------:R-:W-:Y:S02]  /*45c0*/  ISETP.NE.AND P0, PT, R55.reuse, 0x8, PT ;  /* 0x000000083700780c */ /* 0x040fe40003f05270 */
[----:B------:R-:W-:Y:S02]  /*45d0*/  ISETP.NE.AND P2, PT, R55, 0x9, PT ;  /* 0x000000093700780c */ /* 0x000fe40003f45270 */
[----:B------:R-:W-:Y:S02]  /*45e0*/  SEL R56, R7, R56, !P0 ;  /* 0x0000003807387207 */ /* 0x000fe40004000000 */
[----:B------:R-:W-:Y:S02]  /*45f0*/  ISETP.NE.AND P3, PT, R0, RZ, PT ;  /* 0x000000ff0000720c */ /* 0x000fe40003f65270 */
[----:B------:R-:W-:Y:S01]  /*4600*/  ISETP.NE.AND P0, PT, R55, 0xa, PT ;  /* 0x0000000a3700780c */ /* 0x000fe20003f05270 */
[----:B0-----:R-:W-:Y:S01]  /*4610*/  IMAD.IADD R8, R7, 0x1, R8 ;  /* 0x0000000107087824 */ /* 0x001fe200078e0208 */
[----:B------:R-:W-:-:S03]  /*4620*/  ISETP.GT.U32.OR P4, PT, R3, 0x1f, P3 ;  /* 0x0000001f0300780c */ /* 0x000fc60001f84470 */
[----:B------:R-:W-:Y:S01]  /*4630*/  IMAD.IADD R9, R9, 0x1, R8 ;  /* 0x0000000109097824 */ /* 0x000fe200078e0208 */
[----:B------:R-:W-:Y:S01]  /*4640*/  SEL R56, R8, R56, !P2 ;  /* 0x0000003808387207 */ /* 0x000fe20005000000 */
[----:B------:R-:W-:Y:S01]  /*4650*/  IMAD.IADD R53, R54, 0x1, -R53 ;  /* 0x0000000136357824 */ /* 0x000fe200078e0a35 */
[----:B------:R-:W-:Y:S01]  /*4660*/  ISETP.NE.AND P2, PT, R55, 0xb, PT ;  /* 0x0000000b3700780c */ /* 0x000fe20003f45270 */
[----:B------:R-:W-:Y:S01]  /*4670*/  IMAD.IADD R10, R10, 0x1, R9 ;  /* 0x000000010a0a7824 */ /* 0x000fe200078e0209 */
[----:B------:R-:W-:Y:S02]  /*4680*/  SEL R56, R9, R56, !P0 ;  /* 0x0000003809387207 */ /* 0x000fe40004000000 */
[----:B------:R-:W-:Y:S02]  /*4690*/  SEL R5, R53, RZ, P3 ;  /* 0x000000ff35057207 */ /* 0x000fe40001800000 */
[----:B------:R-:W-:Y:S01]  /*46a0*/  SEL R56, R10, R56, !P2 ;  /* 0x000000380a387207 */ /* 0x000fe20005000000 */
[----:B------:R-:W-:-:S04]  /*46b0*/  IMAD.IADD R11, R11, 0x1, R10 ;  /* 0x000000010b0b7824 */ /* 0x000fc800078e020a */
[----:B------:R-:W-:Y:S02]  /*46c0*/  @P1 IMAD.IADD R53, R56, 0x1, R5 ;  /* 0x0000000138351824 */ /* 0x000fe400078e0205 */
[----:B------:R-:W-:-:S05]  /*46d0*/  @!P4 IMAD.U32 R53, R11, 0x10000, RZ ;  /* 0x000100000b35c824 */ /* 0x000fca00078e00ff */
[----:B------:R-:W-:Y:S01]  /*46e0*/  @!P4 STS [UR5+0x663c], R53 ;  /* 0x00663c35ff00c988 */ /* 0x000fe20008000805 */
[----:B------:R-:W-:Y:S06]  /*46f0*/  BAR.SYNC.DEFER_BLOCKING 0x0 ;  /* 0x0000000000007b1d */ /* 0x000fec0000010000 */
[----:B------:R-:W0:Y:S01]  /*4700*/  LDS R4, [UR5+0x663c] ;  /* 0x00663c05ff047984 */ /* 0x000e220008000800 */
[C---:B------:R-:W-:Y:S01]  /*4710*/  ISETP.NE.AND P0, PT, R3.reuse, RZ, PT ;  /* 0x000000ff0300720c */ /* 0x040fe20003f05270 */
[----:B------:R-:W-:-:S04]  /*4720*/  IMAD R7, R3, 0x20, R27 ;  /* 0x0000002003077824 */ /* 0x000fc800078e021b */
[C---:B------:R-:W-:Y:S01]  /*4730*/  IMAD R7, R3.reuse, 0x1c, R7 ;  /* 0x0000001c03077824 */ /* 0x040fe200078e0207 */
[----:B------:R-:W-:Y:S01]  /*4740*/  @!P1 LOP3.LUT R5, R3, 0xf, RZ, 0xc0, !PT ;  /* 0x0000000f03059812 */ /* 0x000fe200078ec0ff */
[----:B------:R-:W-:Y:S01]  /*4750*/  IMAD.U32 R8, RZ, RZ, UR5 ;  /* 0x00000005ff087e24 */ /* 0x000fe2000f8e00ff */
[----:B------:R-:W-:Y:S02]  /*4760*/  @!P1 SHF.R.U32.HI R6, RZ, 0x3, R3 ;  /* 0x00000003ff069819 */ /* 0x000fe40000011603 */
[----:B0-----:R-:W-:-:S05]  /*4770*/  SEL R4, R4, RZ, P0 ;  /* 0x000000ff04047207 */ /* 0x001fca0000000000 */
[----:B------:R-:W-:-:S04]  /*4780*/  IMAD.IADD R4, R4, 0x1, R53 ;  /* 0x0000000104047824 */ /* 0x000fc800078e0235 */
[--C-:B------:R-:W-:Y:S02]  /*4790*/  IMAD.IADD R37, R37, 0x1, R4.reuse ;  /* 0x0000000125257824 */ /* 0x100fe400078e0204 */
[--C-:B------:R-:W-:Y:S02]  /*47a0*/  IMAD.IADD R38, R38, 0x1, R4.reuse ;  /* 0x0000000126267824 */ /* 0x100fe400078e0204 */
[--C-:B------:R-:W-:Y:S02]  /*47b0*/  IMAD.IADD R39, R39, 0x1, R4.reuse ;  /* 0x0000000127277824 */ /* 0x100fe400078e0204 */
[--C-:B------:R-:W-:Y:S02]  /*47c0*/  IMAD.IADD R40, R40, 0x1, R4.reuse ;  /* 0x0000000128287824 */ /* 0x100fe400078e0204 */
[--C-:B------:R-:W-:Y:S02]  /*47d0*/  IMAD.IADD R41, R41, 0x1, R4.reuse ;  /* 0x0000000129297824 */ /* 0x100fe400078e0204 */
[----:B------:R-:W-:-:S02]  /*47e0*/  IMAD.IADD R42, R42, 0x1, R4 ;  /* 0x000000012a2a7824 */ /* 0x000fc400078e0204 */
        /* <DEDUP_REMOVED lines=9> */
[----:B------:R-:W-:Y:S01]  /*4880*/  IMAD.IADD R52, R52, 0x1, R4 ;  /* 0x0000000134347824 */ /* 0x000fe200078e0204 */
[----:B------:R-:W-:Y:S04]  /*4890*/  STS [R7], R4 ;  /* 0x0000000407007388 */ /* 0x000fe80000000800 */
        /* <DEDUP_REMOVED lines=16> */
[----:B------:R-:W-:Y:S01]  /*49a0*/  BAR.SYNC.DEFER_BLOCKING 0x0 ;  /* 0x0000000000007b1d */ /* 0x000fe20000010000 */
[----:B------:R-:W-:Y:S01]  /*49b0*/  @!P1 LOP3.LUT R6, R6, 0x7e, RZ, 0xc0, !PT ;  /* 0x0000007e06069812 */ /* 0x000fe200078ec0ff */
[----:B------:R-:W-:-:S04]  /*49c0*/  @!P1 IMAD R5, R5, 0x600, R8 ;  /* 0x0000060005059824 */ /* 0x000fc800078e0208 */
[----:B------:R-:W-:-:S05]  /*49d0*/  @!P1 IMAD.IADD R6, R5, 0x1, R6 ;  /* 0x0000000105069824 */ /* 0x000fca00078e0206 */
[----:B------:R-:W0:Y:S04]  /*49e0*/  @!P1 LDS.U16 R0, [R6] ;  /* 0x0000000006009984 */ /* 0x000e280000000400 */
[----:B------:R-:W1:Y:S04]  /*49f0*/  LDS.U16 R5, [R26] ;  /* 0x000000001a057984 */ /* 0x000e680000000400 */
[----:B------:R-:W2:Y:S04]  /*4a00*/  LDS.U16 R29, [R29] ;  /* 0x000000001d1d7984 */ /* 0x000ea80000000400 */
[----:B------:R-:W3:Y:S04]  /*4a10*/  LDS.U16 R31, [R31] ;  /* 0x000000001f1f7984 */ /* 0x000ee80000000400 */
[----:B------:R-:W4:Y:S04]  /*4a20*/  LDS.U16 R33, [R33] ;  /* 0x0000000021217984 */ /* 0x000f280000000400 */
[----:B------:R-:W5:Y:S01]  /*4a30*/  LDS.U16 R35, [R35] ;  /* 0x0000000023237984 */ /* 0x000f620000000400 */
[----:B------:R-:W-:Y:S06]  /*4a40*/  BAR.SYNC.DEFER_BLOCKING 0x0 ;  /* 0x0000000000007b1d */ /* 0x000fec0000010000 */
[----:B0-----:R-:W-:Y:S01]  /*4a50*/  @!P1 STS [R15], R0 ;  /* 0x000000000f009388 */ /* 0x001fe20000000800 */
[----:B------:R-:W-:Y:S01]  /*4a60*/  @!P1 IMAD.IADD R14, R14, 0x1, -R0 ;  /* 0x000000010e0e9824 */ /* 0x000fe200078e0a00 */
[----:B------:R-:W-:Y:S08]  /*4a70*/  BAR.SYNC.DEFER_BLOCKING 0x0 ;  /* 0x0000000000007b1d */ /* 0x000ff00000010000 */
[----:B------:R-:W-:Y:S01]  /*4a80*/  BAR.SYNC.DEFER_BLOCKING 0x0 ;  /* 0x0000000000007b1d */ /* 0x000fe20000010000 */
[----:B-1----:R-:W-:-:S02]  /*4a90*/  IMAD.IADD R5, R28, 0x1, R5 ;  /* 0x000000011c057824 */ /* 0x002fc400078e0205 */
[----:B--2---:R-:W-:Y:S02]  /*4aa0*/  IMAD.IADD R30, R30, 0x1, R29 ;  /* 0x000000011e1e7824 */ /* 0x004fe400078e021d */
[----:B---3--:R-:W-:Y:S01]  /*4ab0*/  IMAD.IADD R32, R32, 0x1, R31 ;  /* 0x0000000120207824 */ /* 0x008fe200078e021f */
[----:B------:R-:W-:Y:S01]  /*4ac0*/  @!P1 STS [R15+0x3c00], R14 ;  /* 0x003c000e0f009388 */ /* 0x000fe20000000800 */
[----:B----4-:R-:W-:Y:S01]  /*4ad0*/  IMAD.IADD R34, R34, 0x1, R33 ;  /* 0x0000000122227824 */ /* 0x010fe200078e0221 */
[----:B------:R-:W-:Y:S01]  /*4ae0*/  LEA R5, R5, UR5, 0x3 ;  /* 0x0000000505057c11 */ /* 0x000fe2000f8e18ff */
[----:B------:R-:W-:Y:S01]  /*4af0*/  BAR.SYNC.DEFER_BLOCKING 0x0 ;  /* 0x0000000000007b1d */ /* 0x000fe20000010000 */
[----:B-----5:R-:W-:Y:S01]  /*4b00*/  IMAD.IADD R36, R36, 0x1, R35 ;  /* 0x0000000124247824 */ /* 0x020fe200078e0223 */
[----:B------:R-:W-:Y:S02]  /*4b10*/  LEA R29, R30, UR5, 0x3 ;  /* 0x000000051e1d7c11 */ /* 0x000fe4000f8e18ff */
[----:B------:R-:W-:-:S02]  /*4b20*/  LEA R31, R32, UR5, 0x3 ;  /* 0x00000005201f7c11 */ /* 0x000fc4000f8e18ff */
[----:B------:R-:W-:Y:S02]  /*4b30*/  LEA R33, R34, UR5, 0x3 ;  /* 0x0000000522217c11 */ /* 0x000fe4000f8e18ff */
[----:B------:R-:W-:Y:S01]  /*4b40*/  LEA R35, R36, UR5, 0x3 ;  /* 0x0000000524237c11 */ /* 0x000fe2000f8e18ff */
[----:B------:R-:W-:Y:S04]  /*4b50*/  STS.64 [R5], R24 ;  /* 0x0000001805007388 */ /* 0x000fe80000000a00 */
[----:B------:R-:W-:Y:S04]  /*4b60*/  STS.64 [R29], R22 ;  /* 0x000000161d007388 */ /* 0x000fe80000000a00 */
[----:B------:R0:W-:Y:S04]  /*4b70*/  STS.64 [R31], R20 ;  /* 0x000000141f007388 */ /* 0x0001e80000000a00 */
[----:B------:R-:W-:Y:S04]  /*4b80*/  STS.64 [R33], R18 ;  /* 0x0000001221007388 */ /* 0x000fe80000000a00 */
[----:B------:R-:W-:Y:S01]  /*4b90*/  STS.64 [R35], R16 ;  /* 0x0000001023007388 */ /* 0x000fe20000000a00 */
[----:B------:R-:W-:Y:S06]  /*4ba0*/  BAR.SYNC.DEFER_BLOCKING 0x0 ;  /* 0x0000000000007b1d */ /* 0x000fec0000010000 */
[----:B------:R-:W1:Y:S01]  /*4bb0*/  S2R R30, SR_TID.X ;  /* 0x00000000001e7919 */ /* 0x000e620000002100 */
[----:B------:R-:W2:Y:S04]  /*4bc0*/  LDS.64 R6, [R27] ;  /* 0x000000001b067984 */ /* 0x000ea80000000a00 */
[----:B------:R-:W3:Y:S04]  /*4bd0*/  LDS.64 R10, [R27+0xc00] ;  /* 0x000c00001b0a7984 */ /* 0x000ee80000000a00 */
[----:B------:R-:W4:Y:S04]  /*4be0*/  LDS.64 R8, [R27+0x1800] ;  /* 0x001800001b087984 */ /* 0x000f280000000a00 */
[----:B------:R-:W5:Y:S01]  /*4bf0*/  LDS.64 R4, [R27+0x2400] ;  /* 0x002400001b047984 */ /* 0x000f620000000a00 */
[----:B-1----:R-:W-:Y:S01]  /*4c00*/  VIADD R32, R30, 0x180 ;  /* 0x000001801e207836 */ /* 0x002fe20000000000 */
[----:B------:R-:W-:-:S02]  /*4c10*/  ISETP.GE.AND P0, PT, R3, R13, PT ;  /* 0x0000000d0300720c */ /* 0x000fc40003f06270 */
[----:B------:R-:W1:Y:S01]  /*4c20*/  LDS.64 R18, [R27+0x3000] ;  /* 0x003000001b127984 */ /* 0x000e620000000a00 */
[-C--:B------:R-:W-:Y:S02]  /*4c30*/  ISETP.GE.AND P2, PT, R12, R13.reuse, PT ;  /* 0x0000000d0c00720c */ /* 0x080fe40003f46270 */
[-C--:B------:R-:W-:Y:S02]  /*4c40*/  ISETP.GE.AND P1, PT, R32, R13.reuse, PT ;  /* 0x0000000d2000720c */ /* 0x080fe40003f26270 */
[----:B------:R-:W-:-:S09]  /*4c50*/  ISETP.GE.AND P3, PT, R2, R13, PT ;  /* 0x0000000d0200720c */ /* 0x000fd20003f66270 */
[----:B0-----:R-:W0:Y:S01]  /*4c60*/  @!P2 LDC.64 R20, c[0x0][0x388] ;  /* 0x0000e200ff14ab82 */ /* 0x001e220000000a00 */
[----:B--2---:R-:W-:-:S07]  /*4c70*/  SHF.R.U64 R0, R6, UR13, R7 ;  /* 0x0000000d06007c19 */ /* 0x004fce0008001207 */
[----:B------:R-:W2:Y:S01]  /*4c80*/  @!P3 LDC.64 R22, c[0x0][0x388] ;  /* 0x0000e200ff16bb82 */ /* 0x000ea20000000a00 */
[----:B---3--:R-:W-:Y:S02]  /*4c90*/  SHF.R.U64 R14, R10, UR13, R11 ;  /* 0x0000000d0a0e7c19 */ /* 0x008fe4000800120b */
[----:B------:R-:W-:Y:S02]  /*4ca0*/  @!P0 LOP3.LUT R0, R0, UR4, RZ, 0xc0, !PT ;  /* 0x0000000400008c12 */ /* 0x000fe4000f8ec0ff */
[----:B----4-:R-:W-:Y:S02]  /*4cb0*/  SHF.R.U64 R15, R8, UR13, R9 ;  /* 0x0000000d080f7c19 */ /* 0x010fe40008001209 */
[----:B------:R-:W-:Y:S02]  /*4cc0*/  @!P1 LOP3.LUT R14, R14, UR4, RZ, 0xc0, !PT ;  /* 0x000000040e0e9c12 */ /* 0x000fe4000f8ec0ff */
[----:B-----5:R-:W-:Y:S02]  /*4cd0*/  SHF.R.U64 R16, R4, UR13, R5 ;  /* 0x0000000d04107c19 */ /* 0x020fe40008001205 */
[----:B------:R-:W-:-:S02]  /*4ce0*/  @!P2 LOP3.LUT R15, R15, UR4, RZ, 0xc0, !PT ;  /* 0x000000040f0fac12 */ /* 0x000fc4000f8ec0ff */
[----:B------:R-:W-:Y:S02]  /*4cf0*/  @!P3 LOP3.LUT R16, R16, UR4, RZ, 0xc0, !PT ;  /* 0x000000041010bc12 */ /* 0x000fe4000f8ec0ff */
[----:B------:R-:W-:Y:S02]  /*4d00*/  @!P0 LEA R0, R0, UR5, 0x2 ;  /* 0x0000000500008c11 */ /* 0x000fe4000f8e10ff */
[----:B------:R-:W-:Y:S02]  /*4d10*/  @!P1 LEA R24, R14, UR5, 0x2 ;  /* 0x000000050e189c11 */ /* 0x000fe4000f8e10ff */
[----:B------:R-:W-:Y:S01]  /*4d20*/  @!P2 LEA R26, R15, UR5, 0x2 ;  /* 0x000000050f1aac11 */ /* 0x000fe2000f8e10ff */
[----:B------:R1:W3:Y:S01]  /*4d30*/  @!P0 LDS R25, [R0+0x3c00] ;  /* 0x003c000000198984 */ /* 0x0002e20000000800 */
[----:B------:R-:W-:Y:S01]  /*4d40*/  @!P3 LEA R28, R16, UR5, 0x2 ;  /* 0x00000005101cbc11 */ /* 0x000fe2000f8e10ff */
[----:B------:R-:W4:Y:S02]  /*4d50*/  @!P0 LDC.64 R14, c[0x0][0x388] ;  /* 0x0000e200ff0e8b82 */ /* 0x000f240000000a00 */
[----:B------:R-:W5:Y:S04]  /*4d60*/  @!P1 LDS R24, [R24+0x3c00] ;  /* 0x003c000018189984 */ /* 0x000f680000000800 */
[----:B------:R-:W0:Y:S02]  /*4d70*/  @!P2 LDS R29, [R26+0x3c00] ;  /* 0x003c00001a1da984 */ /* 0x000e240000000800 */
[----:B------:R-:W2:Y:S02]  /*4d80*/  @!P1 LDC.64 R16, c[0x0][0x388] ;  /* 0x0000e200ff109b82 */ /* 0x000ea40000000a00 */
[----:B------:R-:W4:Y:S01]  /*4d90*/  @!P3 LDS R31, [R28+0x3c00] ;  /* 0x003c00001c1fb984 */ /* 0x000f220000000800 */
[----:B------:R-:W-:-:S05]  /*4da0*/  VIADD R30, R30, 0x600 ;  /* 0x000006001e1e7836 */ /* 0x000fca0000000000 */
[----:B------:R-:W-:Y:S02]  /*4db0*/  ISETP.GE.AND P4, PT, R30, R13, PT ;  /* 0x0000000d1e00720c */ /* 0x000fe40003f86270 */
[----:B-1----:R-:W-:-:S04]  /*4dc0*/  SHF.R.U64 R0, R18, UR13, R19 ;  /* 0x0000000d12007c19 */ /* 0x002fc80008001213 */
[----:B------:R-:W-:Y:S01]  /*4dd0*/  LOP3.LUT R0, R0, UR4, RZ, 0xc0, !PT ;  /* 0x0000000400007c12 */ /* 0x000fe2000f8ec0ff */
[----:B---3--:R-:W-:Y:S02]  /*4de0*/  @!P0 IMAD.IADD R3, R25, 0x1, R3 ;  /* 0x0000000119038824 */ /* 0x008fe400078e0203 */
[----:B-----5:R-:W-:Y:S02]  /*4df0*/  @!P1 IMAD.IADD R25, R32, 0x1, R24 ;  /* 0x0000000120199824 */ /* 0x020fe400078e0218 */
[----:B0-----:R-:W-:Y:S02]  /*4e00*/  @!P2 IMAD.IADD R29, R12, 0x1, R29 ;  /* 0x000000010c1da824 */ /* 0x001fe400078e021d */
[----:B--2---:R-:W-:-:S04]  /*4e10*/  @!P1 IMAD.WIDE.U32 R12, R25, 0x8, R16 ;  /* 0x00000008190c9825 */ /* 0x004fc800078e0010 */
[----:B----4-:R-:W-:Y:S02]  /*4e20*/  @!P3 IMAD.IADD R31, R2, 0x1, R31 ;  /* 0x00000001021fb824 */ /* 0x010fe400078e021f */
[----:B------:R-:W-:-:S04]  /*4e30*/  @!P0 IMAD.WIDE.U32 R2, R3, 0x8, R14 ;  /* 0x0000000803028825 */ /* 0x000fc800078e000e */
[----:B------:R-:W-:Y:S01]  /*4e40*/  @!P2 IMAD.WIDE.U32 R14, R29, 0x8, R20 ;  /* 0x000000081d0ea825 */ /* 0x000fe200078e0014 */
[----:B------:R0:W-:Y:S03]  /*4e50*/  @!P0 STG.E.64 desc[UR10][R2.64], R6 ;  /* 0x0000000602008986 */ /* 0x0001e6000c101b0a */
[----:B------:R-:W-:Y:S01]  /*4e60*/  @!P3 IMAD.WIDE.U32 R16, R31, 0x8, R22 ;  /* 0x000000081f10b825 */ /* 0x000fe200078e0016 */
[----:B------:R0:W-:Y:S04]  /*4e70*/  @!P1 STG.E.64 desc[UR10][R12.64], R10 ;  /* 0x0000000a0c009986 */ /* 0x0001e8000c101b0a */
[----:B------:R0:W-:Y:S04]  /*4e80*/  @!P2 STG.E.64 desc[UR10][R14.64], R8 ;  /* 0x000000080e00a986 */ /* 0x0001e8000c101b0a */
[----:B------:R0:W-:Y:S01]  /*4e90*/  @!P3 STG.E.64 desc[UR10][R16.64], R4 ;  /* 0x000000041000b986 */ /* 0x0001e2000c101b0a */
[----:B------:R-:W-:Y:S05]  /*4ea0*/  @P4 EXIT ;  /* 0x000000000000494d */ /* 0x000fea0003800000 */
[----:B------:R-:W-:Y:S01]  /*4eb0*/  LEA R0, R0, UR5, 0x2 ;  /* 0x0000000500007c11 */ /* 0x000fe2000f8e10ff */
[----:B0-----:R-:W0:Y:S05]  /*4ec0*/  LDC.64 R2, c[0x0][0x388] ;  /* 0x0000e200ff027b82 */ /* 0x001e2a0000000a00 */
[----:B------:R-:W1:Y:S02]  /*4ed0*/  LDS R0, [R0+0x3c00] ;  /* 0x003c000000007984 */ /* 0x000e640000000800 */
[----:B-1----:R-:W-:-:S04]  /*4ee0*/  IMAD.IADD R5, R30, 0x1, R0 ;  /* 0x000000011e057824 */ /* 0x002fc800078e0200 */
[----:B0-----:R-:W-:-:S05]  /*4ef0*/  IMAD.WIDE.U32 R2, R5, 0x8, R2 ;  /* 0x0000000805027825 */ /* 0x001fca00078e0002 */
[----:B------:R-:W-:Y:S01]  /*4f00*/  STG.E.64 desc[UR10][R2.64], R18 ;  /* 0x0000001202007986 */ /* 0x000fe2000c101b0a */
[----:B------:R-:W-:Y:S05]  /*4f10*/  EXIT ;  /* 0x000000000000794d */ /* 0x000fea0003800000 */
.L_x_108:
[----:B------:R-:W-:-:S13]  /*4f20*/  ISETP.GE.AND P0, PT, R13, 0x780, PT ;  /* 0x000007800d00780c */ /* 0x000fda0003f06270 */
[----:B------:R-:W-:Y:S05]  /*4f30*/  @!P0 BRA `(.L_x_111) ;  /* 0x0000000400448947 */ /* 0x000fea0003800000 */
[----:B--2---:R-:W-:-:S04]  /*4f40*/  IADD3 R4, PT, PT, R12, -0x780, -R17 ;  /* 0xfffff8800c047810 */ /* 0x004fc80007ffe811 */
[C---:B------:R-:W-:Y:S01]  /*4f50*/  ISETP.GE.U32.AND P1, PT, R4.reuse, 0x780, PT ;  /* 0x000007800400780c */ /* 0x040fe20003f26070 */
[----:B------:R-:W-:-:S05]  /*4f60*/  IMAD.HI.U32 R0, R4, -0x77777777, RZ ;  /* 0x8888888904007827 */ /* 0x000fca00078e00ff */
[----:B------:R-:W-:-:S04]  /*4f70*/  SHF.R.U32.HI R0, RZ, 0xa, R0 ;  /* 0x0000000aff007819 */ /* 0x000fc80000011600 */
[----:B------:R-:W-:-:S04]  /*4f80*/  LOP3.LUT R0, R0, 0x1, RZ, 0xc0, !PT ;  /* 0x0000000100007812 */ /* 0x000fc800078ec0ff */
[----:B------:R-:W-:-:S13]  /*4f90*/  ISETP.NE.U32.AND P0, PT, R0, 0x1, PT ;  /* 0x000000010000780c */ /* 0x000fda0003f05070 */
[----:B------:R-:W-:Y:S05]  /*4fa0*/  @!P0 BRA `(.L_x_112) ;  /* 0x0000000000608947 */ /* 0x000fea0003800000 */
[----:B------:R-:W0:Y:S01]  /*4fb0*/  LDCU.64 UR4, c[0x0][0x380] ;  /* 0x00007000ff0477ac */ /* 0x000e220008000a00 */
[----:B------:R-:W-:-:S04]  /*4fc0*/  IADD3 R0, P0, PT, R17, R3, RZ ;  /* 0x0000000311007210 */ /* 0x000fc80007f1e0ff */
[----:B------:R-:W-:Y:S01]  /*4fd0*/  LEA.HI.X.SX32 R5, R17, RZ, 0x1, P0 ;  /* 0x000000ff11057211 */ /* 0x000fe200000f0eff */
[----:B------:R-:W-:-:S03]  /*4fe0*/  IMAD.SHL.U32 R20, R0, 0x8, RZ ;  /* 0x0000000800147824 */ /* 0x000fc600078e00ff */
[----:B------:R-:W-:Y:S02]  /*4ff0*/  SHF.L.U64.HI R0, R0, 0x3, R5 ;  /* 0x0000000300007819 */ /* 0x000fe40000010205 */
[----:B0-----:R-:W-:-:S04]  /*5000*/  IADD3 R4, P0, PT, R20, UR4, RZ ;  /* 0x0000000414047c10 */ /* 0x001fc8000ff1e0ff */
[----:B------:R-:W-:-:S05]  /*5010*/  IADD3.X R5, PT, PT, R0, UR5, RZ, P0, !PT ;  /* 0x0000000500057c10 */ /* 0x000fca00087fe4ff */
[----:B------:R-:W2:Y:S04]  /*5020*/  LDG.E.64 R6, desc[UR10][R4.64] ;  /* 0x0000000a04067981 */ /* 0x000ea8000c1e1b00 */
[----:B------:R-:W5:Y:S04]  /*5030*/  LDG.E.64 R8, desc[UR10][R4.64+0xc00] ;  /* 0x000c000a04087981 */ /* 0x000f68000c1e1b00 */
[----:B------:R-:W3:Y:S04]  /*5040*/  LDG.E.64 R10, desc[UR10][R4.64+0x1800] ;  /* 0x0018000a040a7981 */ /* 0x000ee8000c1e1b00 */
[----:B------:R-:W4:Y:S04]  /*5050*/  LDG.E.64 R14, desc[UR10][R4.64+0x2400] ;  /* 0x0024000a040e7981 */ /* 0x000f28000c1e1b00 */
[----:B------:R-:W4:Y:S01]  /*5060*/  LDG.E.64 R18, desc[UR10][R4.64+0x3000] ;  /* 0x0030000a04127981 */ /* 0x000f22000c1e1b00 */
[----:B------:R-:W-:Y:S05]  /*5070*/  WARPSYNC.ALL ;  /* 0x0000000000007948 */ /* 0x000fea0003800000 */
[----:B------:R-:W0:Y:S01]  /*5080*/  LDCU.64 UR4, c[0x0][0x388] ;  /* 0x00007100ff0477ac */ /* 0x000e220008000a00 */
[----:B------:R-:W-:-:S04]  /*5090*/  VIADD R17, R17, 0x780 ;  /* 0x0000078011117836 */ /* 0x000fc80000000000 */
[----:B------:R-:W-:Y:S01]  /*50a0*/  IMAD.IADD R13, R12, 0x1, -R17 ;  /* 0x000000010c0d7824 */ /* 0x000fe200078e0a11 */
[----:B------:R-:W-:Y:S01]  /*50b0*/  BAR.SYNC.DEFER_BLOCKING 0x0 ;  /* 0x0000000000007b1d */ /* 0x000fe20000010000 */
[----:B0-----:R-:W-:-:S04]  /*50c0*/  IADD3 R20, P0, PT, R20, UR4, RZ ;  /* 0x0000000414147c10 */ /* 0x001fc8000ff1e0ff */
[----:B------:R-:W-:-:S05]  /*50d0*/  IADD3.X R21, PT, PT, R0, UR5, RZ, P0, !PT ;  /* 0x0000000500157c10 */ /* 0x000fca00087fe4ff */
[----:B--2---:R0:W-:Y:S04]  /*50e0*/  STG.E.64 desc[UR10][R20.64], R6 ;  /* 0x0000000614007986 */ /* 0x0041e8000c101b0a */
[----:B-----5:R0:W-:Y:S04]  /*50f0*/  STG.E.64 desc[UR10][R20.64+0xc00], R8 ;  /* 0x000c000814007986 */ /* 0x0201e8000c101b0a */
[----:B---3--:R0:W-:Y:S04]  /*5100*/  STG.E.64 desc[UR10][R20.64+0x1800], R10 ;  /* 0x0018000a14007986 */ /* 0x0081e8000c101b0a */
[----:B----4-:R0:W-:Y:S04]  /*5110*/  STG.E.64 desc[UR10][R20.64+0x2400], R14 ;  /* 0x0024000e14007986 */ /* 0x0101e8000c101b0a */
[----:B------:R0:W-:Y:S02]  /*5120*/  STG.E.64 desc[UR10][R20.64+0x3000], R18 ;  /* 0x0030001214007986 */ /* 0x0001e4000c101b0a */
.L_x_112:
[----:B------:R-:W-:Y:S05]  /*5130*/  @!P1 BRA `(.L_x_111) ;  /* 0x0000000000c49947 */ /* 0x000fea0003800000 */
[----:B------:R-:W1:Y:S01]  /*5140*/  LDC.64 R34, c[0x0][0x380] ;  /* 0x0000e000ff227b82 */ /* 0x000e620000000a00 */
[----:B------:R-:W-:Y:S02]  /*5150*/  VIADD R33, R17, 0x780 ;  /* 0x0000078011217836 */ /* 0x000fe40000000000 */
[----:B------:R-:W-:-:S07]  /*5160*/  IMAD.IADD R13, R12, 0x1, -R17 ;  /* 0x000000010c0d7824 */ /* 0x000fce00078e0a11 */
.L_x_113:
[----:B0-----:R-:W-:-:S05]  /*5170*/  VIADD R5, R33, 0xfffff880 ;  /* 0xfffff88021057836 */ /* 0x001fca0000000000 */
[----:B------:R-:W-:-:S04]  /*5180*/  IADD3 R22, P0, PT, R5, R3, RZ ;  /* 0x0000000305167210 */ /* 0x000fc80007f1e0ff */
[----:B------:R-:W-:Y:S01]  /*5190*/  LEA.HI.X.SX32 R5, R5, RZ, 0x1, P0 ;  /* 0x000000ff05057211 */ /* 0x000fe200000f0eff */
[----:B0-----:R-:W-:-:S03]  /*51a0*/  IMAD.SHL.U32 R21, R22, 0x8, RZ ;  /* 0x0000000816157824 */ /* 0x001fc600078e00ff */
[----:B------:R-:W-:Y:S02]  /*51b0*/  SHF.L.U64.HI R22, R22, 0x3, R5 ;  /* 0x0000000316167819 */ /* 0x000fe40000010205 */
[----:B-1----:R-:W-:-:S05]  /*51c0*/  IADD3 R4, P0, PT, R21, R34, RZ ;  /* 0x0000002215047210 */ /* 0x002fca0007f1e0ff */
[----:B------:R-:W-:-:S05]  /*51d0*/  IMAD.X R5, R22, 0x1, R35, P0 ;  /* 0x0000000116057824 */ /* 0x000fca00000e0623 */
[----:B------:R-:W2:Y:S04]  /*51e0*/  LDG.E.64 R6, desc[UR10][R4.64] ;  /* 0x0000000a04067981 */ /* 0x000ea8000c1e1b00 */
[----:B------:R-:W5:Y:S04]  /*51f0*/  LDG.E.64 R8, desc[UR10][R4.64+0xc00] ;  /* 0x000c000a04087981 */ /* 0x000f68000c1e1b00 */
[----:B------:R-:W4:Y:S04]  /*5200*/  LDG.E.64 R10, desc[UR10][R4.64+0x1800] ;  /* 0x0018000a040a7981 */ /* 0x000f28000c1e1b00 */
[----:B------:R-:W4:Y:S04]  /*5210*/  LDG.E.64 R14, desc[UR10][R4.64+0x2400] ;  /* 0x0024000a040e7981 */ /* 0x000f28000c1e1b00 */
[----:B---3--:R-:W3:Y:S01]  /*5220*/  LDG.E.64 R16, desc[UR10][R4.64+0x3000] ;  /* 0x0030000a04107981 */ /* 0x008ee2000c1e1b00 */
[----:B------:R-:W-:Y:S05]  /*5230*/  WARPSYNC.ALL ;  /* 0x0000000000007948 */ /* 0x000fea0003800000 */
[----:B------:R-:W0:Y:S01]  /*5240*/  LDCU.64 UR4, c[0x0][0x388] ;  /* 0x00007100ff0477ac */ /* 0x000e220008000a00 */
[----:B------:R-:W-:Y:S01]  /*5250*/  BAR.SYNC.DEFER_BLOCKING 0x0 ;  /* 0x0000000000007b1d */ /* 0x000fe20000010000 */
[----:B------:R-:W-:-:S04]  /*5260*/  IADD3 R0, P0, PT, R3, R33, RZ ;  /* 0x0000002103007210 */ /* 0x000fc80007f1e0ff */
[----:B------:R-:W-:Y:S01]  /*5270*/  LEA.HI.X.SX32 R19, R33, RZ, 0x1, P0 ;  /* 0x000000ff21137211 */ /* 0x000fe200000f0eff */
[----:B------:R-:W-:-:S03]  /*5280*/  IMAD.SHL.U32 R31, R0, 0x8, RZ ;  /* 0x00000008001f7824 */ /* 0x000fc600078e00ff */
[----:B------:R-:W-:Y:S02]  /*5290*/  SHF.L.U64.HI R0, R0, 0x3, R19 ;  /* 0x0000000300007819 */ /* 0x000fe40000010213 */
[----:B------:R-:W-:Y:S02]  /*52a0*/  IADD3 R20, P1, PT, R31, R34, RZ ;  /* 0x000000221f147210 */ /* 0x000fe40007f3e0ff */
[----:B0-----:R-:W-:-:S03]  /*52b0*/  IADD3 R18, P0, PT, R21, UR4, RZ ;  /* 0x0000000415127c10 */ /* 0x001fc6000ff1e0ff */
[----:B------:R-:W-:Y:S01]  /*52c0*/  IMAD.X R21, R0, 0x1, R35, P1 ;  /* 0x0000000100157824 */ /* 0x000fe200008e0623 */
[----:B------:R-:W-:-:S05]  /*52d0*/  IADD3.X R19, PT, PT, R22, UR5, RZ, P0, !PT ;  /* 0x0000000516137c10 */ /* 0x000fca00087fe4ff */
[----:B--2---:R2:W-:Y:S04]  /*52e0*/  STG.E.64 desc[UR10][R18.64], R6 ;  /* 0x0000000612007986 */ /* 0x0045e8000c101b0a */
[----:B-----5:R2:W-:Y:S04]  /*52f0*/  STG.E.64 desc[UR10][R18.64+0xc00], R8 ;  /* 0x000c000812007986 */ /* 0x0205e8000c101b0a */
[----:B----4-:R2:W-:Y:S04]  /*5300*/  STG.E.64 desc[UR10][R18.64+0x1800], R10 ;  /* 0x0018000a12007986 */ /* 0x0105e8000c101b0a */
[----:B------:R2:W-:Y:S04]  /*5310*/  STG.E.64 desc[UR10][R18.64+0x2400], R14 ;  /* 0x0024000e12007986 */ /* 0x0005e8000c101b0a */
[----:B---3--:R2:W-:Y:S04]  /*5320*/  STG.E.64 desc[UR10][R18.64+0x3000], R16 ;  /* 0x0030001012007986 */ /* 0x0085e8000c101b0a */
[----:B------:R-:W3:Y:S04]  /*5330*/  LDG.E.64 R4, desc[UR10][R4.64+0x3c00] ;  /* 0x003c000a04047981 */ /* 0x000ee8000c1e1b00 */
[----:B------:R-:W4:Y:S04]  /*5340*/  LDG.E.64 R22, desc[UR10][R20.64+0xc00] ;  /* 0x000c000a14167981 */ /* 0x000f28000c1e1b00 */
[----:B------:R-:W5:Y:S04]  /*5350*/  LDG.E.64 R24, desc[UR10][R20.64+0x1800] ;  /* 0x0018000a14187981 */ /* 0x000f68000c1e1b00 */
[----:B------:R-:W2:Y:S04]  /*5360*/  LDG.E.64 R26, desc[UR10][R20.64+0x2400] ;  /* 0x0024000a141a7981 */ /* 0x000ea8000c1e1b00 */
[----:B------:R-:W2:Y:S01]  /*5370*/  LDG.E.64 R28, desc[UR10][R20.64+0x3000] ;  /* 0x0030000a141c7981 */ /* 0x000ea2000c1e1b00 */
[----:B------:R-:W-:Y:S01]  /*5380*/  BAR.SYNC.DEFER_BLOCKING 0x0 ;  /* 0x0000000000007b1d */ /* 0x000fe20000010000 */
[----:B------:R-:W-:Y:S01]  /*5390*/  IADD3 R30, P0, PT, R31, UR4, RZ ;  /* 0x000000041f1e7c10 */ /* 0x000fe2000ff1e0ff */
[----:B------:R-:W-:-:S02]  /*53a0*/  VIADD R13, R13, 0xfffff100 ;  /* 0xfffff1000d0d7836 */ /* 0x000fc40000000000 */
[----:B------:R-:W-:Y:S01]  /*53b0*/  VIADD R33, R33, 0xf00 ;  /* 0x00000f0021217836 */ /* 0x000fe20000000000 */
[----:B------:R-:W-:Y:S02]  /*53c0*/  IADD3.X R31, PT, PT, R0, UR5, RZ, P0, !PT ;  /* 0x00000005001f7c10 */ /* 0x000fe400087fe4ff */
[----:B------:R-:W-:Y:S01]  /*53d0*/  ISETP.GT.AND P0, PT, R13, 0x77f, PT ;  /* 0x0000077f0d00780c */ /* 0x000fe20003f04270 */
[----:B---3--:R0:W-:Y:S04]  /*53e0*/  STG.E.64 desc[UR10][R18.64+0x3c00], R4 ;  /* 0x003c000412007986 */ /* 0x0081e8000c101b0a */
[----:B----4-:R0:W-:Y:S04]  /*53f0*/  STG.E.64 desc[UR10][R30.64+0xc00], R22 ;  /* 0x000c00161e007986 */ /* 0x0101e8000c101b0a */
[----:B-----5:R0:W-:Y:S04]  /*5400*/  STG.E.64 desc[UR10][R30.64+0x1800], R24 ;  /* 0x001800181e007986 */ /* 0x0201e8000c101b0a */
[----:B--2---:R0:W-:Y:S04]  /*5410*/  STG.E.64 desc[UR10][R30.64+0x2400], R26 ;  /* 0x0024001a1e007986 */ /* 0x0041e8000c101b0a */
[----:B------:R0:W-:Y:S01]  /*5420*/  STG.E.64 desc[UR10][R30.64+0x3000], R28 ;  /* 0x0030001c1e007986 */ /* 0x0001e2000c101b0a */
[----:B------:R-:W-:Y:S05]  /*5430*/  @P0 BRA `(.L_x_113) ;  /* 0xfffffffc004c0947 */ /* 0x000fea000383ffff */
[----:B------:R-:W-:-:S07]  /*5440*/  VIADD R17, R33, 0xfffff880 ;  /* 0xfffff88021117836 */ /* 0x000fce0000000000 */
.L_x_111:
[----:B------:R-:W-:-:S13]  /*5450*/  ISETP.GE.AND P0, PT, R17, R12, PT ;  /* 0x0000000c1100720c */ /* 0x000fda0003f06270 */
[----:B----4-:R-:W-:Y:S05]  /*5460*/  @P0 EXIT ;  /* 0x000000000000094d */ /* 0x010fea0003800000 */
[----:B------:R-:W1:Y:S01]  /*5470*/  LDCU.64 UR4, c[0x0][0x380] ;  /* 0x00007000ff0477ac */ /* 0x000e620008000a00 */
[C---:B------:R-:W-:Y:S01]  /*5480*/  VIADD R12, R3.reuse, 0x180 ;  /* 0x00000180030c7836 */ /* 0x040fe20000000000 */
[C---:B------:R-:W-:Y:S01]  /*5490*/  IADD3 R0, P2, PT, R3.reuse, R17, RZ ;  /* 0x0000001103007210 */ /* 0x040fe20007f5e0ff */
[C---:B0-----:R-:W-:Y:S02]  /*54a0*/  VIADD R14, R3.reuse, 0x300 ;  /* 0x00000300030e7836 */ /* 0x041fe40000000000 */
[----:B---3--:R-:W-:Y:S01]  /*54b0*/  VIADD R16, R3, 0x480 ;  /* 0x0000048003107836 */ /* 0x008fe20000000000 */
[-C--:B------:R-:W-:Y:S01]  /*54c0*/  ISETP.GE.AND P1, PT, R12, R13.reuse, PT ;  /* 0x0000000d0c00720c */ /* 0x080fe20003f26270 */
[----:B------:R-:W-:Y:S01]  /*54d0*/  IMAD.SHL.U32 R12, R0, 0x8, RZ ;  /* 0x00000008000c7824 */ /* 0x000fe200078e00ff */
[----:B------:R-:W-:Y:S02]  /*54e0*/  LEA.HI.X.SX32 R17, R17, RZ, 0x1, P2 ;  /* 0x000000ff11117211 */ /* 0x000fe400010f0eff */
[----:B------:R-:W-:-:S02]  /*54f0*/  ISETP.GE.AND P0, PT, R14, R13, PT ;  /* 0x0000000d0e00720c */ /* 0x000fc40003f06270 */
[CC--:B------:R-:W-:Y:S02]  /*5500*/  ISETP.GE.AND P2, PT, R3.reuse, R13.reuse, PT ;  /* 0x0000000d0300720c */ /* 0x0c0fe40003f46270 */
[----:B------:R-:W-:Y:S02]  /*5510*/  ISETP.GE.AND P3, PT, R16, R13, PT ;  /* 0x0000000d1000720c */ /* 0x000fe40003f66270 */
[----:B------:R-:W-:Y:S01]  /*5520*/  SHF.L.U64.HI R17, R0, 0x3, R17 ;  /* 0x0000000300117819 */ /* 0x000fe20000010211 */
[----:B------:R-:W-:Y:S01]  /*5530*/  VIADD R0, R3, 0x600 ;  /* 0x0000060003007836 */ /* 0x000fe20000000000 */
[----:B-1----:R-:W-:-:S04]  /*5540*/  IADD3 R14, P4, PT, R12, UR4, RZ ;  /* 0x000000040c0e7c10 */ /* 0x002fc8000ff9e0ff */
[----:B------:R-:W-:Y:S02]  /*5550*/  IADD3.X R15, PT, PT, R17, UR5, RZ, P4, !PT ;  /* 0x00000005110f7c10 */ /* 0x000fe4000a7fe4ff */
[----:B------:R-:W-:-:S03]  /*5560*/  ISETP.GE.AND P4, PT, R0, R13, PT ;  /* 0x0000000d0000720c */ /* 0x000fc60003f86270 */
[----:B------:R-:W3:Y:S04]  /*5570*/  @!P2 LDG.E.64 R2, desc[UR10][R14.64] ;  /* 0x0000000a0e02a981 */ /* 0x000ee8000c1e1b00 */
[----:B--2---:R-:W2:Y:S04]  /*5580*/  @!P1 LDG.E.64 R4, desc[UR10][R14.64+0xc00] ;  /* 0x000c000a0e049981 */ /* 0x004ea8000c1e1b00 */
[----:B------:R-:W4:Y:S04]  /*5590*/  @!P0 LDG.E.64 R6, desc[UR10][R14.64+0x1800] ;  /* 0x0018000a0e068981 */ /* 0x000f28000c1e1b00 */
[----:B------:R-:W4:Y:S01]  /*55a0*/  @!P3 LDG.E.64 R8, desc[UR10][R14.64+0x2400] ;  /* 0x0024000a0e08b981 */ /* 0x000f22000c1e1b00 */
[----:B------:R-:W-:Y:S05]  /*55b0*/  WARPSYNC.ALL ;  /* 0x0000000000007948 */ /* 0x000fea0003800000 */
[----:B------:R-:W0:Y:S01]  /*55c0*/  LDCU.64 UR4, c[0x0][0x388] ;  /* 0x00007100ff0477ac */ /* 0x000e220008000a00 */
[----:B------:R1:W5:Y:S01]  /*55d0*/  @!P4 LDG.E.64 R10, desc[UR10][R14.64+0x3000] ;  /* 0x0030000a0e0ac981 */ /* 0x000362000c1e1b00 */
[----:B------:R-:W-:Y:S01]  /*55e0*/  BAR.SYNC.DEFER_BLOCKING 0x0 ;  /* 0x0000000000007b1d */ /* 0x000fe20000010000 */
[----:B0-----:R-:W-:-:S04]  /*55f0*/  IADD3 R12, P5, PT, R12, UR4, RZ ;  /* 0x000000040c0c7c10 */ /* 0x001fc8000ffbe0ff */
[----:B------:R-:W-:-:S05]  /*5600*/  IADD3.X R13, PT, PT, R17, UR5, RZ, P5, !PT ;  /* 0x00000005110d7c10 */ /* 0x000fca000affe4ff */
[----:B---3--:R1:W-:Y:S04]  /*5610*/  @!P2 STG.E.64 desc[UR10][R12.64], R2 ;  /* 0x000000020c00a986 */ /* 0x0083e8000c101b0a */
[----:B--2---:R1:W-:Y:S04]  /*5620*/  @!P1 STG.E.64 desc[UR10][R12.64+0xc00], R4 ;  /* 0x000c00040c009986 */ /* 0x0043e8000c101b0a */
[----:B----4-:R1:W-:Y:S04]  /*5630*/  @!P0 STG.E.64 desc[UR10][R12.64+0x1800], R6 ;  /* 0x001800060c008986 */ /* 0x0103e8000c101b0a */
[----:B------:R1:W-:Y:S01]  /*5640*/  @!P3 STG.E.64 desc[UR10][R12.64+0x2400], R8 ;  /* 0x002400080c00b986 */ /* 0x0003e2000c101b0a */
[----:B------:R-:W-:Y:S05]  /*5650*/  @P4 EXIT ;  /* 0x000000000000494d */ /* 0x000fea0003800000 */
[----:B-----5:R-:W-:Y:S01]  /*5660*/  STG.E.64 desc[UR10][R12.64+0x3000], R10 ;  /* 0x0030000a0c007986 */ /* 0x020fe2000c101b0a */
[----:B------:R-:W-:Y:S05]  /*5670*/  EXIT ;  /* 0x000000000000794d */ /* 0x000fea0003800000 */
.L_x_107:
[----:B------:R-:W-:Y:S02]  /*5680*/  IMAD.MOV.U32 R29, RZ, RZ, R20 ;  /* 0x000000ffff1d7224 */ /* 0x000fe400078e0014 */
[----:B------:R-:W-:Y:S02]  /*5690*/  IMAD.MOV.U32 R28, RZ, RZ, 0x1 ;  /* 0x00000001ff1c7424 */ /* 0x000fe400078e00ff */
[----:B------:R-:W-:Y:S02]  /*56a0*/  IMAD.MOV.U32 R31, RZ, RZ, RZ ;  /* 0x000000ffff1f7224 */ /* 0x000fe400078e00ff */
[----:B------:R-:W-:-:S07]  /*56b0*/  IMAD.MOV.U32 R26, RZ, RZ, -0x1 ;  /* 0xffffffffff1a7424 */ /* 0x000fce00078e00ff */
[----:B------:R-:W-:Y:S05]  /*56c0*/  WARPSYNC.COLLECTIVE R26, `(.L_x_114) ;  /* 0x000000001a087348 */ /* 0x000fea0003c00000 */
[----:B------:R0:W1:Y:S02]  /*56d0*/  SHFL.UP P0, R27, R29, R28, R31 ;  /* 0x0400001c1d1b7389 */ /* 0x000064000000001f */
[----:B01----:R-:W-:Y:S05]  /*56e0*/  ENDCOLLECTIVE ;  /* 0x000000000000791b */ /* 0x003fea0003800000 */
.L_x_114:
[----:B------:R-:W-:Y:S02]  /*56f0*/  IMAD.MOV.U32 R28, RZ, RZ, 0x2 ;  /* 0x00000002ff1c7424 */ /* 0x000fe400078e00ff */
[----:B------:R-:W-:-:S04]  /*5700*/  IMAD.MOV.U32 R23, RZ, RZ, R27 ;  /* 0x000000ffff177224 */ /* 0x000fc800078e001b */
[----:B------:R-:W-:-:S04]  /*5710*/  @P0 IMAD.IADD R23, R20, 0x1, R23 ;  /* 0x0000000114170824 */ /* 0x000fc800078e0217 */
[----:B------:R-:W-:-:S07]  /*5720*/  IMAD.MOV.U32 R29, RZ, RZ, R23 ;  /* 0x000000ffff1d7224 */ /* 0x000fce00078e0017 */
[----:B------:R-:W-:Y:S05]  /*5730*/  WARPSYNC.COLLECTIVE R26, `(.L_x_115) ;  /* 0x000000001a087348 */ /* 0x000fea0003c00000 */
[----:B------:R0:W1:Y:S02]  /*5740*/  SHFL.UP P0, R27, R29, R28, R31 ;  /* 0x0400001c1d1b7389 */ /* 0x000064000000001f */
[----:B01----:R-:W-:Y:S05]  /*5750*/  ENDCOLLECTIVE ;  /* 0x000000000000791b */ /* 0x003fea0003800000 */
.L_x_115:
[----:B------:R-:W-:Y:S02]  /*5760*/  IMAD.MOV.U32 R28, RZ, RZ, 0x4 ;  /* 0x00000004ff1c7424 */ /* 0x000fe400078e00ff */
[----:B------:R-:W-:-:S04]  /*5770*/  IMAD.MOV.U32 R22, RZ, RZ, R27 ;  /* 0x000000ffff167224 */ /* 0x000fc800078e001b */
[----:B------:R-:W-:-:S04]  /*5780*/  @P0 IMAD.IADD R22, R23, 0x1, R22 ;  /* 0x0000000117160824 */ /* 0x000fc800078e0216 */
[----:B------:R-:W-:-:S07]  /*5790*/  IMAD.MOV.U32 R29, RZ, RZ, R22 ;  /* 0x000000ffff1d7224 */ /* 0x000fce00078e0016 */
[----:B------:R-:W-:Y:S05]  /*57a0*/  WARPSYNC.COLLECTIVE R26, `(.L_x_116) ;  /* 0x000000001a087348 */ /* 0x000fea0003c00000 */
[----:B------:R0:W1:Y:S02]  /*57b0*/  SHFL.UP P0, R27, R29, R28, R31 ;  /* 0x0400001c1d1b7389 */ /* 0x000064000000001f */
[----:B01----:R-:W-:Y:S05]  /*57c0*/  ENDCOLLECTIVE ;  /* 0x000000000000791b */ /* 0x003fea0003800000 */
.L_x_116:
[----:B------:R-:W-:Y:S02]  /*57d0*/  IMAD.MOV.U32 R28, RZ, RZ, 0x8 ;  /* 0x00000008ff1c7424 */ /* 0x000fe400078e00ff */
[----:B------:R-:W-:-:S04]  /*57e0*/  IMAD.MOV.U32 R25, RZ, RZ, R27 ;  /* 0x000000ffff197224 */ /* 0x000fc800078e001b */
[----:B------:R-:W-:-:S04]  /*57f0*/  @P0 IMAD.IADD R25, R22, 0x1, R25 ;  /* 0x0000000116190824 */ /* 0x000fc800078e0219 */
[----:B------:R-:W-:-:S07]  /*5800*/  IMAD.MOV.U32 R29, RZ, RZ, R25 ;  /* 0x000000ffff1d7224 */ /* 0x000fce00078e0019 */
[----:B------:R-:W-:Y:S05]  /*5810*/  WARPSYNC.COLLECTIVE R26, `(.L_x_117) ;  /* 0x000000001a087348 */ /* 0x000fea0003c00000 */
[----:B------:R0:W1:Y:S02]  /*5820*/  SHFL.UP P0, R27, R29, R28, R31 ;  /* 0x0400001c1d1b7389 */ /* 0x000064000000001f */
[----:B01----:R-:W-:Y:S05]  /*5830*/  ENDCOLLECTIVE ;  /* 0x000000000000791b */ /* 0x003fea0003800000 */
.L_x_117:
[----:B------:R-:W-:Y:S02]  /*5840*/  IMAD.MOV.U32 R28, RZ, RZ, 0x10 ;  /* 0x00000010ff1c7424 */ /* 0x000fe400078e00ff */
[----:B------:R-:W-:-:S04]  /*5850*/  IMAD.MOV.U32 R24, RZ, RZ, R27 ;  /* 0x000000ffff187224 */ /* 0x000fc800078e001b */
[----:B------:R-:W-:-:S04]  /*5860*/  @P0 IMAD.IADD R24, R25, 0x1, R24 ;  /* 0x0000000119180824 */ /* 0x000fc800078e0218 */
[----:B------:R-:W-:-:S07]  /*5870*/  IMAD.MOV.U32 R29, RZ, RZ, R24 ;  /* 0x000000ffff1d7224 */ /* 0x000fce00078e0018 */
[----:B------:R-:W-:Y:S05]  /*5880*/  WARPSYNC.COLLECTIVE R26, `(.L_x_118) ;  /* 0x000000001a087348 */ /* 0x000fea0003c00000 */
[----:B------:R0:W1:Y:S02]  /*5890*/  SHFL.UP P0, R27, R29, R28, R31 ;  /* 0x0400001c1d1b7389 */ /* 0x000064000000001f */
[----:B01----:R-:W-:Y:S05]  /*58a0*/  ENDCOLLECTIVE ;  /* 0x000000000000791b */ /* 0x003fea0003800000 */
.L_x_118:
[----:B------:R-:W-:Y:S05]  /*58b0*/  BRA `(.L_x_119) ;  /* 0xffffffc800a87947 */ /* 0x000fea000383ffff */
.L_x_120:
        /* <DEDUP_REMOVED lines=12> */
.L_x_267:


//--------------------- .text._ZN3cub18CUB_300001_SM_10006detail10radix_sort30DeviceSegmentedRadixSortKernelINS1_5radix10policy_hubIyNS0_8NullTypeEiE10Policy1000ELb0ELNS0_9SortOrderE0EyS6_PySA_iNS1_21identity_decomposer_tEEEvPKT2_PSC_PKT3_PSG_T4_T5_iiiT7_ --------------------------
	.section	.text._ZN3cub18CUB_300001_SM_10006detail10radix_sort30DeviceSegmentedRadixSortKernelINS1_5radix10policy_hubIyNS0_8NullTypeEiE10Policy1000ELb0ELNS0_9SortOrderE0EyS6_PySA_iNS1_21identity_decomposer_tEEEvPKT2_PSC_PKT3_PSG_T4_T5_iiiT7_,"ax",@progbits
	.align	128
        .global         _ZN3cub18CUB_300001_SM_10006detail10radix_sort30DeviceSegmentedRadixSortKernelINS1_5radix10policy_hubIyNS0_8NullTypeEiE10Policy1000ELb0ELNS0_9SortOrderE0EyS6_PySA_iNS1_21identity_decomposer_tEEEvPKT2_PSC_PKT3_PSG_T4_T5_iiiT7_
        .type           _ZN3cub18CUB_300001_SM_10006detail10radix_sort30DeviceSegmentedRadixSortKernelINS1_5radix10policy_hubIyNS0_8NullTypeEiE10Policy1000ELb0ELNS0_9SortOrderE0EyS6_PySA_iNS1_21identity_decomposer_tEEEvPKT2_PSC_PKT3_PSG_T4_T5_iiiT7_,@function
        .size           _ZN3cub18CUB_300001_SM_10006detail10radix_sort30DeviceSegmentedRadixSortKernelINS1_5radix10policy_hubIyNS0_8NullTypeEiE10Policy1000ELb0ELNS0_9SortOrderE0EyS6_PySA_iNS1_21identity_decomposer_tEEEvPKT2_PSC_PKT3_PSG_T4_T5_iiiT7_,(.L_x_268 - _ZN3cub18CUB_300001_SM_10006detail10radix_sort30DeviceSegmentedRadixSortKernelINS1_5radix10policy_hubIyNS0_8NullTypeEiE10Policy1000ELb0ELNS0_9SortOrderE0EyS6_PySA_iNS1_21identity_decomposer_tEEEvPKT2_PSC_PKT3_PSG_T4_T5_iiiT7_)
        .other          _ZN3cub18CUB_300001_SM_10006detail10radix_sort30DeviceSegmentedRadixSortKernelINS1_5radix10policy_hubIyNS0_8NullTypeEiE10Policy1000ELb0ELNS0_9SortOrderE0EyS6_PySA_iNS1_21identity_decomposer_tEEEvPKT2_PSC_PKT3_PSG_T4_T5_iiiT7_,@"STO_CUDA_ENTRY STV_DEFAULT"
_ZN3cub18CUB_300001_SM_10006detail10radix_sort30DeviceSegmentedRadixSortKernelINS1_5radix10policy_hubIyNS0_8NullTypeEiE10Policy1000ELb0ELNS0_9SortOrderE0EyS6_PySA_iNS1_21identity_decomposer_tEEEvPKT2_PSC_PKT3_PSG_T4_T5_iiiT7_:
.text._ZN3cub18CUB_300001_SM_10006detail10radix_sort30DeviceSegmentedRadixSortKernelINS1_5radix10policy_hubIyNS0_8NullTypeEiE10Policy1000ELb0ELNS0_9SortOrderE0EyS6_PySA_iNS1_21identity_decomposer_tEEEvPKT2_PSC_PKT3_PSG_T4_T5_iiiT7_:
[----:B------:R-:W-:Y:S01]  /*0000*/  LDC R1, c[0x0][0x37c] ;  /* 0x0000df00ff017b82 */ /* 0x000fe20000000800 */
[----:B------:R-:W0:Y:S07]  /*0010*/  S2R R7, SR_CTAID.X ;  /* 0x0000000000077919 */ /* 0x000e2e0000002500 */
[----:B------:R-:W0:Y:S01]  /*0020*/  LDC.64 R2, c[0x0][0x3a0] ;  /* 0x0000e800ff027b82 */ /* 0x000e220000000a00 */
[----:B------:R-:W1:Y:S07]  /*0030*/  LDCU.64 UR10, c[0x0][0x358] ;  /* 0x00006b00ff0a77ac */ /* 0x000e6e0008000a00 */
[----:B------:R-:W2:Y:S01]  /*0040*/  LDC.64 R4, c[0x0][0x3a8] ;  /* 0x0000ea00ff047b82 */ /* 0x000ea20000000a00 */
[----:B0-----:R-:W-:-:S04]  /*0050*/  IMAD.WIDE.U32 R2, R7, 0x8, R2 ;  /* 0x0000000807027825 */ /* 0x001fc800078e0002 */
[----:B--2---:R-:W-:Y:S01]  /*0060*/  IMAD.WIDE.U32 R4, R7, 0x8, R4 ;  /* 0x0000000807047825 */ /* 0x004fe200078e0004 */
        /* <DEDUP_REMOVED lines=13> */
[----:B------:R-:W-:Y:S02]  /*0140*/  CS2R R42, SRZ ;  /* 0x00000000002a7805 */ /* 0x000fe4000001ff00 */
[----:B------:R-:W-:-:S02]  /*0150*/  CS2R R40, SRZ ;  /* 0x0000000000287805 */ /* 0x000fc4000001ff00 */
[----:B------:R-:W-:Y:S02]  /*0160*/  CS2R R38, SRZ ;  /* 0x0000000000267805 */ /* 0x000fe4000001ff00 */
[----:B------:R-:W-:Y:S02]  /*0170*/  CS2R R36, SRZ ;  /* 0x0000000000247805 */ /* 0x000fe4000001ff00 */
[----:B------:R-:W-:Y:S01]  /*0180*/  CS2R R34, SRZ ;  /* 0x0000000000227805 */ /* 0x000fe2000001ff00 */
[----:B------:R-:W-:Y:S01]  /*0190*/  IMAD.MOV.U32 R3, RZ, RZ, R8 ;  /* 0x000000ffff037224 */ /* 0x000fe200078e0008 */
[----:B-1----:R-:W-:Y:S01]  /*01a0*/  UIMAD.WIDE.U32 UR6, UR4, 0x1, UR6 ;  /* 0x00000001040678a5 */ /* 0x002fe2000f8e0006 */
[----:B0-----:R-:W-:Y:S01]  /*01b0*/  LEA R5, R2, R5, 0x18 ;  /* 0x0000000502057211 */ /* 0x001fe200078ec0ff */
[----:B------:R-:W-:-:S04]  /*01c0*/  IMAD.MOV.U32 R2, RZ, RZ, RZ ;  /* 0x000000ffff027224 */ /* 0x000fc800078e00ff */
[----:B--2---:R-:W-:-:S05]  /*01d0*/  IMAD R4, R7, 0x4, R5 ;  /* 0x0000000407047824 */ /* 0x004fca00078e0205 */
[----:B------:R0:W-:Y:S04]  /*01e0*/  STS [R4], RZ ;  /* 0x000000ff04007388 */ /* 0x0001e80000000800 */
[----:B------:R0:W-:Y:S04]  /*01f0*/  STS [R4+0x300], RZ ;  /* 0x000300ff04007388 */ /* 0x0001e80000000800 */
        /* <DEDUP_REMOVED lines=15> */
[----:B------:R-:W1:Y:S01]  /*02f0*/  S2R R45, SR_LANEID ;  /* 0x00000000002d7919 */ /* 0x000e620000000000 */
[----:B------:R-:W-:Y:S01]  /*0300*/  SHF.R.U32.HI R10, RZ, 0x5, R7 ;  /* 0x00000005ff0a7819 */ /* 0x000fe20000011607 */
[----:B------:R-:W-:Y:S01]  /*0310*/  IMAD.MOV.U32 R44, RZ, RZ, RZ ;  /* 0x000000ffff2c7224 */ /* 0x000fe200078e00ff */
[----:B------:R-:W-:Y:S01]  /*0320*/  UIADD3 UR8, UPT, UPT, UR7, UR5, URZ ;  /* 0x0000000507087290 */ /* 0x000fe2000fffe0ff */
[----:B------:R-:W-:Y:S02]  /*0330*/  IMAD.MOV.U32 R3, RZ, RZ, R8 ;  /* 0x000000ffff037224 */ /* 0x000fe400078e0008 */
[----:B------:R-:W-:-:S04]  /*0340*/  IMAD R10, R10, 0x300, R5 ;  /* 0x000003000a0a7824 */ /* 0x000fc800078e0205 */
[----:B-1----:R-:W-:-:S07]  /*0350*/  IMAD R45, R45, 0x4, R10 ;  /* 0x000000042d2d7824 */ /* 0x002fce00078e020a */
.L_x_129:
[----:B------:R-:W-:Y:S01]  /*0360*/  IMAD.IADD R46, R9, 0x1, -R3 ;  /* 0x00000001092e7824 */ /* 0x000fe200078e0a03 */
[----:B-1----:R-:W1:Y:S01]  /*0370*/  LDCU UR9, c[0x0][0x3b4] ;  /* 0x00007680ff0977ac */ /* 0x002e620008000800 */
[----:B------:R-:W2:Y:S01]  /*0380*/  LDCU UR12, c[0x0][0x3b8] ;  /* 0x00007700ff0c77ac */ /* 0x000ea20008000800 */
[----:B---3--:R-:W-:-:S05]  /*0390*/  UMOV UR4, URZ ;  /* 0x000000ff00047c82 */ /* 0x008fca0008000000 */
.L_x_122:
        /* <DEDUP_REMOVED lines=8> */
[----:B------:R-:W5:Y:S04]  /*0420*/  LDG.E.64 R58, desc[UR10][R50.64+-0x1e00] ;  /* 0xffe2000a323a7981 */ /* 0x000f68000c1e1b00 */
[----:B------:R-:W5:Y:S01]  /*0430*/  LDG.E.64 R60, desc[UR10][R50.64+-0x1800] ;  /* 0xffe8000a323c7981 */ /* 0x000f62000c1e1b00 */
[----:B------:R-:W-:-:S02]  /*0440*/  UMOV UR5, 0x1 ;  /* 0x0000000100057882 */ /* 0x000fc40000000000 */
[----:B--2---:R-:W-:Y:S01]  /*0450*/  USHF.L.U32 UR5, UR5, UR12, URZ ;  /* 0x0000000c05057299 */ /* 0x004fe200080006ff */
[----:B------:R-:W2:Y:S03]  /*0460*/  LDG.E.64 R48, desc[UR10][R50.64+-0x1200] ;  /* 0xffee000a32307981 */ /* 0x000ea6000c1e1b00 */
[----:B------:R-:W-:Y:S01]  /*0470*/  UIADD3 UR5, UPT, UPT, UR5, -0x1, URZ ;  /* 0xffffffff05057890 */ /* 0x000fe2000fffe0ff */
[----:B------:R-:W2:Y:S04]  /*0480*/  LDG.E.64 R30, desc[UR10][R50.64+-0xc00] ;  /* 0xfff4000a321e7981 */ /* 0x000ea8000c1e1b00 */
        /* <DEDUP_REMOVED lines=9> */
[----:B------:R-:W2:Y:S01]  /*0520*/  LDG.E.64 R32, desc[UR10][R50.64+0x3600] ;  /* 0x0036000a32207981 */ /* 0x000ea2000c1e1b00 */
[----:B-1----:R-:W-:-:S04]  /*0530*/  SHF.R.U64 R10, R10, UR9, R11 ;  /* 0x000000090a0a7c19 */ /* 0x002fc8000800120b */
[----:B------:R-:W-:-:S04]  /*0540*/  LOP3.LUT R10, R10, UR5, RZ, 0xc0, !PT ;  /* 0x000000050a0a7c12 */ /* 0x000fc8000f8ec0ff */
[----:B------:R-:W-:Y:S02]  /*0550*/  SHF.R.U32.HI R11, RZ, 0x2, R10 ;  /* 0x00000002ff0b7819 */ /* 0x000fe4000001160a */
[----:B------:R-:W-:-:S03]  /*0560*/  LOP3.LUT R10, R10, 0x3, RZ, 0xc0, !PT ;  /* 0x000000030a0a7812 */ /* 0x000fc600078ec0ff */
[----:B------:R-:W-:-:S04]  /*0570*/  IMAD R11, R11, 0x300, R4 ;  /* 0x000003000b0b7824 */ /* 0x000fc800078e0204 */
[----:B------:R-:W-:Y:S02]  /*0580*/  IMAD.IADD R47, R11, 0x1, R10 ;  /* 0x000000010b2f7824 */ /* 0x000fe400078e020a */
[----:B------:R1:W2:Y:S01]  /*0590*/  LDG.E.64 R10, desc[UR10][R50.64+0x3000] ;  /* 0x0030000a320a7981 */ /* 0x0002a2000c1e1b00 */
[----:B------:R-:W-:Y:S06]  /*05a0*/  BAR.SYNC.DEFER_BLOCKING 0x0 ;  /* 0x0000000000007b1d */ /* 0x000fec0000010000 */
[----:B------:R-:W0:Y:S01]  /*05b0*/  LDS.U8 R62, [R47] ;  /* 0x000000002f3e7984 */ /* 0x000e220000000000 */
[----:B---3--:R-:W-:-:S04]  /*05c0*/  SHF.R.U64 R52, R52, UR9, R53 ;  /* 0x0000000934347c19 */ /* 0x008fc80008001235 */
[----:B------:R-:W-:-:S04]  /*05d0*/  LOP3.LUT R52, R52, UR5, RZ, 0xc0, !PT ;  /* 0x0000000534347c12 */ /* 0x000fc8000f8ec0ff */
[----:B------:R-:W-:Y:S02]  /*05e0*/  SHF.R.U32.HI R53, RZ, 0x2, R52 ;  /* 0x00000002ff357819 */ /* 0x000fe40000011634 */
[----:B------:R-:W-:-:S03]  /*05f0*/  LOP3.LUT R52, R52, 0x3, RZ, 0xc0, !PT ;  /* 0x0000000334347812 */ /* 0x000fc600078ec0ff */
[----:B------:R-:W-:-:S04]  /*0600*/  IMAD R53, R53, 0x300, R4 ;  /* 0x0000030035357824 */ /* 0x000fc800078e0204 */
[----:B------:R-:W-:Y:S02]  /*0610*/  IMAD.IADD R52, R53, 0x1, R52 ;  /* 0x0000000135347824 */ /* 0x000fe400078e0234 */
[----:B0-----:R-:W-:-:S05]  /*0620*/  VIADD R62, R62, 0x1 ;  /* 0x000000013e3e7836 */ /* 0x001fca0000000000 */
[----:B------:R-:W-:Y:S04]  /*0630*/  STS.U8 [R47], R62 ;  /* 0x0000003e2f007388 */ /* 0x000fe80000000000 */
[----:B-1----:R-:W0:Y:S01]  /*0640*/  LDS.U8 R50, [R52] ;  /* 0x0000000034327984 */ /* 0x002e220000000000 */
[----:B----4-:R-:W-:-:S04]  /*0650*/  SHF.R.U64 R51, R54, UR9, R55 ;  /* 0x0000000936337c19 */ /* 0x010fc80008001237 */
[----:B------:R-:W-:-:S04]  /*0660*/  LOP3.LUT R51, R51, UR5, RZ, 0xc0, !PT ;  /* 0x0000000533337c12 */ /* 0x000fc8000f8ec0ff */
[----:B------:R-:W-:Y:S02]  /*0670*/  SHF.R.U32.HI R53, RZ, 0x2, R51 ;  /* 0x00000002ff357819 */ /* 0x000fe40000011633 */
[----:B------:R-:W-:-:S03]  /*0680*/  LOP3.LUT R54, R51, 0x3, RZ, 0xc0, !PT ;  /* 0x0000000333367812 */ /* 0x000fc600078ec0ff */
[----:B------:R-:W-:-:S04]  /*0690*/  IMAD R53, R53, 0x300, R4 ;  /* 0x0000030035357824 */ /* 0x000fc800078e0204 */
[----:B------:R-:W-:Y:S02]  /*06a0*/  IMAD.IADD R53, R53, 0x1, R54 ;  /* 0x0000000135357824 */ /* 0x000fe400078e0236 */
[----:B0-----:R-:W-:-:S05]  /*06b0*/  VIADD R51, R50, 0x1 ;  /* 0x0000000132337836 */ /* 0x001fca0000000000 */
[----:B------:R-:W-:Y:S04]  /*06c0*/  STS.U8 [R52], R51 ;  /* 0x0000003334007388 */ /* 0x000fe80000000000 */
[----:B------:R-:W0:Y:S01]  /*06d0*/  LDS.U8 R50, [R53] ;  /* 0x0000000035327984 */ /* 0x000e220000000000 */
[----:B-----5:R-:W-:-:S04]  /*06e0*/  SHF.R.U64 R47, R56, UR9, R57 ;  /* 0x00000009382f7c19 */ /* 0x020fc80008001239 */
        /* <DEDUP_REMOVED lines=8> */
[----:B------:R-:W-:-:S04]  /*0770*/  SHF.R.U64 R51, R58, UR9, R59 ;  /* 0x000000093a337c19 */ /* 0x000fc8000800123b */
        /* <DEDUP_REMOVED lines=17> */
[----:B--2---:R-:W-:-:S04]  /*0890*/  SHF.R.U64 R47, R48, UR9, R49 ;  /* 0x00000009302f7c19 */ /* 0x004fc80008001231 */
        /* <DEDUP_REMOVED lines=116> */
[----:B------:R-:W-:-:S04]  /*0fe0*/  UIADD3 UR4, UPT, UPT, UR4, -0xe40, URZ ;  /* 0xfffff1c004047890 */ /* 0x000fc8000fffe0ff */
[----:B------:R-:W-:Y:S01]  /*0ff0*/  UISETP.NE.AND UP0, UPT, UR4, -0xb940, UPT ;  /* 0xffff46c00400788c */ /* 0x000fe2000bf05270 */
[----:B------:R-:W-:Y:S02]  /*1000*/  VIADD R46, R46, 0xfffff1c0 ;  /* 0xfffff1c02e2e7836 */ /* 0x000fe40000000000 */
[----:B------:R-:W-:Y:S02]  /*1010*/  VIADD R3, R3, 0xe40 ;  /* 0x00000e4003037836 */ /* 0x000fe40000000000 */
[----:B0-----:R-:W-:-:S05]  /*1020*/  VIADD R15, R15, 0x1 ;  /* 0x000000010f0f7836 */ /* 0x001fca0000000000 */
[----:B------:R3:W-:Y:S01]  /*1030*/  STS.U8 [R14], R15 ;  /* 0x0000000f0e007388 */ /* 0x0007e20000000000 */
[----:B------:R-:W-:Y:S05]  /*1040*/  BRA.U UP0, `(.L_x_122) ;  /* 0xfffffff100d47547 */ /* 0x000fea000b83ffff */
[----:B------:R-:W-:Y:S01]  /*1050*/  BAR.SYNC.DEFER_BLOCKING 0x0 ;  /* 0x0000000000007b1d */ /* 0x000fe20000010000 */
[C---:B------:R-:W-:Y:S02]  /*1060*/  ISETP.GT.U32.AND P0, PT, R7.reuse, 0x1ff, PT ;  /* 0x000001ff0700780c */ /* 0x040fe40003f04070 */
[C---:B------:R-:W-:Y:S02]  /*1070*/  ISETP.GT.U32.AND P1, PT, R7.reuse, 0x13f, PT ;  /* 0x0000013f0700780c */ /* 0x040fe40003f24070 */
[----:B------:R-:W-:Y:S01]  /*1080*/  ISETP.GT.U32.AND P2, PT, R7, 0x7f, PT ;  /* 0x0000007f0700780c */ /* 0x000fe20003f44070 */
[----:B------:R-:W-:Y:S08]  /*1090*/  BSSY.RECONVERGENT B0, `(.L_x_123) ;  /* 0x000002c000007945 */ /* 0x000ff00003800200 */
[----:B------:R-:W-:Y:S05]  /*10a0*/  @P0 BRA `(.L_x_124) ;  /* 0x0000000000a80947 */ /* 0x000fea0003800000 */
[----:B------:R-:W0:Y:S04]  /*10b0*/  LDS R10, [R45] ;  /* 0x000000002d0a7984 */ /* 0x000e280000000800 */
[----:B---3--:R-:W1:Y:S04]  /*10c0*/  LDS R14, [R45+0x80] ;  /* 0x000080002d0e7984 */ /* 0x008e680000000800 */
[----:B------:R-:W2:Y:S04]  /*10d0*/  LDS R18, [R45+0x100] ;  /* 0x000100002d127984 */ /* 0x000ea80000000800 */
[----:B------:R-:W3:Y:S04]  /*10e0*/  LDS R19, [R45+0x180] ;  /* 0x000180002d137984 */ /* 0x000ee80000000800 */
[----:B------:R-:W4:Y:S04]  /*10f0*/  LDS R21, [R45+0x200] ;  /* 0x000200002d157984 */ /* 0x000f280000000800 */
[----:B------:R-:W5:Y:S01]  /*1100*/  LDS R22, [R45+0x280] ;  /* 0x000280002d167984 */ /* 0x000f620000000800 */
[----:B0-----:R-:W-:-:S02]  /*1110*/  PRMT R11, R10, 0x7770, RZ ;  /* 0x000077700a0b7816 */ /* 0x001fc400000000ff */
[C---:B------:R-:W-:Y:S02]  /*1120*/  PRMT R13, R10.reuse, 0x7771, RZ ;  /* 0x000077710a0d7816 */ /* 0x040fe400000000ff */
[C---:B------:R-:W-:Y:S02]  /*1130*/  PRMT R12, R10.reuse, 0x7772, RZ ;  /* 0x000077720a0c7816 */ /* 0x040fe400000000ff */
[----:B------:R-:W-:Y:S02]  /*1140*/  PRMT R15, R10, 0x7773, RZ ;  /* 0x000077730a0f7816 */ /* 0x000fe400000000ff */
[C---:B-1----:R-:W-:Y:S02]  /*1150*/  PRMT R10, R14.reuse, 0x7770, RZ ;  /* 0x000077700e0a7816 */ /* 0x042fe400000000ff */
[C---:B------:R-:W-:Y:S02]  /*1160*/  PRMT R16, R14.reuse, 0x7771, RZ ;  /* 0x000077710e107816 */ /* 0x040fe400000000ff */
[----:B------:R-:W-:-:S02]  /*1170*/  PRMT R17, R14, 0x7772, RZ ;  /* 0x000077720e117816 */ /* 0x000fc400000000ff */
[----:B------:R-:W-:Y:S02]  /*1180*/  PRMT R14, R14, 0x7773, RZ ;  /* 0x000077730e0e7816 */ /* 0x000fe400000000ff */
[----:B------:R-:W-:Y:S02]  /*1190*/  IADD3 R10, PT, PT, R10, R2, R11 ;  /* 0x000000020a0a7210 */ /* 0x000fe40007ffe00b */
[----:B------:R-:W-:Y:S02]  /*11a0*/  IADD3 R12, PT, PT, R17, R35, R12 ;  /* 0x00000023110c7210 */ /* 0x000fe40007ffe00c */
[----:B------:R-:W-:Y:S02]  /*11b0*/  IADD3 R14, PT, PT, R14, R36, R15 ;  /* 0x000000240e0e7210 */ /* 0x000fe40007ffe00f */
[----:B------:R-:W-:Y:S02]  /*11c0*/  IADD3 R13, PT, PT, R16, R34, R13 ;  /* 0x00000022100d7210 */ /* 0x000fe40007ffe00d */
[----:B--2---:R-:W-:-:S02]  /*11d0*/  PRMT R11, R18, 0x7770, RZ ;  /* 0x00007770120b7816 */ /* 0x004fc400000000ff */
[C---:B------:R-:W-:Y:S02]  /*11e0*/  PRMT R2, R18.reuse, 0x7771, RZ ;  /* 0x0000777112027816 */ /* 0x040fe400000000ff */
[C---:B------:R-:W-:Y:S02]  /*11f0*/  PRMT R15, R18.reuse, 0x7772, RZ ;  /* 0x00007772120f7816 */ /* 0x040fe400000000ff */
[----:B------:R-:W-:Y:S02]  /*1200*/  PRMT R17, R18, 0x7773, RZ ;  /* 0x0000777312117816 */ /* 0x000fe400000000ff */
[C---:B---3--:R-:W-:Y:S02]  /*1210*/  PRMT R16, R19.reuse, 0x7770, RZ ;  /* 0x0000777013107816 */ /* 0x048fe400000000ff */
[C---:B------:R-:W-:Y:S02]  /*1220*/  PRMT R18, R19.reuse, 0x7771, RZ ;  /* 0x0000777113127816 */ /* 0x040fe400000000ff */
[----:B------:R-:W-:-:S02]  /*1230*/  PRMT R20, R19, 0x7772, RZ ;  /* 0x0000777213147816 */ /* 0x000fc400000000ff */
[----:B------:R-:W-:Y:S02]  /*1240*/  PRMT R19, R19, 0x7773, RZ ;  /* 0x0000777313137816 */ /* 0x000fe400000000ff */
[----:B------:R-:W-:Y:S02]  /*1250*/  IADD3 R10, PT, PT, R16, R10, R11 ;  /* 0x0000000a100a7210 */ /* 0x000fe40007ffe00b */
[----:B------:R-:W-:Y:S02]  /*1260*/  IADD3 R13, PT, PT, R18, R13, R2 ;  /* 0x0000000d120d7210 */ /* 0x000fe40007ffe002 */
[----:B------:R-:W-:Y:S02]  /*1270*/  IADD3 R12, PT, PT, R20, R12, R15 ;  /* 0x0000000c140c7210 */ /* 0x000fe40007ffe00f */
[C---:B----4-:R-:W-:Y:S02]  /*1280*/  PRMT R11, R21.reuse, 0x7770, RZ ;  /* 0x00007770150b7816 */ /* 0x050fe400000000ff */
[----:B------:R-:W-:-:S02]  /*1290*/  PRMT R34, R21, 0x7771, RZ ;  /* 0x0000777115227816 */ /* 0x000fc400000000ff */
[----:B------:R-:W-:Y:S02]  /*12a0*/  PRMT R35, R21, 0x7772, RZ ;  /* 0x0000777215237816 */ /* 0x000fe400000000ff */
[C---:B-----5:R-:W-:Y:S02]  /*12b0*/  PRMT R2, R22.reuse, 0x7770, RZ ;  /* 0x0000777016027816 */ /* 0x060fe400000000ff */
        /* <DEDUP_REMOVED lines=8> */
[----:B------:R-:W-:-:S07]  /*1340*/  IADD3 R36, PT, PT, R22, R14, R21 ;  /* 0x0000000e16247210 */ /* 0x000fce0007ffe015 */
.L_x_124:
[----:B------:R-:W-:Y:S05]  /*1350*/  BSYNC.RECONVERGENT B0 ;  /* 0x0000000000007941 */ /* 0x000fea0003800200 */
.L_x_123:
[----:B------:R-:W-:Y:S04]  /*1360*/  BSSY.RECONVERGENT B0, `(.L_x_125) ;  /* 0x000002c000007945 */ /* 0x000fe80003800200 */
[----:B------:R-:W-:Y:S05]  /*1370*/  @P1 BRA `(.L_x_126) ;  /* 0x0000000000a81947 */ /* 0x000fea0003800000 */
[----:B------:R-:W0:Y:S04]  /*1380*/  LDS R10, [R45+0x1200] ;  /* 0x001200002d0a7984 */ /* 0x000e280000000800 */
        /* <DEDUP_REMOVED lines=19> */
[C---:B---3--:R-:W-:Y:S02]  /*14c0*/  PRMT R16, R19.reuse, 0x7770, RZ ;  /* 0x0000777013107816 */ /* 0x048fe400000000ff */
[C---:B------:R-:W-:Y:S02]  /*14d0*/  PRMT R20, R19.reuse, 0x7771, RZ ;  /* 0x0000777113147816 */ /* 0x040fe400000000ff */
[C---:B------:R-:W-:Y:S02]  /*14e0*/  PRMT R17, R18.reuse, 0x7772, RZ ;  /* 0x0000777212117816 */ /* 0x040fe400000000ff */
[----:B------:R-:W-:Y:S02]  /*14f0*/  PRMT R21, R19, 0x7772, RZ ;  /* 0x0000777213157816 */ /* 0x000fe400000000ff */
[----:B------:R-:W-:-:S02]  /*1500*/  PRMT R18, R18, 0x7773, RZ ;  /* 0x0000777312127816 */ /* 0x000fc400000000ff */
[----:B------:R-:W-:Y:S02]  /*1510*/  PRMT R19, R19, 0x7773, RZ ;  /* 0x0000777313137816 */ /* 0x000fe400000000ff */
[----:B------:R-:W-:Y:S02]  /*1520*/  IADD3 R10, PT, PT, R16, R10, R15 ;  /* 0x0000000a100a7210 */ /* 0x000fe40007ffe00f */
[----:B------:R-:W-:Y:S02]  /*1530*/  IADD3 R11, PT, PT, R20, R11, R12 ;  /* 0x0000000b140b7210 */ /* 0x000fe40007ffe00c */
[C---:B----4-:R-:W-:Y:S02]  /*1540*/  PRMT R37, R22.reuse, 0x7770, RZ ;  /* 0x0000777016257816 */ /* 0x050fe400000000ff */
[C---:B------:R-:W-:Y:S02]  /*1550*/  PRMT R38, R22.reuse, 0x7771, RZ ;  /* 0x0000777116267816 */ /* 0x040fe400000000ff */
[----:B------:R-:W-:-:S02]  /*1560*/  PRMT R39, R22, 0x7772, RZ ;  /* 0x0000777216277816 */ /* 0x000fc400000000ff */
[C---:B-----5:R-:W-:Y:S02]  /*1570*/  PRMT R12, R23.reuse, 0x7770, RZ ;  /* 0x00007770170c7816 */ /* 0x060fe400000000ff */
[C---:B------:R-:W-:Y:S02]  /*1580*/  PRMT R15, R23.reuse, 0x7771, RZ ;  /* 0x00007771170f7816 */ /* 0x040fe400000000ff */
[----:B------:R-:W-:Y:S02]  /*1590*/  PRMT R16, R23, 0x7772, RZ ;  /* 0x0000777217107816 */ /* 0x000fe400000000ff */
[----:B------:R-:W-:Y:S02]  /*15a0*/  IADD3 R14, PT, PT, R21, R14, R17 ;  /* 0x0000000e150e7210 */ /* 0x000fe40007ffe011 */
[----:B------:R-:W-:Y:S02]  /*15b0*/  IADD3 R13, PT, PT, R19, R13, R18 ;  /* 0x0000000d130d7210 */ /* 0x000fe40007ffe012 */
[----:B------:R-:W-:-:S02]  /*15c0*/  PRMT R22, R22, 0x7773, RZ ;  /* 0x0000777316167816 */ /* 0x000fc400000000ff */
[----:B------:R-:W-:Y:S02]  /*15d0*/  PRMT R23, R23, 0x7773, RZ ;  /* 0x0000777317177816 */ /* 0x000fe400000000ff */
[----:B------:R-:W-:Y:S02]  /*15e0*/  IADD3 R37, PT, PT, R12, R10, R37 ;  /* 0x0000000a0c257210 */ /* 0x000fe40007ffe025 */
[----:B------:R-:W-:Y:S02]  /*15f0*/  IADD3 R38, PT, PT, R15, R11, R38 ;  /* 0x0000000b0f267210 */ /* 0x000fe40007ffe026 */
[----:B------:R-:W-:Y:S02]  /*1600*/  IADD3 R39, PT, PT, R16, R14, R39 ;  /* 0x0000000e10277210 */ /* 0x000fe40007ffe027 */
[----:B------:R-:W-:-:S07]  /*1610*/  IADD3 R40, PT, PT, R23, R13, R22 ;  /* 0x0000000d17287210 */ /* 0x000fce0007ffe016 */
.L_x_126:
[----:B------:R-:W-:Y:S05]  /*1620*/  BSYNC.RECONVERGENT B0 ;  /* 0x0000000000007941 */ /* 0x000fea0003800200 */
.L_x_125:
        /* <DEDUP_REMOVED lines=44> */
.L_x_128:
[----:B------:R-:W-:Y:S05]  /*18f0*/  BSYNC.RECONVERGENT B0 ;  /* 0x0000000000007941 */ /* 0x000fea0003800200 */
.L_x_127:
        /* <DEDUP_REMOVED lines=19> */
.L_x_121:
[----:B------:R-:W-:Y:S01]  /*1a30*/  IMAD.IADD R45, R9, 0x1, -R3 ;  /* 0x00000001092d7824 */ /* 0x000fe200078e0a03 */
[----:B------:R-:W2:Y:S01]  /*1a40*/  LDCU UR9, c[0x0][0x3b4] ;  /* 0x00007680ff0977ac */ /* 0x000ea20008000800 */
[----:B---3--:R-:W-:Y:S02]  /*1a50*/  IMAD.MOV.U32 R15, RZ, RZ, R44 ;  /* 0x000000ffff0f7224 */ /* 0x008fe400078e002c */
[----:B------:R-:W-:Y:S01]  /*1a60*/  IMAD.MOV.U32 R14, RZ, RZ, R43 ;  /* 0x000000ffff0e7224 */ /* 0x000fe200078e002b */
[----:B------:R-:W-:Y:S01]  /*1a70*/  ISETP.GE.AND P0, PT, R45, 0xe40, PT ;  /* 0x00000e402d00780c */ /* 0x000fe20003f06270 */
[----:B------:R-:W3:Y:S01]  /*1a80*/  LDCU UR12, c[0x0][0x3b4] ;  /* 0x00007680ff0c77ac */ /* 0x000ee20008000800 */
[----:B------:R-:W-:Y:S02]  /*1a90*/  IMAD.MOV.U32 R13, RZ, RZ, R42 ;  /* 0x000000ffff0d7224 */ /* 0x000fe400078e002a */
[----:B------:R-:W-:Y:S02]  /*1aa0*/  IMAD.MOV.U32 R12, RZ, RZ, R41 ;  /* 0x000000ffff0c7224 */ /* 0x000fe400078e0029 */
[----:B------:R-:W-:-:S02]  /*1ab0*/  IMAD.MOV.U32 R19, RZ, RZ, R40 ;  /* 0x000000ffff137224 */ /* 0x000fc400078e0028 */
[----:B------:R-:W-:-:S05]  /*1ac0*/  IMAD.MOV.U32 R18, RZ, RZ, R39 ;  /* 0x000000ffff127224 */ /* 0x000fca00078e0027 */
[----:B------:R-:W-:Y:S05]  /*1ad0*/  @!P0 BRA `(.L_x_130) ;  /* 0x0000000c003c8947 */ /* 0x000fea0003800000 */
[----:B------:R-:W4:Y:S01]  /*1ae0*/  LDCU.64 UR4, c[0x0][0x380] ;  /* 0x00007000ff0477ac */ /* 0x000f220008000a00 */
[----:B------:R-:W0:Y:S01]  /*1af0*/  LDCU UR7, c[0x0][0x3b4] ;  /* 0x00007680ff0777ac */ /* 0x000e220008000800 */
[----:B------:R-:W0:Y:S01]  /*1b00*/  LDCU UR8, c[0x0][0x3b8] ;  /* 0x00007700ff0877ac */ /* 0x000e220008000800 */
[----:B----4-:R-:W-:-:S04]  /*1b10*/  UIADD3 UR4, UP0, UPT, UR4, 0x3600, URZ ;  /* 0x0000360004047890 */ /* 0x010fc8000ff1e0ff */
[----:B0-----:R-:W-:-:S12]  /*1b20*/  UIADD3.X UR5, UPT, UPT, URZ, UR5, URZ, UP0, !UPT ;  /* 0x00000005ff057290 */ /* 0x001fd800087fe4ff */
.L_x_131:
[----:B------:R-:W-:-:S04]  /*1b30*/  IADD3 R10, P0, PT, R7, R3, RZ ;  /* 0x00000003070a7210 */ /* 0x000fc80007f1e0ff */
[----:B------:R-:W-:Y:S02]  /*1b40*/  LEA.HI.X.SX32 R11, R3, RZ, 0x1, P0 ;  /* 0x000000ff030b7211 */ /* 0x000fe400000f0eff */
[----:B------:R-:W-:-:S04]  /*1b50*/  LEA R50, P0, R10, UR4, 0x3 ;  /* 0x000000040a327c11 */ /* 0x000fc8000f8018ff */
[----:B------:R-:W-:-:S05]  /*1b60*/  LEA.HI.X R51, R10, UR5, R11, 0x3, P0 ;  /* 0x000000050a337c11 */ /* 0x000fca00080f1c0b */
[----:B----4-:R-:W4:Y:S04]  /*1b70*/  LDG.E.64 R10, desc[UR10][R50.64+-0x3600] ;  /* 0xffca000a320a7981 */ /* 0x010f28000c1e1b00 */
[----:B------:R-:W5:Y:S04]  /*1b80*/  LDG.E.64 R52, desc[UR10][R50.64+-0x3000] ;  /* 0xffd0000a32347981 */ /* 0x000f68000c1e1b00 */
[----:B------:R-:W2:Y:S04]  /*1b90*/  LDG.E.64 R54, desc[UR10][R50.64+-0x2a00] ;  /* 0xffd6000a32367981 */ /* 0x000ea8000c1e1b00 */
[----:B------:R-:W3:Y:S04]  /*1ba0*/  LDG.E.64 R56, desc[UR10][R50.64+-0x2400] ;  /* 0xffdc000a32387981 */ /* 0x000ee8000c1e1b00 */
[----:B------:R-:W3:Y:S04]  /*1bb0*/  LDG.E.64 R58, desc[UR10][R50.64+-0x1e00] ;  /* 0xffe2000a323a7981 */ /* 0x000ee8000c1e1b00 */
[----:B------:R-:W3:Y:S01]  /*1bc0*/  LDG.E.64 R60, desc[UR10][R50.64+-0x1800] ;  /* 0xffe8000a323c7981 */ /* 0x000ee2000c1e1b00 */
[----:B------:R-:W-:-:S02]  /*1bd0*/  UMOV UR6, 0x1 ;  /* 0x0000000100067882 */ /* 0x000fc40000000000 */
[----:B------:R-:W-:Y:S01]  /*1be0*/  USHF.L.U32 UR6, UR6, UR8, URZ ;  /* 0x0000000806067299 */ /* 0x000fe200080006ff */
[----:B------:R-:W3:Y:S03]  /*1bf0*/  LDG.E.64 R48, desc[UR10][R50.64+-0x1200] ;  /* 0xffee000a32307981 */ /* 0x000ee6000c1e1b00 */
[----:B------:R-:W-:Y:S01]  /*1c00*/  UIADD3 UR6, UPT, UPT, UR6, -0x1, URZ ;  /* 0xffffffff06067890 */ /* 0x000fe2000fffe0ff */
[----:B------:R-:W3:Y:S04]  /*1c10*/  LDG.E.64 R46, desc[UR10][R50.64+-0xc00] ;  /* 0xfff4000a322e7981 */ /* 0x000ee8000c1e1b00 */
        /* <DEDUP_REMOVED lines=9> */
[----:B------:R-:W3:Y:S01]  /*1cb0*/  LDG.E.64 R42, desc[UR10][R50.64+0x3600] ;  /* 0x0036000a322a7981 */ /* 0x000ee2000c1e1b00 */
[----:B----4-:R-:W-:-:S04]  /*1cc0*/  SHF.R.U64 R10, R10, UR7, R11 ;  /* 0x000000070a0a7c19 */ /* 0x010fc8000800120b */
[----:B------:R-:W-:-:S04]  /*1cd0*/  LOP3.LUT R10, R10, UR6, RZ, 0xc0, !PT ;  /* 0x000000060a0a7c12 */ /* 0x000fc8000f8ec0ff */
[----:B------:R-:W-:Y:S02]  /*1ce0*/  SHF.R.U32.HI R11, RZ, 0x2, R10 ;  /* 0x00000002ff0b7819 */ /* 0x000fe4000001160a */
[----:B------:R-:W-:-:S03]  /*1cf0*/  LOP3.LUT R10, R10, 0x3, RZ, 0xc0, !PT ;  /* 0x000000030a0a7812 */ /* 0x000fc600078ec0ff */
[----:B------:R-:W-:-:S04]  /*1d00*/  IMAD R11, R11, 0x300, R4 ;  /* 0x000003000b0b7824 */ /* 0x000fc800078e0204 */
[----:B------:R-:W-:Y:S02]  /*1d10*/  IMAD.IADD R39, R11, 0x1, R10 ;  /* 0x000000010b277824 */ /* 0x000fe400078e020a */
[----:B------:R0:W4:Y:S01]  /*1d20*/  LDG.E.64 R10, desc[UR10][R50.64+0x3000] ;  /* 0x0030000a320a7981 */ /* 0x000122000c1e1b00 */
[----:B------:R-:W-:Y:S06]  /*1d30*/  BAR.SYNC.DEFER_BLOCKING 0x0 ;  /* 0x0000000000007b1d */ /* 0x000fec0000010000 */
[----:B------:R-:W1:Y:S01]  /*1d40*/  LDS.U8 R44, [R39] ;  /* 0x00000000272c7984 */ /* 0x000e620000000000 */
[----:B-----5:R-:W-:-:S04]  /*1d50*/  SHF.R.U64 R52, R52, UR7, R53 ;  /* 0x0000000734347c19 */ /* 0x020fc80008001235 */
[----:B------:R-:W-:-:S04]  /*1d60*/  LOP3.LUT R52, R52, UR6, RZ, 0xc0, !PT ;  /* 0x0000000634347c12 */ /* 0x000fc8000f8ec0ff */
[----:B------:R-:W-:Y:S02]  /*1d70*/  SHF.R.U32.HI R53, RZ, 0x2, R52 ;  /* 0x00000002ff357819 */ /* 0x000fe40000011634 */
[----:B------:R-:W-:-:S03]  /*1d80*/  LOP3.LUT R52, R52, 0x3, RZ, 0xc0, !PT ;  /* 0x0000000334347812 */ /* 0x000fc600078ec0ff */
[----:B------:R-:W-:-:S04]  /*1d90*/  IMAD R53, R53, 0x300, R4 ;  /* 0x0000030035357824 */ /* 0x000fc800078e0204 */
[----:B------:R-:W-:Y:S02]  /*1da0*/  IMAD.IADD R52, R53, 0x1, R52 ;  /* 0x0000000135347824 */ /* 0x000fe400078e0234 */
[----:B-1----:R-:W-:-:S05]  /*1db0*/  VIADD R44, R44, 0x1 ;  /* 0x000000012c2c7836 */ /* 0x002fca0000000000 */
[----:B------:R-:W-:Y:S04]  /*1dc0*/  STS.U8 [R39], R44 ;  /* 0x0000002c27007388 */ /* 0x000fe80000000000 */
[----:B0-----:R-:W0:Y:S01]  /*1dd0*/  LDS.U8 R50, [R52] ;  /* 0x0000000034327984 */ /* 0x001e220000000000 */
        /* <DEDUP_REMOVED lines=153> */
[----:B------:R-:W-:-:S05]  /*2770*/  VIADD R45, R45, 0xfffff1c0 ;  /* 0xfffff1c02d2d7836 */ /* 0x000fca0000000000 */
[----:B------:R-:W-:Y:S01]  /*2780*/  ISETP.GT.AND P0, PT, R45, 0xe3f, PT ;  /* 0x00000e3f2d00780c */ /* 0x000fe20003f04270 */
[----:B------:R-:W-:Y:S02]  /*2790*/  VIADD R3, R3, 0xe40 ;  /* 0x00000e4003037836 */ /* 0x000fe40000000000 */
[----:B0-----:R-:W-:-:S05]  /*27a0*/  VIADD R21, R21, 0x1 ;  /* 0x0000000115157836 */ /* 0x001fca0000000000 */
[----:B------:R4:W-:Y:S05]  /*27b0*/  STS.U8 [R20], R21 ;  /* 0x0000001514007388 */ /* 0x0009ea0000000000 */
[----:B------:R-:W-:Y:S05]  /*27c0*/  @P0 BRA `(.L_x_131) ;  /* 0xfffffff000d80947 */ /* 0x000fea000383ffff */
.L_x_130:
[----:B------:R-:W-:Y:S01]  /*27d0*/  ISETP.GE.AND P0, PT, R7, R45, PT ;  /* 0x0000002d0700720c */ /* 0x000fe20003f06270 */
[----:B------:R-:W-:Y:S01]  /*27e0*/  BSSY.RECONVERGENT B0, `(.L_x_132) ;  /* 0x000005e000007945 */ /* 0x000fe20003800200 */
[----:B------:R-:W-:Y:S02]  /*27f0*/  IMAD.MOV.U32 R17, RZ, RZ, R38 ;  /* 0x000000ffff117224 */ /* 0x000fe400078e0026 */
[----:B------:R-:W-:Y:S02]  /*2800*/  IMAD.MOV.U32 R16, RZ, RZ, R37 ;  /* 0x000000ffff107224 */ /* 0x000fe400078e0025 */
[----:B------:R-:W-:Y:S02]  /*2810*/  IMAD.MOV.U32 R23, RZ, RZ, R36 ;  /* 0x000000ffff177224 */ /* 0x000fe400078e0024 */
[----:B------:R-:W-:Y:S02]  /*2820*/  IMAD.MOV.U32 R22, RZ, RZ, R35 ;  /* 0x000000ffff167224 */ /* 0x000fe400078e0023 */
[----:B----4-:R-:W-:-:S02]  /*2830*/  IMAD.MOV.U32 R21, RZ, RZ, R34 ;  /* 0x000000ffff157224 */ /* 0x010fc400078e0022 */
[----:B------:R-:W-:Y:S01]  /*2840*/  IMAD.MOV.U32 R20, RZ, RZ, R2 ;  /* 0x000000ffff147224 */ /* 0x000fe200078e0002 */
[----:B------:R-:W-:Y:S06]  /*2850*/  @P0 BRA `(.L_x_133) ;  /* 0x0000000400580947 */ /* 0x000fec0003800000 */
[----:B------:R-:W-:Y:S01]  /*2860*/  LOP3.LUT R2, RZ, R7, RZ, 0x33, !PT ;  /* 0x00000007ff027212 */ /* 0x000fe200078e33ff */
[----:B------:R-:W4:Y:S01]  /*2870*/  LDCU UR4, c[0x0][0x3b8] ;  /* 0x00007700ff0477ac */ /* 0x000f220008000800 */
[----:B------:R-:W-:Y:S01]  /*2880*/  IMAD.MOV.U32 R11, RZ, RZ, 0x1 ;  /* 0x00000001ff0b7424 */ /* 0x000fe200078e00ff */
[----:B------:R-:W-:Y:S01]  /*2890*/  BSSY.RECONVERGENT B1, `(.L_x_134) ;  /* 0x0000020000017945 */ /* 0x000fe20003800200 */
[----:B------:R-:W-:Y:S02]  /*28a0*/  IMAD.MOV.U32 R32, RZ, RZ, R7 ;  /* 0x000000ffff207224 */ /* 0x000fe400078e0007 */
[----:B------:R-:W-:-:S04]  /*28b0*/  IMAD.IADD R10, R2, 0x1, R45 ;  /* 0x00000001020a7824 */ /* 0x000fc800078e022d */
[C---:B------:R-:W-:Y:S01]  /*28c0*/  IMAD.HI.U32 R2, R10.reuse, -0x55555555, RZ ;  /* 0xaaaaaaab0a027827 */ /* 0x040fe200078e00ff */
[----:B------:R-:W-:-:S04]  /*28d0*/  ISETP.GE.U32.AND P1, PT, R10, 0x240, PT ;  /* 0x000002400a00780c */ /* 0x000fc80003f26070 */
[----:B------:R-:W-:-:S04]  /*28e0*/  SHF.R.U32.HI R2, RZ, 0x7, R2 ;  /* 0x00000007ff027819 */ /* 0x000fc80000011602 */
[----:B------:R-:W-:Y:S02]  /*28f0*/  LOP3.LUT R24, R2, 0x3, RZ, 0xc0, !PT ;  /* 0x0000000302187812 */ /* 0x000fe400078ec0ff */
[----:B----4-:R-:W-:Y:S02]  /*2900*/  SHF.L.U32 R11, R11, UR4, RZ ;  /* 0x000000040b0b7c19 */ /* 0x010fe400080006ff */
[----:B------:R-:W-:-:S03]  /*2910*/  ISETP.NE.AND P0, PT, R24, 0x3, PT ;  /* 0x000000031800780c */ /* 0x000fc60003f05270 */
[----:B------:R-:W-:-:S10]  /*2920*/  VIADD R35, R11, 0xffffffff ;  /* 0xffffffff0b237836 */ /* 0x000fd40000000000 */
[----:B------:R-:W-:Y:S05]  /*2930*/  @!P0 BRA `(.L_x_135) ;  /* 0x0000000000548947 */ /* 0x000fea0003800000 */
[----:B------:R-:W4:Y:S01]  /*2940*/  LDC.64 R24, c[0x0][0x380] ;  /* 0x0000e000ff187b82 */ /* 0x000f220000000a00 */
[----:B------:R-:W-:Y:S02]  /*2950*/  VIADD R11, R2, 0x1 ;  /* 0x00000001020b7836 */ /* 0x000fe40000000000 */
[----:B------:R-:W-:-:S03]  /*2960*/  IMAD.IADD R27, R7, 0x1, R3 ;  /* 0x00000001071b7824 */ /* 0x000fc600078e0203 */
[----:B------:R-:W-:-:S05]  /*2970*/  LOP3.LUT R11, R11, 0x3, RZ, 0xc0, !PT ;  /* 0x000000030b0b7812 */ /* 0x000fca00078ec0ff */
[----:B------:R-:W-:Y:S02]  /*2980*/  IMAD R32, R11, 0xc0, R7 ;  /* 0x000000c00b207824 */ /* 0x000fe400078e0207 */
[----:B------:R-:W-:-:S07]  /*2990*/  IMAD.MOV R2, RZ, RZ, -R11 ;  /* 0x000000ffff027224 */ /* 0x000fce00078e0a0b */
.L_x_136:
[----:B----4-:R-:W-:-:S06]  /*29a0*/  IMAD.WIDE R10, R27, 0x8, R24 ;  /* 0x000000081b0a7825 */ /* 0x010fcc00078e0218 */
[----:B--2---:R-:W2:Y:S01]  /*29b0*/  LDG.E.64 R10, desc[UR10][R10.64] ;  /* 0x0000000a0a0a7981 */ /* 0x004ea2000c1e1b00 */
[----:B------:R-:W-:Y:S02]  /*29c0*/  VIADD R2, R2, 0x1 ;  /* 0x0000000102027836 */ /* 0x000fe40000000000 */
[----:B------:R-:W-:-:S03]  /*29d0*/  VIADD R27, R27, 0xc0 ;  /* 0x000000c01b1b7836 */ /* 0x000fc60000000000 */
[----:B------:R-:W-:Y:S02]  /*29e0*/  ISETP.NE.AND P0, PT, R2, RZ, PT ;  /* 0x000000ff0200720c */ /* 0x000fe40003f05270 */
[----:B--2---:R-:W-:-:S04]  /*29f0*/  SHF.R.U64 R26, R10, UR9, R11 ;  /* 0x000000090a1a7c19 */ /* 0x004fc8000800120b */
[----:B------:R-:W-:-:S04]  /*2a00*/  LOP3.LUT R26, R35, R26, RZ, 0xc0, !PT ;  /* 0x0000001a231a7212 */ /* 0x000fc800078ec0ff */
[----:B------:R-:W-:Y:S02]  /*2a10*/  SHF.R.U32.HI R29, RZ, 0x2, R26 ;  /* 0x00000002ff1d7819 */ /* 0x000fe4000001161a */
[----:B------:R-:W-:-:S03]  /*2a20*/  LOP3.LUT R26, R26, 0x3, RZ, 0xc0, !PT ;  /* 0x000000031a1a7812 */ /* 0x000fc600078ec0ff */
[----:B------:R-:W-:-:S04]  /*2a30*/  IMAD R29, R29, 0x300, R4 ;  /* 0x000003001d1d7824 */ /* 0x000fc800078e0204 */
[----:B------:R-:W-:-:S05]  /*2a40*/  IMAD.IADD R26, R29, 0x1, R26 ;  /* 0x000000011d1a7824 */ /* 0x000fca00078e021a */
[----:B------:R-:W2:Y:S02]  /*2a50*/  LDS.U8 R28, [R26] ;  /* 0x000000001a1c7984 */ /* 0x000ea40000000000 */
[----:B--2---:R-:W-:-:S05]  /*2a60*/  VIADD R29, R28, 0x1 ;  /* 0x000000011c1d7836 */ /* 0x004fca0000000000 */
[----:B------:R2:W-:Y:S01]  /*2a70*/  STS.U8 [R26], R29 ;  /* 0x0000001d1a007388 */ /* 0x0005e20000000000 */
[----:B------:R-:W-:Y:S05]  /*2a80*/  @P0 BRA `(.L_x_136) ;  /* 0xfffffffc00c40947 */ /* 0x000fea000383ffff */
.L_x_135:
[----:B--23--:R-:W-:Y:S05]  /*2a90*/  BSYNC.RECONVERGENT B1 ;  /* 0x0000000000017941 */ /* 0x00cfea0003800200 */
.L_x_134:
[----:B------:R-:W-:Y:S05]  /*2aa0*/  @!P1 BRA `(.L_x_133) ;  /* 0x0000000000c49947 */ /* 0x000fea0003800000 */
[----:B------:R-:W2:Y:S01]  /*2ab0*/  LDC.64 R30, c[0x0][0x380] ;  /* 0x0000e000ff1e7b82 */ /* 0x000ea20000000a00 */
[----:B------:R-:W-:Y:S01]  /*2ac0*/  IMAD.IADD R33, R32, 0x1, R3 ;  /* 0x0000000120217824 */ /* 0x000fe200078e0203 */
[----:B--2---:R-:W-:-:S05]  /*2ad0*/  IADD3 R30, P0, PT, R30, 0xc00, RZ ;  /* 0x00000c001e1e7810 */ /* 0x004fca0007f1e0ff */
[----:B------:R-:W-:-:S08]  /*2ae0*/  IMAD.X R31, RZ, RZ, R31, P0 ;  /* 0x000000ffff1f7224 */ /* 0x000fd000000e061f */
.L_x_137:
[----:B------:R-:W-:-:S05]  /*2af0*/  IMAD.WIDE R2, R33, 0x8, R30 ;  /* 0x0000000821027825 */ /* 0x000fca00078e021e */
[----:B----4-:R-:W2:Y:S04]  /*2b00*/  LDG.E.64 R10, desc[UR10][R2.64+-0xc00] ;  /* 0xfff4000a020a7981 */ /* 0x010ea8000c1e1b00 */
[----:B------:R-:W3:Y:S04]  /*2b10*/  LDG.E.64 R24, desc[UR10][R2.64+-0x600] ;  /* 0xfffa000a02187981 */ /* 0x000ee8000c1e1b00 */
[----:B------:R-:W4:Y:S04]  /*2b20*/  LDG.E.64 R26, desc[UR10][R2.64] ;  /* 0x0000000a021a7981 */ /* 0x000f28000c1e1b00 */
[----:B------:R4:W5:Y:S01]  /*2b30*/  LDG.E.64 R28, desc[UR10][R2.64+0x600] ;  /* 0x0006000a021c7981 */ /* 0x000962000c1e1b00 */
[----:B------:R-:W-:-:S02]  /*2b40*/  VIADD R32, R32, 0x300 ;  /* 0x0000030020207836 */ /* 0x000fc40000000000 */
[----:B------:R-:W-:-:S03]  /*2b50*/  VIADD R33, R33, 0x300 ;  /* 0x0000030021217836 */ /* 0x000fc60000000000 */
[----:B------:R-:W-:Y:S02]  /*2b60*/  ISETP.GE.AND P0, PT, R32, R45, PT ;  /* 0x0000002d2000720c */ /* 0x000fe40003f06270 */
[----:B--2---:R-:W-:-:S04]  /*2b70*/  SHF.R.U64 R10, R10, UR12, R11 ;  /* 0x0000000c0a0a7c19 */ /* 0x004fc8000800120b */
[C---:B------:R-:W-:Y:S02]  /*2b80*/  LOP3.LUT R10, R35.reuse, R10, RZ, 0xc0, !PT ;  /* 0x0000000a230a7212 */ /* 0x040fe400078ec0ff */
        /* <DEDUP_REMOVED lines=11> */
[----:B------:R-:W2:Y:S02]  /*2c40*/  LDS.U8 R11, [R10] ;  /* 0x000000000a0b7984 */ /* 0x000ea40000000000 */
[----:B------:R-:W-:Y:S01]  /*2c50*/  LOP3.LUT R26, R3, 0x3, RZ, 0xc0, !PT ;  /* 0x00000003031a7812 */ /* 0x000fe200078ec0ff */
[----:B------:R-:W-:Y:S01]  /*2c60*/  IMAD.IADD R24, R25, 0x1, R24 ;  /* 0x0000000119187824 */ /* 0x000fe200078e0218 */
[----:B------:R-:W-:-:S05]  /*2c70*/  SHF.R.U32.HI R25, RZ, 0x2, R3 ;  /* 0x00000002ff197819 */ /* 0x000fca0000011603 */
[----:B------:R-:W-:-:S04]  /*2c80*/  IMAD R25, R25, 0x300, R4 ;  /* 0x0000030019197824 */ /* 0x000fc800078e0204 */
[----:B------:R-:W-:Y:S02]  /*2c90*/  IMAD.IADD R25, R25, 0x1, R26 ;  /* 0x0000000119197824 */ /* 0x000fe400078e021a */
[----:B--2---:R-:W-:-:S05]  /*2ca0*/  VIADD R11, R11, 0x1 ;  /* 0x000000010b0b7836 */ /* 0x004fca0000000000 */
[----:B------:R5:W-:Y:S04]  /*2cb0*/  STS.U8 [R10], R11 ;  /* 0x0000000b0a007388 */ /* 0x000be80000000000 */
[----:B------:R-:W2:Y:S01]  /*2cc0*/  LDS.U8 R2, [R24] ;  /* 0x0000000018027984 */ /* 0x000ea20000000000 */
[----:B-----5:R-:W-:-:S04]  /*2cd0*/  SHF.R.U64 R10, R28, UR12, R29 ;  /* 0x0000000c1c0a7c19 */ /* 0x020fc8000800121d */
[----:B------:R-:W-:-:S04]  /*2ce0*/  LOP3.LUT R10, R35, R10, RZ, 0xc0, !PT ;  /* 0x0000000a230a7212 */ /* 0x000fc800078ec0ff */
[----:B------:R-:W-:Y:S02]  /*2cf0*/  SHF.R.U32.HI R11, RZ, 0x2, R10 ;  /* 0x00000002ff0b7819 */ /* 0x000fe4000001160a */
[----:B------:R-:W-:-:S03]  /*2d00*/  LOP3.LUT R10, R10, 0x3, RZ, 0xc0, !PT ;  /* 0x000000030a0a7812 */ /* 0x000fc600078ec0ff */
[----:B------:R-:W-:-:S04]  /*2d10*/  IMAD R11, R11, 0x300, R4 ;  /* 0x000003000b0b7824 */ /* 0x000fc800078e0204 */
[----:B------:R-:W-:Y:S02]  /*2d20*/  IMAD.IADD R10, R11, 0x1, R10 ;  /* 0x000000010b0a7824 */ /* 0x000fe400078e020a */
[----:B--2---:R-:W-:-:S05]  /*2d30*/  VIADD R3, R2, 0x1 ;  /* 0x0000000102037836 */ /* 0x004fca0000000000 */
[----:B------:R-:W-:Y:S04]  /*2d40*/  STS.U8 [R24], R3 ;  /* 0x0000000318007388 */ /* 0x000fe80000000000 */
[----:B------:R-:W2:Y:S02]  /*2d50*/  LDS.U8 R2, [R25] ;  /* 0x0000000019027984 */ /* 0x000ea40000000000 */
[----:B--2---:R-:W-:-:S05]  /*2d60*/  VIADD R2, R2, 0x1 ;  /* 0x0000000102027836 */ /* 0x004fca0000000000 */
[----:B------:R-:W-:Y:S04]  /*2d70*/  STS.U8 [R25], R2 ;  /* 0x0000000219007388 */ /* 0x000fe80000000000 */
[----:B------:R-:W2:Y:S02]  /*2d80*/  LDS.U8 R11, [R10] ;  /* 0x000000000a0b7984 */ /* 0x000ea40000000000 */
[----:B--2---:R-:W-:-:S05]  /*2d90*/  VIADD R11, R11, 0x1 ;  /* 0x000000010b0b7836 */ /* 0x004fca0000000000 */
[----:B------:R4:W-:Y:S01]  /*2da0*/  STS.U8 [R10], R11 ;  /* 0x0000000b0a007388 */ /* 0x0009e20000000000 */
[----:B------:R-:W-:Y:S05]  /*2db0*/  @!P0 BRA `(.L_x_137) ;  /* 0xfffffffc004c8947 */ /* 0x000fea000383ffff */
.L_x_133:
[----:B--23--:R-:W-:Y:S05]  /*2dc0*/  BSYNC.RECONVERGENT B0 ;  /* 0x0000000000007941 */ /* 0x00cfea0003800200 */
.L_x_132:
[----:B------:R-:W4:Y:S01]  /*2dd0*/  S2R R3, SR_LANEID ;  /* 0x0000000000037919 */ /* 0x000f220000000000 */
[C---:B------:R-:W-:Y:S01]  /*2de0*/  ISETP.GT.U32.AND P0, PT, R7.reuse, 0x1ff, PT ;  /* 0x000001ff0700780c */ /* 0x040fe20003f04070 */
[----:B------:R-:W-:Y:S01]  /*2df0*/  IMAD.MOV.U32 R6, RZ, RZ, RZ ;  /* 0x000000ffff067224 */ /* 0x000fe200078e00ff */
[--C-:B------:R-:W-:Y:S01]  /*2e00*/  SHF.R.U32.HI R2, RZ, 0x5, R7.reuse ;  /* 0x00000005ff027819 */ /* 0x100fe20000011607 */
[----:B------:R-:W-:Y:S01]  /*2e10*/  BAR.SYNC.DEFER_BLOCKING 0x0 ;  /* 0x0000000000007b1d */ /* 0x000fe20000010000 */
[C---:B------:R-:W-:Y:S01]  /*2e20*/  ISETP.GT.U32.AND P2, PT, R7.reuse, 0x13f, PT ;  /* 0x0000013f0700780c */ /* 0x040fe20003f44070 */
[C---:B------:R-:W-:Y:S01]  /*2e30*/  IMAD.HI.U32 R36, R7.reuse, 0x2aaaaaab, R6 ;  /* 0x2aaaaaab07247827 */ /* 0x040fe200078e0006 */
[C---:B------:R-:W-:Y:S02]  /*2e40*/  ISETP.GT.U32.AND P3, PT, R7.reuse, 0x7f, PT ;  /* 0x0000007f0700780c */ /* 0x040fe40003f64070 */
[----:B------:R-:W-:Y:S01]  /*2e50*/  ISETP.GT.U32.AND P1, PT, R7, 0x3f, PT ;  /* 0x0000003f0700780c */ /* 0x000fe20003f24070 */
[----:B------:R-:W-:Y:S01]  /*2e60*/  BSSY.RECONVERGENT B0, `(.L_x_138) ;  /* 0x0000030000007945 */ /* 0x000fe20003800200 */
[----:B----4-:R-:W-:-:S04]  /*2e70*/  IMAD R11, R3, 0x100, R5 ;  /* 0x00000100030b7824 */ /* 0x010fc800078e0205 */
[----:B------:R-:W-:Y:S01]  /*2e80*/  IMAD R34, R2, 0x10, R11 ;  /* 0x0000001002227824 */ /* 0x000fe200078e020b */
[----:B------:R-:W-:Y:S06]  /*2e90*/  @P0 BRA `(.L_x_139) ;  /* 0x0000000000b00947 */ /* 0x000fec0003800000 */
[----:B------:R-:W-:-:S04]  /*2ea0*/  IMAD R10, R2, 0x300, R5 ;  /* 0x00000300020a7824 */ /* 0x000fc800078e0205 */
[----:B------:R-:W-:-:S05]  /*2eb0*/  IMAD R35, R3, 0x4, R10 ;  /* 0x0000000403237824 */ /* 0x000fca00078e020a */
[----:B------:R-:W2:Y:S04]  /*2ec0*/  LDS R10, [R35] ;  /* 0x00000000230a7984 */ /* 0x000ea80000000800 */
[----:B------:R-:W3:Y:S04]  /*2ed0*/  LDS R26, [R35+0x80] ;  /* 0x00008000231a7984 */ /* 0x000ee80000000800 */
[----:B------:R-:W4:Y:S04]  /*2ee0*/  LDS R31, [R35+0x180] ;  /* 0x00018000231f7984 */ /* 0x000f280000000800 */
[----:B------:R-:W5:Y:S04]  /*2ef0*/  LDS R30, [R35+0x100] ;  /* 0x00010000231e7984 */ /* 0x000f680000000800 */
[----:B------:R-:W0:Y:S04]  /*2f00*/  LDS R32, [R35+0x200] ;  /* 0x0002000023207984 */ /* 0x000e280000000800 */
[----:B------:R-:W1:Y:S01]  /*2f10*/  LDS R33, [R35+0x280] ;  /* 0x0002800023217984 */ /* 0x000e620000000800 */
[----:B--2---:R-:W-:-:S02]  /*2f20*/  PRMT R11, R10, 0x7770, RZ ;  /* 0x000077700a0b7816 */ /* 0x004fc400000000ff */
[C---:B------:R-:W-:Y:S02]  /*2f30*/  PRMT R24, R10.reuse, 0x7771, RZ ;  /* 0x000077710a187816 */ /* 0x040fe400000000ff */
[----:B------:R-:W-:Y:S02]  /*2f40*/  PRMT R25, R10, 0x7772, RZ ;  /* 0x000077720a197816 */ /* 0x000fe400000000ff */
[C---:B---3--:R-:W-:Y:S02]  /*2f50*/  PRMT R27, R26.reuse, 0x7770, RZ ;  /* 0x000077701a1b7816 */ /* 0x048fe400000000ff */
[C---:B------:R-:W-:Y:S02]  /*2f60*/  PRMT R28, R26.reuse, 0x7771, RZ ;  /* 0x000077711a1c7816 */ /* 0x040fe400000000ff */
[----:B------:R-:W-:Y:S02]  /*2f70*/  PRMT R29, R26, 0x7772, RZ ;  /* 0x000077721a1d7816 */ /* 0x000fe400000000ff */
[----:B------:R-:W-:-:S02]  /*2f80*/  PRMT R10, R10, 0x7773, RZ ;  /* 0x000077730a0a7816 */ /* 0x000fc400000000ff */
[----:B------:R-:W-:Y:S02]  /*2f90*/  PRMT R26, R26, 0x7773, RZ ;  /* 0x000077731a1a7816 */ /* 0x000fe400000000ff */
[----:B------:R-:W-:Y:S02]  /*2fa0*/  IADD3 R11, PT, PT, R27, R20, R11 ;  /* 0x000000141b0b7210 */ /* 0x000fe40007ffe00b */
[----:B------:R-:W-:Y:S02]  /*2fb0*/  IADD3 R24, PT, PT, R28, R21, R24 ;  /* 0x000000151c187210 */ /* 0x000fe40007ffe018 */
[----:B------:R-:W-:Y:S02]  /*2fc0*/  IADD3 R10, PT, PT, R26, R23, R10 ;  /* 0x000000171a0a7210 */ /* 0x000fe40007ffe00a */
[----:B------:R-:W-:Y:S02]  /*2fd0*/  IADD3 R25, PT, PT, R29, R22, R25 ;  /* 0x000000161d197210 */ /* 0x000fe40007ffe019 */
[----:B----4-:R-:W-:-:S02]  /*2fe0*/  PRMT R26, R31, 0x7770, RZ ;  /* 0x000077701f1a7816 */ /* 0x010fc400000000ff */
[C---:B------:R-:W-:Y:S02]  /*2ff0*/  PRMT R27, R31.reuse, 0x7771, RZ ;  /* 0x000077711f1b7816 */ /* 0x040fe400000000ff */
[----:B------:R-:W-:Y:S02]  /*3000*/  PRMT R28, R31, 0x7772, RZ ;  /* 0x000077721f1c7816 */ /* 0x000fe400000000ff */
[C---:B-----5:R-:W-:Y:S02]  /*3010*/  PRMT R20, R30.reuse, 0x7770, RZ ;  /* 0x000077701e147816 */ /* 0x060fe400000000ff */
[C---:B------:R-:W-:Y:S02]  /*3020*/  PRMT R21, R30.reuse, 0x7771, RZ ;  /* 0x000077711e157816 */ /* 0x040fe400000000ff */
[C---:B------:R-:W-:Y:S02]  /*3030*/  PRMT R22, R30.reuse, 0x7772, RZ ;  /* 0x000077721e167816 */ /* 0x040fe400000000ff */
[----:B------:R-:W-:-:S02]  /*3040*/  PRMT R23, R30, 0x7773, RZ ;  /* 0x000077731e177816 */ /* 0x000fc400000000ff */
[----:B------:R-:W-:Y:S02]  /*3050*/  PRMT R31, R31, 0x7773, RZ ;  /* 0x000077731f1f7816 */ /* 0x000fe400000000ff */
[----:B------:R-:W-:Y:S02]  /*3060*/  IADD3 R20, PT, PT, R26, R11, R20 ;  /* 0x0000000b1a147210 */ /* 0x000fe40007ffe014 */
[----:B------:R-:W-:Y:S02]  /*3070*/  IADD3 R21, PT, PT, R27, R24, R21 ;  /* 0x000000181b157210 */ /* 0x000fe40007ffe015 */
[----:B------:R-:W-:Y:S02]  /*3080*/  IADD3 R22, PT, PT, R28, R25, R22 ;  /* 0x000000191c167210 */ /* 0x000fe40007ffe016 */
[----:B------:R-:W-:Y:S02]  /*3090*/  IADD3 R23, PT, PT, R31, R10, R23 ;  /* 0x0000000a1f177210 */ /* 0x000fe40007ffe017 */
[----:B0-----:R-:W-:-:S02]  /*30a0*/  PRMT R11, R32, 0x7770, RZ ;  /* 0x00007770200b7816 */ /* 0x001fc400000000ff */
        /* <DEDUP_REMOVED lines=10> */
[----:B------:R-:W-:-:S07]  /*3150*/  IADD3 R23, PT, PT, R33, R23, R32 ;  /* 0x0000001721177210 */ /* 0x000fce0007ffe020 */
.L_x_139:
[----:B------:R-:W-:Y:S05]  /*3160*/  BSYNC.RECONVERGENT B0 ;  /* 0x0000000000007941 */ /* 0x000fea0003800200 */
.L_x_138:
[----:B------:R-:W-:Y:S04]  /*3170*/  BSSY.RECONVERGENT B0, `(.L_x_140) ;  /* 0x000002e000007945 */ /* 0x000fe80003800200 */
[----:B------:R-:W-:Y:S05]  /*3180*/  @P2 BRA `(.L_x_141) ;  /* 0x0000000000b02947 */ /* 0x000fea0003800000 */
[----:B------:R-:W-:-:S04]  /*3190*/  IMAD R10, R2, 0x300, R5 ;  /* 0x00000300020a7824 */ /* 0x000fc800078e0205 */
[----:B------:R-:W-:-:S05]  /*31a0*/  IMAD R35, R3, 0x4, R10 ;  /* 0x0000000403237824 */ /* 0x000fca00078e020a */
[----:B------:R-:W2:Y:S04]  /*31b0*/  LDS R10, [R35+0x1200] ;  /* 0x00120000230a7984 */ /* 0x000ea80000000800 */
        /* <DEDUP_REMOVED lines=41> */
.L_x_141:
[----:B------:R-:W-:Y:S05]  /*3450*/  BSYNC.RECONVERGENT B0 ;  /* 0x0000000000007941 */ /* 0x000fea0003800200 */
.L_x_140:
        /* <DEDUP_REMOVED lines=46> */
.L_x_143:
[----:B------:R-:W-:Y:S05]  /*3740*/  BSYNC.RECONVERGENT B0 ;  /* 0x0000000000007941 */ /* 0x000fea0003800200 */
.L_x_142:
[----:B------:R-:W-:Y:S01]  /*3750*/  BAR.SYNC.DEFER_BLOCKING 0x0 ;  /* 0x0000000000007b1d */ /* 0x000fe20000010000 */
[----:B------:R-:W-:-:S05]  /*3760*/  IMAD R31, R36, 0x4, R5 ;  /* 0x00000004241f7824 */ /* 0x000fca00078e0205 */
[----:B------:R-:W-:Y:S01]  /*3770*/  BSSY.RECONVERGENT B0, `(.L_x_144) ;  /* 0x0000036000007945 */ /* 0x000fe20003800200 */
[----:B------:R2:W-:Y:S04]  /*3780*/  @!P0 STS.128 [R34], R20 ;  /* 0x0000001422008388 */ /* 0x0005e80000000c00 */
[----:B------:R2:W-:Y:S04]  /*3790*/  @!P2 STS.128 [R34+0x60], R16 ;  /* 0x000060102200a388 */ /* 0x0005e80000000c00 */
[----:B------:R2:W-:Y:S01]  /*37a0*/  @!P3 STS.128 [R34+0xc0], R12 ;  /* 0x0000c00c2200b388 */ /* 0x0005e20000000c00 */
[----:B------:R-:W-:Y:S06]  /*37b0*/  BAR.SYNC.DEFER_BLOCKING 0x0 ;  /* 0x0000000000007b1d */ /* 0x000fec0000010000 */
[----:B------:R-:W-:Y:S05]  /*37c0*/  @P1 BRA `(.L_x_145) ;  /* 0x0000000000c01947 */ /* 0x000fea0003800000 */
[----:B------:R-:W-:Y:S04]  /*37d0*/  LDS R10, [R4] ;  /* 0x00000000040a7984 */ /* 0x000fe80000000800 */
[----:B------:R-:W-:Y:S04]  /*37e0*/  LDS R11, [R4+0x100] ;  /* 0x00010000040b7984 */ /* 0x000fe80000000800 */
[----:B--2---:R-:W2:Y:S04]  /*37f0*/  LDS R12, [R4+0x200] ;  /* 0x00020000040c7984 */ /* 0x004ea80000000800 */
[----:B------:R-:W-:Y:S04]  /*3800*/  LDS R13, [R4+0x300] ;  /* 0x00030000040d7984 */ /* 0x000fe80000000800 */
[----:B------:R-:W3:Y:S04]  /*3810*/  LDS R14, [R4+0x400] ;  /* 0x00040000040e7984 */ /* 0x000ee80000000800 */
[----:B------:R-:W-:Y:S04]  /*3820*/  LDS R15, [R4+0x500] ;  /* 0x00050000040f7984 */ /* 0x000fe80000000800 */
[----:B------:R-:W4:Y:S04]  /*3830*/  LDS R16, [R4+0x600] ;  /* 0x0006000004107984 */ /* 0x000f280000000800 */
[----:B------:R-:W-:Y:S04]  /*3840*/  LDS R17, [R4+0x700] ;  /* 0x0007000004117984 */ /* 0x000fe80000000800 */
[----:B------:R-:W5:Y:S04]  /*3850*/  LDS R18, [R4+0x800] ;  /* 0x0008000004127984 */ /* 0x000f680000000800 */
[----:B------:R-:W-:Y:S04]  /*3860*/  LDS R19, [R4+0x900] ;  /* 0x0009000004137984 */ /* 0x000fe80000000800 */
[----:B------:R-:W0:Y:S04]  /*3870*/  LDS R20, [R4+0xa00] ;  /* 0x000a000004147984 */ /* 0x000e280000000800 */
[----:B------:R-:W-:Y:S04]  /*3880*/  LDS R21, [R4+0xb00] ;  /* 0x000b000004157984 */ /* 0x000fe80000000800 */
[----:B------:R-:W1:Y:S01]  /*3890*/  LDS R22, [R4+0xc00] ;  /* 0x000c000004167984 */ /* 0x000e620000000800 */
[----:B--2---:R-:W-:-:S03]  /*38a0*/  IADD3 R10, PT, PT, R12, R11, R10 ;  /* 0x0000000b0c0a7210 */ /* 0x004fc60007ffe00a */
[----:B------:R-:W-:Y:S04]  /*38b0*/  LDS R23, [R4+0xd00] ;  /* 0x000d000004177984 */ /* 0x000fe80000000800 */
[----:B------:R-:W2:Y:S01]  /*38c0*/  LDS R24, [R4+0xe00] ;  /* 0x000e000004187984 */ /* 0x000ea20000000800 */
[----:B---3--:R-:W-:-:S03]  /*38d0*/  IADD3 R10, PT, PT, R14, R13, R10 ;  /* 0x0000000d0e0a7210 */ /* 0x008fc60007ffe00a */
[----:B------:R-:W-:Y:S04]  /*38e0*/  LDS R25, [R4+0xf00] ;  /* 0x000f000004197984 */ /* 0x000fe80000000800 */
[----:B------:R-:W3:Y:S01]  /*38f0*/  LDS R26, [R4+0x1000] ;  /* 0x00100000041a7984 */ /* 0x000ee20000000800 */
        /* <DEDUP_REMOVED lines=9> */
[----:B-1----:R-:W-:-:S03]  /*3990*/  IADD3 R10, PT, PT, R22, R21, R10 ;  /* 0x00000015160a7210 */ /* 0x002fc60007ffe00a */
        /* <DEDUP_REMOVED lines=12> */
[----:B------:R-:W5:Y:S01]  /*3a60*/  LDS R21, [R4+0x1f00] ;  /* 0x001f000004157984 */ /* 0x000f620000000800 */
[----:B0-----:R-:W-:-:S04]  /*3a70*/  IADD3 R10, PT, PT, R12, R11, R10 ;  /* 0x0000000b0c0a7210 */ /* 0x001fc80007ffe00a */
[----:B-1----:R-:W-:-:S04]  /*3a80*/  IADD3 R10, PT, PT, R14, R13, R10 ;  /* 0x0000000d0e0a7210 */ /* 0x002fc80007ffe00a */
[----:B--2---:R-:W-:-:S04]  /*3a90*/  IADD3 R10, PT, PT, R16, R15, R10 ;  /* 0x0000000f100a7210 */ /* 0x004fc80007ffe00a */
[----:B---3--:R-:W-:-:S04]  /*3aa0*/  IADD3 R10, PT, PT, R18, R17, R10 ;  /* 0x00000011120a7210 */ /* 0x008fc80007ffe00a */
[----:B----4-:R-:W-:-:S05]  /*3ab0*/  IADD3 R10, PT, PT, R20, R19, R10 ;  /* 0x00000013140a7210 */ /* 0x010fca0007ffe00a */
[----:B-----5:R-:W-:-:S07]  /*3ac0*/  IMAD.IADD R10, R10, 0x1, R21 ;  /* 0x000000010a0a7824 */ /* 0x020fce00078e0215 */
.L_x_145:
[----:B------:R-:W-:Y:S05]  /*3ad0*/  BSYNC.RECONVERGENT B0 ;  /* 0x0000000000007941 */ /* 0x000fea0003800200 */
.L_x_144:
[----:B------:R-:W-:Y:S01]  /*3ae0*/  BAR.SYNC.DEFER_BLOCKING 0x0 ;  /* 0x0000000000007b1d */ /* 0x000fe20000010000 */
[----:B------:R-:W-:-:S05]  /*3af0*/  ISETP.GT.U32.AND P2, PT, R7, 0x1f, PT ;  /* 0x0000001f0700780c */ /* 0x000fca0003f44070 */
[----:B------:R-:W3:Y:S01]  /*3b00*/  LDCU UR12, c[0x0][0x3b4] ;  /* 0x00007680ff0c77ac */ /* 0x000ee20008000800 */
[----:B------:R-:W4:Y:S01]  /*3b10*/  LDCU UR7, c[0x0][0x3b8] ;  /* 0x00007700ff0777ac */ /* 0x000f220008000800 */
[----:B------:R-:W0:Y:S01]  /*3b20*/  LDCU.64 UR8, c[0x0][0x380] ;  /* 0x00007000ff0877ac */ /* 0x000e220008000a00 */
[----:B------:R0:W-:Y:S01]  /*3b30*/  STS [R31+0x210], R10 ;  /* 0x0002100a1f007388 */ /* 0x0001e20000000800 */
[----:B------:R-:W-:Y:S06]  /*3b40*/  BAR.SYNC.DEFER_BLOCKING 0x0 ;  /* 0x0000000000007b1d */ /* 0x000fec0000010000 */
[----:B------:R-:W-:Y:S05]  /*3b50*/  @P2 BRA `(.L_x_146) ;  /* 0x0000000000882947 */ /* 0x000fea0003800000 */
[----:B------:R-:W-:Y:S01]  /*3b60*/  IMAD R5, R7, 0x1c, R5 ;  /* 0x0000001c07057824 */ /* 0x000fe200078e0205 */
[----:B------:R-:W-:-:S04]  /*3b70*/  UMOV UR4, 0xffffffff ;  /* 0xffffffff00047882 */ /* 0x000fc80000000000 */
[----:B0-----:R-:W-:Y:S04]  /*3b80*/  LDS R10, [R5+0x210] ;  /* 0x00021000050a7984 */ /* 0x001fe80000000800 */
[----:B------:R-:W-:Y:S04]  /*3b90*/  LDS R11, [R5+0x214] ;  /* 0x00021400050b7984 */ /* 0x000fe80000000800 */
[----:B--2---:R-:W0:Y:S04]  /*3ba0*/  LDS R12, [R5+0x218] ;  /* 0x00021800050c7984 */ /* 0x004e280000000800 */
[----:B------:R-:W-:Y:S04]  /*3bb0*/  LDS R13, [R5+0x21c] ;  /* 0x00021c00050d7984 */ /* 0x000fe80000000800 */
[----:B------:R-:W2:Y:S04]  /*3bc0*/  LDS R14, [R5+0x220] ;  /* 0x00022000050e7984 */ /* 0x000ea80000000800 */
[----:B------:R-:W5:Y:S01]  /*3bd0*/  LDS R15, [R5+0x224] ;  /* 0x00022400050f7984 */ /* 0x000f620000000800 */
[----:B0-----:R-:W-:-:S04]  /*3be0*/  IADD3 R16, PT, PT, R12, R11, R10 ;  /* 0x0000000b0c107210 */ /* 0x001fc80007ffe00a */
[----:B--2---:R-:W-:-:S05]  /*3bf0*/  IADD3 R16, PT, PT, R14, R16, R13 ;  /* 0x000000100e107210 */ /* 0x004fca0007ffe00d */
[----:B-----5:R-:W-:Y:S01]  /*3c00*/  IMAD.IADD R15, R15, 0x1, R16 ;  /* 0x000000010f0f7824 */ /* 0x020fe200078e0210 */
        /* <DEDUP_REMOVED lines=9> */
[----:B------:R0:W2:Y:S02]  /*3ca0*/  SHFL.UP P0, R20, R19, 0x10, RZ ;  /* 0x0600000013147989 */ /* 0x0000a400000000ff */
.L_x_158:
[----:B--2---:R-:W-:-:S04]  /*3cb0*/  @P0 IMAD.IADD R20, R19, 0x1, R20 ;  /* 0x0000000113140824 */ /* 0x004fc800078e0214 */
        /* <DEDUP_REMOVED lines=12> */
.L_x_146:
[----:B------:R-:W-:Y:S05]  /*3d80*/  WARPSYNC.ALL ;  /* 0x0000000000007948 */ /* 0x000fea0003800000 */
[----:B------:R-:W-:Y:S06]  /*3d90*/  BAR.SYNC.DEFER_BLOCKING 0x0 ;  /* 0x0000000000007b1d */ /* 0x000fec0000010000 */
[----:B0-----:R-:W2:Y:S02]  /*3da0*/  LDS R31, [R31+0x210] ;  /* 0x000210001f1f7984 */ /* 0x001ea40000000800 */
[----:B--2---:R-:W-:Y:S01]  /*3db0*/  IMAD.IADD R10, R8, 0x1, R31 ;  /* 0x00000001080a7824 */ /* 0x004fe200078e021f */
        /* <DEDUP_REMOVED lines=9> */
[----:B------:R-:W0:Y:S02]  /*3e50*/  S2R R53, SR_TID.X ;  /* 0x0000000000357919 */ /* 0x000e240000002100 */
[----:B0-----:R-:W-:-:S04]  /*3e60*/  IMAD R30, R53, 0x4, R4 ;  /* 0x00000004351e7824 */ /* 0x001fc800078e0204 */
[----:B------:R-:W-:-:S07]  /*3e70*/  IMAD R6, R53, 0x90, R30 ;  /* 0x0000009035067824 */ /* 0x000fce00078e021e */
.L_x_150:
[----:B------:R-:W-:-:S04]  /*3e80*/  IADD3 R2, P0, PT, R53, R8, RZ ;  /* 0x0000000835027210 */ /* 0x000fc80007f1e0ff */
[----:B------:R-:W-:Y:S02]  /*3e90*/  LEA.HI.X.SX32 R5, R8, RZ, 0x1, P0 ;  /* 0x000000ff08057211 */ /* 0x000fe400000f0eff */
[----:B-1----:R-:W-:-:S04]  /*3ea0*/  LEA R12, P0, R2, UR8, 0x3 ;  /* 0x00000008020c7c11 */ /* 0x002fc8000f8018ff */
[----:B------:R-:W-:-:S05]  /*3eb0*/  LEA.HI.X R13, R2, UR9, R5, 0x3, P0 ;  /* 0x00000009020d7c11 */ /* 0x000fca00080f1c05 */
[----:B------:R-:W2:Y:S04]  /*3ec0*/  LDG.E.64 R14, desc[UR10][R12.64] ;  /* 0x0000000a0c0e7981 */ /* 0x000ea8000c1e1b00 */
[----:B------:R-:W5:Y:S04]  /*3ed0*/  LDG.E.64 R16, desc[UR10][R12.64+0x600] ;  /* 0x0006000a0c107981 */ /* 0x000f68000c1e1b00 */
        /* <DEDUP_REMOVED lines=17> */
[----:B------:R-:W-:Y:S05]  /*3ff0*/  WARPSYNC.ALL ;  /* 0x0000000000007948 */ /* 0x000fea0003800000 */
[----:B------:R-:W-:Y:S01]  /*4000*/  UMOV UR4, 0x1 ;  /* 0x0000000100047882 */ /* 0x000fe20000000000 */
[----:B------:R-:W-:Y:S01]  /*4010*/  IMAD R93, R53, -0x14, R6 ;  /* 0xffffffec355d7824 */ /* 0x000fe200078e0206 */
[----:B----4-:R-:W-:Y:S01]  /*4020*/  USHF.L.U32 UR4, UR4, UR7, URZ ;  /* 0x0000000704047299 */ /* 0x010fe200080006ff */
[----:B------:R-:W0:Y:S01]  /*4030*/  S2R R53, SR_TID.X ;  /* 0x0000000000357919 */ /* 0x000e220000002100 */
[----:B------:R-:W4:Y:S01]  /*4040*/  S2UR UR6, SR_CgaCtaId ;  /* 0x00000000000679c3 */ /* 0x000f220000008800 */
[----:B------:R-:W-:Y:S01]  /*4050*/  ISETP.NE.AND P1, PT, R3, 0x1f, PT ;  /* 0x0000001f0300780c */ /* 0x000fe20003f25270 */
[----:B------:R-:W-:Y:S01]  /*4060*/  UIADD3 UR4, UPT, UPT, UR4, -0x1, URZ ;  /* 0xffffffff04047890 */ /* 0x000fe2000fffe0ff */
[----:B------:R-:W-:Y:S01]  /*4070*/  VIADD R0, R0, 0xfffff1c0 ;  /* 0xfffff1c000007836 */ /* 0x000fe20000000000 */
[----:B------:R-:W-:Y:S01]  /*4080*/  UMOV UR5, 0x400 ;  /* 0x0000040000057882 */ /* 0x000fe20000000000 */
[----:B------:R-:W-:Y:S01]  /*4090*/  VIADD R8, R8, 0xe40 ;  /* 0x00000e4008087836 */ /* 0x000fe20000000000 */
[----:B----4-:R-:W-:Y:S01]  /*40a0*/  ULEA UR5, UR6, UR5, 0x18 ;  /* 0x0000000506057291 */ /* 0x010fe2000f8ec0ff */
[----:B0-----:R-:W-:Y:S01]  /*40b0*/  ISETP.GT.U32.AND P2, PT, R53, 0x1f, PT ;  /* 0x0000001f3500780c */ /* 0x001fe20003f44070 */
[----:B--2---:R-:W-:Y:S04]  /*40c0*/  STS.64 [R30], R14 ;  /* 0x0000000e1e007388 */ /* 0x004fe80000000a00 */
[----:B-----5:R-:W-:Y:S04]  /*40d0*/  STS.64 [R30+0x600], R16 ;  /* 0x000600101e007388 */ /* 0x020fe80000000a00 */
[----:B---3--:R-:W-:Y:S04]  /*40e0*/  STS.64 [R30+0xc00], R18 ;  /* 0x000c00121e007388 */ /* 0x008fe80000000a00 */
[----:B------:R-:W-:Y:S04]  /*40f0*/  STS.64 [R30+0x1200], R20 ;  /* 0x001200141e007388 */ /* 0x000fe80000000a00 */
        /* <DEDUP_REMOVED lines=14> */
[----:B------:R-:W-:Y:S01]  /*41e0*/  STS.64 [R30+0x6c00], R58 ;  /* 0x006c003a1e007388 */ /* 0x000fe20000000a00 */
[----:B------:R-:W-:Y:S06]  /*41f0*/  BAR.SYNC.DEFER_BLOCKING 0x0 ;  /* 0x0000000000007b1d */ /* 0x000fec0000010000 */
[----:B------:R-:W0:Y:S04]  /*4200*/  LDS.64 R12, [R6] ;  /* 0x00000000060c7984 */ /* 0x000e280000000a00 */
[----:B------:R-:W-:Y:S04]  /*4210*/  LDS.64 R14, [R6+0x90] ;  /* 0x00009000060e7984 */ /* 0x000fe80000000a00 */
[----:B------:R-:W2:Y:S04]  /*4220*/  LDS.64 R48, [R6+0x8] ;  /* 0x0000080006307984 */ /* 0x000ea80000000a00 */
[----:B------:R-:W3:Y:S04]  /*4230*/  LDS.64 R46, [R6+0x10] ;  /* 0x00001000062e7984 */ /* 0x000ee80000000a00 */
[----:B------:R-:W-:Y:S04]  /*4240*/  LDS.64 R44, [R6+0x18] ;  /* 0x00001800062c7984 */ /* 0x000fe80000000a00 */
[----:B------:R-:W-:Y:S04]  /*4250*/  LDS.64 R42, [R6+0x20] ;  /* 0x00002000062a7984 */ /* 0x000fe80000000a00 */
[----:B------:R-:W-:Y:S04]  /*4260*/  LDS.64 R40, [R6+0x28] ;  /* 0x0000280006287984 */ /* 0x000fe80000000a00 */
[----:B------:R-:W-:Y:S04]  /*4270*/  LDS.64 R38, [R6+0x30] ;  /* 0x0000300006267984 */ /* 0x000fe80000000a00 */
[----:B------:R-:W-:Y:S04]  /*4280*/  LDS.64 R36, [R6+0x38] ;  /* 0x0000380006247984 */ /* 0x000fe80000000a00 */
[----:B------:R-:W-:Y:S04]  /*4290*/  LDS.64 R34, [R6+0x40] ;  /* 0x0000400006227984 */ /* 0x000fe80000000a00 */
[----:B------:R-:W-:Y:S01]  /*42a0*/  LDS.64 R32, [R6+0x48] ;  /* 0x0000480006207984 */ /* 0x000fe20000000a00 */
[----:B0-----:R-:W-:-:S03]  /*42b0*/  SHF.R.U64 R2, R12, UR12, R13 ;  /* 0x0000000c0c027c19 */ /* 0x001fc6000800120d */
[----:B------:R-:W-:Y:S01]  /*42c0*/  LDS.64 R30, [R6+0x50] ;  /* 0x00005000061e7984 */ /* 0x000fe20000000a00 */
[----:B------:R-:W-:-:S03]  /*42d0*/  LOP3.LUT R2, R2, UR4, RZ, 0xc0, !PT ;  /* 0x0000000402027c12 */ /* 0x000fc6000f8ec0ff */
[----:B------:R-:W-:Y:S01]  /*42e0*/  LDS.64 R28, [R6+0x58] ;  /* 0x00005800061c7984 */ /* 0x000fe20000000a00 */
[----:B------:R-:W-:Y:S02]  /*42f0*/  LOP3.LUT R5, R2, 0x1f, RZ, 0xc0, !PT ;  /* 0x0000001f02057812 */ /* 0x000fe400078ec0ff */
[----:B------:R-:W-:Y:S01]  /*4300*/  SHF.R.U32.HI R2, RZ, 0x4, R2 ;  /* 0x00000004ff027819 */ /* 0x000fe20000011602 */
[----:B------:R-:W-:Y:S02]  /*4310*/  LDS.64 R26, [R6+0x60] ;  /* 0x00006000061a7984 */ /* 0x000fe40000000a00 */
[----:B------:R-:W-:Y:S01]  /*4320*/  IMAD R5, R5, 0x300, R4 ;  /* 0x0000030005057824 */ /* 0x000fe200078e0204 */
[----:B------:R-:W-:Y:S01]  /*4330*/  LOP3.LUT R2, R2, 0xffffffe, RZ, 0xc0, !PT ;  /* 0x0ffffffe02027812 */ /* 0x000fe200078ec0ff */
[----:B------:R-:W-:Y:S04]  /*4340*/  LDS.64 R24, [R6+0x68] ;  /* 0x0000680006187984 */ /* 0x000fe80000000a00 */
[----:B------:R-:W-:Y:S01]  /*4350*/  LDS.64 R22, [R6+0x70] ;  /* 0x0000700006167984 */ /* 0x000fe20000000a00 */
[----:B------:R-:W-:Y:S01]  /*4360*/  IMAD.IADD R54, R5, 0x1, R2 ;  /* 0x0000000105367824 */ /* 0x000fe200078e0202 */
[----:B--2---:R-:W-:-:S02]  /*4370*/  SHF.R.U64 R2, R48, UR12, R49 ;  /* 0x0000000c30027c19 */ /* 0x004fc40008001231 */
[----:B------:R-:W-:Y:S02]  /*4380*/  LDS.64 R20, [R6+0x78] ;  /* 0x0000780006147984 */ /* 0x000fe40000000a00 */
[----:B------:R-:W-:Y:S02]  /*4390*/  LOP3.LUT R2, R2, UR4, RZ, 0xc0, !PT ;  /* 0x0000000402027c12 */ /* 0x000fe4000f8ec0ff */
[----:B------:R-:W-:Y:S02]  /*43a0*/  LDS.64 R18, [R6+0x80] ;  /* 0x0000800006127984 */ /* 0x000fe40000000a00 */
[----:B------:R-:W-:Y:S02]  /*43b0*/  LOP3.LUT R5, R2, 0x1f, RZ, 0xc0, !PT ;  /* 0x0000001f02057812 */ /* 0x000fe400078ec0ff */
[----:B------:R-:W-:Y:S01]  /*43c0*/  LDS.64 R16, [R6+0x88] ;  /* 0x0000880006107984 */ /* 0x000fe20000000a00 */
[----:B------:R-:W-:Y:S02]  /*43d0*/  SHF.R.U32.HI R2, RZ, 0x4, R2 ;  /* 0x00000004ff027819 */ /* 0x000fe40000011602 */
[----:B------:R-:W-:Y:S01]  /*43e0*/  IMAD R57, R5, 0x300, R4 ;  /* 0x0000030005397824 */ /* 0x000fe200078e0204 */
[----:B------:R-:W-:Y:S01]  /*43f0*/  BAR.SYNC.DEFER_BLOCKING 0x0 ;  /* 0x0000000000007b1d */ /* 0x000fe20000010000 */
[----:B------:R-:W-:-:S05]  /*4400*/  LOP3.LUT R2, R2, 0xffffffe, RZ, 0xc0, !PT ;  /* 0x0ffffffe02027812 */ /* 0x000fca00078ec0ff */
[----:B------:R-:W-:Y:S01]  /*4410*/  IMAD.IADD R57, R57, 0x1, R2 ;  /* 0x0000000139397824 */ /* 0x000fe200078e0202 */
[----:B---3--:R-:W-:-:S04]  /*4420*/  SHF.R.U64 R2, R46, UR12, R47 ;  /* 0x0000000c2e027c19 */ /* 0x008fc8000800122f */
        /* <DEDUP_REMOVED lines=42> */
[----:B------:R-:W2:Y:S01]  /*46d0*/  LDS.U16 R58, [R57] ;  /* 0x00000000393a7984 */ /* 0x000ea20000000400 */
[----:B0-----:R-:W-:-:S04]  /*46e0*/  SHF.R.U64 R5, R44, UR12, R45 ;  /* 0x0000000c2c057c19 */ /* 0x001fc8000800122d */
[----:B------:R-:W-:-:S04]  /*46f0*/  LOP3.LUT R5, R5, UR4, RZ, 0xc0, !PT ;  /* 0x0000000405057c12 */ /* 0x000fc8000f8ec0ff */
[----:B------:R-:W-:Y:S02]  /*4700*/  LOP3.LUT R7, R5, 0x1f, RZ, 0xc0, !PT ;  /* 0x0000001f05077812 */ /* 0x000fe400078ec0ff */
[----:B------:R-:W-:-:S03]  /*4710*/  SHF.R.U32.HI R5, RZ, 0x4, R5 ;  /* 0x00000004ff057819 */ /* 0x000fc60000011605 */
[----:B------:R-:W-:Y:S01]  /*4720*/  IMAD R7, R7, 0x300, R4 ;  /* 0x0000030007077824 */ /* 0x000fe200078e0204 */
[----:B------:R-:W-:-:S05]  /*4730*/  LOP3.LUT R62, R5, 0xffffffe, RZ, 0xc0, !PT ;  /* 0x0ffffffe053e7812 */ /* 0x000fca00078ec0ff */
[----:B------:R-:W-:Y:S02]  /*4740*/  IMAD.IADD R61, R7, 0x1, R62 ;  /* 0x00000001073d7824 */ /* 0x000fe400078e023e */
[----:B--2---:R-:W-:-:S05]  /*4750*/  VIADD R2, R58, 0x1 ;  /* 0x000000013a027836 */ /* 0x004fca0000000000 */
        /* <DEDUP_REMOVED lines=8> */
[----:B------:R-:W-:Y:S01]  /*47e0*/  IMAD.IADD R63, R5, 0x1, R64 ;  /* 0x00000001053f7824 */ /* 0x000fe200078e0240 */
[----:B------:R-:W-:-:S04]  /*47f0*/  SHF.R.U64 R5, R40, UR12, R41 ;  /* 0x0000000c28057c19 */ /* 0x000fc80008001229 */
[----:B------:R-:W-:-:S04]  /*4800*/  LOP3.LUT R5, R5, UR4, RZ, 0xc0, !PT ;  /* 0x0000000405057c12 */ /* 0x000fc8000f8ec0ff */
[----:B------:R-:W-:Y:S02]  /*4810*/  LOP3.LUT R7, R5, 0x1f, RZ, 0xc0, !PT ;  /* 0x0000001f05077812 */ /* 0x000fe400078ec0ff */
[----:B------:R-:W-:-:S03]  /*4820*/  SHF.R.U32.HI R5, RZ, 0x4, R5 ;  /* 0x00000004ff057819 */ /* 0x000fc60000011605 */
[----:B------:R-:W-:Y:S01]  /*4830*/  IMAD R7, R7, 0x300, R4 ;  /* 0x0000030007077824 */ /* 0x000fe200078e0204 */
[----:B------:R-:W-:Y:S01]  /*4840*/  LOP3.LUT R66, R5, 0xffffffe, RZ, 0xc0, !PT ;  /* 0x0ffffffe05427812 */ /* 0x000fe200078ec0ff */
[----:B--2---:R-:W-:-:S04]  /*4850*/  VIADD R50, R60, 0x1 ;  /* 0x000000013c327836 */ /* 0x004fc80000000000 */
[----:B------:R-:W-:Y:S01]  /*4860*/  IMAD.IADD R65, R7, 0x1, R66 ;  /* 0x0000000107417824 */ /* 0x000fe200078e0242 */
[----:B------:R-:W-:Y:S04]  /*4870*/  STS.U16 [R59], R50 ;  /* 0x000000323b007388 */ /* 0x000fe80000000400 */
        /* <DEDUP_REMOVED lines=129> */
[----:B-1----:R-:W-:-:S05]  /*5090*/  LOP3.LUT R4, R2, 0xffffffe, RZ, 0xc0, !PT ;  /* 0x0ffffffe02047812 */ /* 0x002fca00078ec0ff */
[----:B------:R-:W-:Y:S02]  /*50a0*/  IMAD.IADD R91, R5, 0x1, R4 ;  /* 0x00000001055b7824 */ /* 0x000fe400078e0204 */
[----:B--2---:R-:W-:-:S05]  /*50b0*/  VIADD R50, R88, 0x1 ;  /* 0x0000000158327836 */ /* 0x004fca0000000000 */
        /* <DEDUP_REMOVED lines=32> */
[----:B-----5:R-:W-:-:S03]  /*52c0*/  IMAD.IADD R100, R100, 0x1, R99 ;  /* 0x0000000164647824 */ /* 0x020fc600078e0263 */
[----:B------:R-:W5:Y:S01]  /*52d0*/  LDS R111, [R93+0x44] ;  /* 0x000044005d6f7984 */ /* 0x000f620000000800 */
[----:B------:R-:W-:-:S03]  /*52e0*/  IMAD.IADD R101, R101, 0x1, R100 ;  /* 0x0000000165657824 */ /* 0x000fc600078e0264 */
        /* <DEDUP_REMOVED lines=29> */
[----:B------:R-:W-:-:S04]  /*54c0*/  IMAD.IADD R116, R116, 0x1, R115 ;  /* 0x0000000174747824 */ /* 0x000fc800078e0273 */
[----:B0-----:R-:W-:-:S04]  /*54d0*/  IMAD.IADD R117, R117, 0x1, R116 ;  /* 0x0000000175757824 */ /* 0x001fc800078e0274 */
[----:B-1----:R-:W-:-:S04]  /*54e0*/  IMAD.IADD R118, R118, 0x1, R117 ;  /* 0x0000000176767824 */ /* 0x002fc800078e0275 */
[----:B--2---:R-:W-:-:S04]  /*54f0*/  IMAD.IADD R119, R119, 0x1, R118 ;  /* 0x0000000177777824 */ /* 0x004fc800078e0276 */
[----:B---3--:R-:W-:-:S04]  /*5500*/  IMAD.IADD R120, R120, 0x1, R119 ;  /* 0x0000000178787824 */ /* 0x008fc800078e0277 */
[----:B----4-:R-:W-:-:S04]  /*5510*/  IMAD.IADD R121, R121, 0x1, R120 ;  /* 0x0000000179797824 */ /* 0x010fc800078e0278 */
[----:B-----5:R-:W-:-:S04]  /*5520*/  IMAD.IADD R122, R122, 0x1, R121 ;  /* 0x000000017a7a7824 */ /* 0x020fc800078e0279 */
[----:B------:R-:W-:-:S04]  /*5530*/  IMAD.IADD R123, R123, 0x1, R122 ;  /* 0x000000017b7b7824 */ /* 0x000fc800078e027a */
[----:B------:R-:W-:-:S04]  /*5540*/  IMAD.IADD R124, R124, 0x1, R123 ;  /* 0x000000017c7c7824 */ /* 0x000fc800078e027b */
[----:B------:R-:W-:-:S04]  /*5550*/  IMAD.IADD R125, R125, 0x1, R124 ;  /* 0x000000017d7d7824 */ /* 0x000fc800078e027c */
[----:B------:R-:W-:-:S05]  /*5560*/  IMAD.IADD R126, R2, 0x1, R125 ;  /* 0x00000001027e7824 */ /* 0x000fca00078e027d */
[----:B------:R-:W0:Y:S02]  /*5570*/  SHFL.UP P0, R5, R126, 0x1, RZ ;  /* 0x042000007e057989 */ /* 0x000e2400000000ff */
[----:B0-----:R-:W-:-:S05]  /*5580*/  @P0 IMAD.IADD R5, R126, 0x1, R5 ;  /* 0x000000017e050824 */ /* 0x001fca00078e0205 */
[----:B------:R-:W0:Y:S02]  /*5590*/  SHFL.UP P0, R2, R5, 0x2, RZ ;  /* 0x0440000005027989 */ /* 0x000e2400000000ff */
[----:B0-----:R-:W-:-:S05]  /*55a0*/  @P0 IMAD.IADD R2, R5, 0x1, R2 ;  /* 0x0000000105020824 */ /* 0x001fca00078e0202 */
[----:B------:R-:W0:Y:S02]  /*55b0*/  SHFL.UP P0, R7, R2, 0x4, RZ ;  /* 0x0480000002077989 */ /* 0x000e2400000000ff */
[----:B0-----:R-:W-:Y:S01]  /*55c0*/  @P0 IMAD.IADD R7, R2, 0x1, R7 ;  /* 0x0000000102070824 */ /* 0x001fe200078e0207 */
[----:B------:R-:W-:-:S04]  /*55d0*/  SHF.R.U32.HI R2, RZ, 0x5, R53 ;  /* 0x00000005ff027819 */ /* 0x000fc80000011635 */
[----:B------:R-:W0:Y:S01]  /*55e0*/  SHFL.UP P0, R128, R7, 0x8, RZ ;  /* 0x0500000007807989 */ /* 0x000e2200000000ff */
[----:B------:R-:W-:Y:S01]  /*55f0*/  ISETP.NE.AND P3, PT, R2, 0x5, PT ;  /* 0x000000050200780c */ /* 0x000fe20003f65270 */
[----:B0-----:R-:W-:-:S05]  /*5600*/  @P0 IMAD.IADD R128, R7, 0x1, R128 ;  /* 0x0000000107800824 */ /* 0x001fca00078e0280 */
[----:B------:R-:W0:Y:S02]  /*5610*/  SHFL.UP P0, R127, R128, 0x10, RZ ;  /* 0x06000000807f7989 */ /* 0x000e2400000000ff */
[----:B0-----:R-:W-:Y:S01]  /*5620*/  @P0 IMAD.IADD R127, R128, 0x1, R127 ;  /* 0x00000001807f0824 */ /* 0x001fe200078e027f */
[----:B------:R-:W-:-:S03]  /*5630*/  ISETP.NE.AND P0, PT, R2, 0x1, PT ;  /* 0x000000010200780c */ /* 0x000fc60003f05270 */
[----:B------:R-:W-:Y:S01]  /*5640*/  IMAD.IADD R126, R127, 0x1, -R126 ;  /* 0x000000017f7e7824 */ /* 0x000fe200078e0a7e */
[----:B------:R-:W-:Y:S01]  /*5650*/  @!P1 STS [R130+UR5+0x6300], R127 ;  /* 0x0063007f82009988 */ /* 0x000fe20008000805 */
[----:B------:R-:W-:Y:S01]  /*5660*/  BAR.SYNC.DEFER_BLOCKING 0x0 ;  /* 0x0000000000007b1d */ /* 0x000fe20000010000 */
[----:B------:R-:W-:-:S05]  /*5670*/  ISETP.NE.AND P1, PT, R2, 0x4, PT ;  /* 0x000000040200780c */ /* 0x000fca0003f25270 */
[----:B------:R-:W0:Y:S04]  /*5680*/  LDS.128 R4, [UR5+0x6300] ;  /* 0x00630005ff047984 */ /* 0x000e280008000c00 */
[----:B------:R-:W1:Y:S01]  /*5690*/  LDS.64 R50, [UR5+0x6310] ;  /* 0x00631005ff327984 */ /* 0x000e620008000a00 */
[C---:B0-----:R-:W-:Y:S01]  /*56a0*/  SEL R55, R4.reuse, R55, !P0 ;  /* 0x0000003704377207 */ /* 0x041fe20004000000 */
[----:B------:R-:W-:Y:S01]  /*56b0*/  IMAD.IADD R5, R4, 0x1, R5 ;  /* 0x0000000104057824 */ /* 0x000fe200078e0205 */
[----:B------:R-:W-:-:S03]  /*56c0*/  ISETP.NE.AND P0, PT, R2, 0x2, PT ;  /* 0x000000020200780c */ /* 0x000fc60003f05270 */
[----:B------:R-:W-:Y:S01]  /*56d0*/  IMAD.IADD R6, R6, 0x1, R5 ;  /* 0x0000000106067824 */ /* 0x000fe200078e0205 */
[----:B------:R-:W-:Y:S02]  /*56e0*/  SEL R55, R5, R55, !P0 ;  /* 0x0000003705377207 */ /* 0x000fe40004000000 */
[----:B------:R-:W-:Y:S01]  /*56f0*/  ISETP.NE.AND P0, PT, R2, 0x3, PT ;  /* 0x000000030200780c */ /* 0x000fe20003f05270 */
[----:B------:R-:W-:-:S03]  /*5700*/  IMAD.IADD R7, R7, 0x1, R6 ;  /* 0x0000000107077824 */ /* 0x000fc600078e0206 */
[----:B------:R-:W-:Y:S01]  /*5710*/  SEL R55, R6, R55, !P0 ;  /* 0x0000003706377207 */ /* 0x000fe20004000000 */
[----:B-1----:R-:W-:Y:S01]  /*5720*/  IMAD.IADD R50, R7, 0x1, R50 ;  /* 0x0000000107327824 */ /* 0x002fe200078e0232 */
[----:B------:R-:W-:Y:S02]  /*5730*/  ISETP.NE.AND P0, PT, R3, RZ, PT ;  /* 0x000000ff0300720c */ /* 0x000fe40003f05270 */
[----:B------:R-:W-:Y:S01]  /*5740*/  SEL R55, R7, R55, !P1 ;  /* 0x0000003707377207 */ /* 0x000fe20004800000 */
[----:B------:R-:W-:Y:S01]  /*5750*/  IMAD.IADD R51, R51, 0x1, R50 ;  /* 0x0000000133337824 */ /* 0x000fe200078e0232 */
[----:B------:R-:W-:Y:S01]  /*5760*/  ISETP.GT.U32.OR P1, PT, R53, 0x1f, P0 ;  /* 0x0000001f3500780c */ /* 0x000fe20000724470 */
[----:B------:R-:W-:Y:S01]  /*5770*/  IMAD.U32 R7, RZ, RZ, UR5 ;  /* 0x00000005ff077e24 */ /* 0x000fe2000f8e00ff */
[----:B------:R-:W-:Y:S02]  /*5780*/  SEL R4, R126, RZ, P0 ;  /* 0x000000ff7e047207 */ /* 0x000fe40000000000 */
[----:B------:R-:W-:-:S02]  /*5790*/  SEL R55, R50, R55, !P3 ;  /* 0x0000003732377207 */ /* 0x000fc40005800000 */
[----:B------:R-:W-:-:S03]  /*57a0*/  ISETP.NE.AND P0, PT, R53, RZ, PT ;  /* 0x000000ff3500720c */ /* 0x000fc60003f05270 */
[----:B------:R-:W-:-:S04]  /*57b0*/  @P2 IMAD.IADD R126, R55, 0x1, R4 ;  /* 0x00000001377e2824 */ /* 0x000fc800078e0204 */
[----:B------:R-:W-:-:S05]  /*57c0*/  @!P1 IMAD.U32 R126, R51, 0x10000, RZ ;  /* 0x00010000337e9824 */ /* 0x000fca00078e00ff */
[----:B------:R-:W-:Y:S01]  /*57d0*/  @!P1 STS [UR5+0x6320], R126 ;  /* 0x0063207eff009988 */ /* 0x000fe20008000805 */
[----:B------:R-:W-:Y:S01]  /*57e0*/  BAR.SYNC.DEFER_BLOCKING 0x0 ;  /* 0x0000000000007b1d */ /* 0x000fe20000010000 */
[----:B------:R-:W-:-:S13]  /*57f0*/  ISETP.GT.U32.AND P1, PT, R53, 0x3f, PT ;  /* 0x0000003f3500780c */ /* 0x000fda0003f24070 */
[----:B------:R-:W-:Y:S01]  /*5800*/  @!P1 LOP3.LUT R4, R53, 0x1f, RZ, 0xc0, !PT ;  /* 0x0000001f35049812 */ /* 0x000fe200078ec0ff */
[----:B------:R-:W-:-:S04]  /*5810*/  @!P1 IMAD.MOV.U32 R52, RZ, RZ, 0xe40 ;  /* 0x00000e40ff349424 */ /* 0x000fc800078e00ff */
[----:B------:R-:W-:Y:S01]  /*5820*/  @!P1 IMAD R4, R4, 0x300, R7 ;  /* 0x0000030004049824 */ /* 0x000fe200078e0207 */
[----:B------:R-:W0:Y:S02]  /*5830*/  @P0 LDS R5, [UR5+0x6320] ;  /* 0x00632005ff050984 */ /* 0x000e240008000800 */
[----:B0-----:R-:W-:Y:S01]  /*5840*/  @P0 IMAD.IADD R126, R126, 0x1, R5 ;  /* 0x000000017e7e0824 */ /* 0x001fe200078e0205 */
[----:B------:R-:W-:Y:S02]  /*5850*/  @!P1 SHF.R.U32.HI R5, RZ, 0x4, R53 ;  /* 0x00000004ff059819 */ /* 0x000fe40000011635 */
[----:B------:R-:W-:Y:S01]  /*5860*/  ISETP.GT.U32.AND P0, PT, R53, 0x3e, PT ;  /* 0x0000003e3500780c */ /* 0x000fe20003f04070 */
[--C-:B------:R-:W-:Y:S01]  /*5870*/  IMAD.IADD R94, R94, 0x1, R126.reuse ;  /* 0x000000015e5e7824 */ /* 0x100fe200078e027e */
[----:B------:R-:W-:Y:S01]  /*5880*/  STS [R93], R126 ;  /* 0x0000007e5d007388 */ /* 0x000fe20000000800 */
[--C-:B------:R-:W-:Y:S01]  /*5890*/  IMAD.IADD R6, R95, 0x1, R126.reuse ;  /* 0x000000015f067824 */ /* 0x100fe200078e027e */
[----:B------:R-:W-:Y:S01]  /*58a0*/  @!P1 LOP3.LUT R7, R5, 0x3e, RZ, 0xc0, !PT ;  /* 0x0000003e05079812 */ /* 0x000fe200078ec0ff */
[--C-:B------:R-:W-:Y:S01]  /*58b0*/  IMAD.IADD R96, R96, 0x1, R126.reuse ;  /* 0x0000000160607824 */ /* 0x100fe200078e027e */
[----:B------:R-:W-:Y:S01]  /*58c0*/  STS [R93+0x4], R94 ;  /* 0x0000045e5d007388 */ /* 0x000fe20000000800 */
[----:B------:R-:W-:-:S02]  /*58d0*/  IMAD.IADD R50, R97, 0x1, R126 ;  /* 0x0000000161327824 */ /* 0x000fc400078e027e */
[--C-:B------:R-:W-:Y:S01]  /*58e0*/  IMAD.IADD R98, R98, 0x1, R126.reuse ;  /* 0x0000000162627824 */ /* 0x100fe200078e027e */
[----:B------:R-:W-:Y:S01]  /*58f0*/  STS [R93+0x8], R6 ;  /* 0x000008065d007388 */ /* 0x000fe20000000800 */
[--C-:B------:R-:W-:Y:S02]  /*5900*/  IMAD.IADD R128, R99, 0x1, R126.reuse ;  /* 0x0000000163807824 */ /* 0x100fe400078e027e */
[--C-:B------:R-:W-:Y:S01]  /*5910*/  IMAD.IADD R100, R100, 0x1, R126.reuse ;  /* 0x0000000164647824 */ /* 0x100fe200078e027e */
[----:B------:R-:W-:Y:S01]  /*5920*/  STS [R93+0xc], R96 ;  /* 0x00000c605d007388 */ /* 0x000fe20000000800 */
[--C-:B------:R-:W-:Y:S02]  /*5930*/  IMAD.IADD R130, R101, 0x1, R126.reuse ;  /* 0x0000000165827824 */ /* 0x100fe400078e027e */
        /* <DEDUP_REMOVED lines=35> */
[----:B------:R-:W-:Y:S02]  /*5b70*/  IMAD.IADD R154, R125, 0x1, R126 ;  /* 0x000000017d9a7824 */ /* 0x000fe400078e027e */
[----:B------:R-:W-:Y:S01]  /*5b80*/  @!P1 IMAD.IADD R4, R4, 0x1, R7 ;  /* 0x0000000104049824 */ /* 0x000fe200078e0207 */
        /* <DEDUP_REMOVED lines=18> */
[----:B------:R0:W-:Y:S04]  /*5cb0*/  @!P1 LDS.U16 R11, [R4] ;  /* 0x00000000040b9984 */ /* 0x0001e80000000400 */
[----:B------:R-:W1:Y:S04]  /*5cc0*/  LDS.U16 R5, [R54] ;  /* 0x0000000036057984 */ /* 0x000e680000000400 */
[----:B------:R-:W2:Y:S01]  /*5cd0*/  LDS.U16 R57, [R57] ;  /* 0x0000000039397984 */ /* 0x000ea20000000400 */
[----:B0-----:R-:W-:-:S03]  /*5ce0*/  LEA R4, R53, UR5, 0x2 ;  /* 0x0000000535047c11 */ /* 0x001fc6000f8e10ff */
[----:B------:R-:W0:Y:S04]  /*5cf0*/  LDS.U16 R59, [R59] ;  /* 0x000000003b3b7984 */ /* 0x000e280000000400 */
[----:B------:R-:W3:Y:S04]  /*5d00*/  LDS.U16 R61, [R61] ;  /* 0x000000003d3d7984 */ /* 0x000ee80000000400 */
[----:B------:R-:W4:Y:S04]  /*5d10*/  LDS.U16 R63, [R63] ;  /* 0x000000003f3f7984 */ /* 0x000f280000000400 */
[----:B------:R-:W5:Y:S04]  /*5d20*/  LDS.U16 R65, [R65] ;  /* 0x0000000041417984 */ /* 0x000f680000000400 */
[----:B------:R-:W5:Y:S04]  /*5d30*/  LDS.U16 R67, [R67] ;  /* 0x0000000043437984 */ /* 0x000f680000000400 */
[----:B------:R-:W5:Y:S04]  /*5d40*/  LDS.U16 R69, [R69] ;  /* 0x0000000045457984 */ /* 0x000f680000000400 */
[----:B------:R-:W5:Y:S04]  /*5d50*/  LDS.U16 R71, [R71] ;  /* 0x0000000047477984 */ /* 0x000f680000000400 */
[----:B------:R-:W5:Y:S04]  /*5d60*/  LDS.U16 R73, [R73] ;  /* 0x0000000049497984 */ /* 0x000f680000000400 */
[----:B------:R-:W5:Y:S01]  /*5d70*/  LDS.U16 R75, [R75] ;  /* 0x000000004b4b7984 */ /* 0x000f620000000400 */
[----:B-1----:R-:W-:-:S02]  /*5d80*/  IMAD.IADD R56, R56, 0x1, R5 ;  /* 0x0000000138387824 */ /* 0x002fc400078e0205 */
[----:B------:R-:W-:Y:S01]  /*5d90*/  @!P1 IMAD.IADD R5, R10, 0x1, -R11 ;  /* 0x000000010a059824 */ /* 0x000fe200078e0a0b */
[----:B------:R-:W1:Y:S01]  /*5da0*/  LDS.U16 R77, [R77] ;  /* 0x000000004d4d7984 */ /* 0x000e620000000400 */
[----:B--2---:R-:W-:Y:S01]  /*5db0*/  IMAD.IADD R57, R58, 0x1, R57 ;  /* 0x000000013a397824 */ /* 0x004fe200078e0239 */
[----:B------:R-:W-:Y:S02]  /*5dc0*/  LEA R7, R56, UR5, 0x3 ;  /* 0x0000000538077c11 */ /* 0x000fe4000f8e18ff */
[----:B------:R-:W2:Y:S01]  /*5dd0*/  LDS.U16 R79, [R79] ;  /* 0x000000004f4f7984 */ /* 0x000ea20000000400 */
[----:B0-----:R-:W-:Y:S01]  /*5de0*/  IMAD.IADD R59, R60, 0x1, R59 ;  /* 0x000000013c3b7824 */ /* 0x001fe200078e023b */
[----:B------:R-:W-:Y:S02]  /*5df0*/  LEA R57, R57, UR5, 0x3 ;  /* 0x0000000539397c11 */ /* 0x000fe4000f8e18ff */
[----:B------:R-:W0:Y:S01]  /*5e00*/  LDS.U16 R81, [R81] ;  /* 0x0000000051517984 */ /* 0x000e220000000400 */
[----:B---3--:R-:W-:Y:S01]  /*5e10*/  IMAD.IADD R61, R62, 0x1, R61 ;  /* 0x000000013e3d7824 */ /* 0x008fe200078e023d */
[----:B------:R-:W-:-:S02]  /*5e20*/  LEA R59, R59, UR5, 0x3 ;  /* 0x000000053b3b7c11 */ /* 0x000fc4000f8e18ff */
[----:B------:R-:W3:Y:S01]  /*5e30*/  LDS.U16 R83, [R83] ;  /* 0x0000000053537984 */ /* 0x000ee20000000400 */
[----:B----4-:R-:W-:Y:S01]  /*5e40*/  IMAD.IADD R63, R64, 0x1, R63 ;  /* 0x00000001403f7824 */ /* 0x010fe200078e023f */
[----:B------:R-:W-:Y:S02]  /*5e50*/  LEA R61, R61, UR5, 0x3 ;  /* 0x000000053d3d7c11 */ /* 0x000fe4000f8e18ff */
[----:B------:R-:W4:Y:S01]  /*5e60*/  LDS.U16 R85, [R85] ;  /* 0x0000000055557984 */ /* 0x000f220000000400 */
[----:B-----5:R-:W-:Y:S01]  /*5e70*/  IMAD.IADD R65, R66, 0x1, R65 ;  /* 0x0000000142417824 */ /* 0x020fe200078e0241 */
[----:B------:R-:W-:Y:S02]  /*5e80*/  LEA R63, R63, UR5, 0x3 ;  /* 0x000000053f3f7c11 */ /* 0x000fe4000f8e18ff */
[----:B------:R-:W5:Y:S01]  /*5e90*/  LDS.U16 R87, [R87] ;  /* 0x0000000057577984 */ /* 0x000f620000000400 */
[----:B------:R-:W-:Y:S01]  /*5ea0*/  IMAD.IADD R67, R68, 0x1, R67 ;  /* 0x0000000144437824 */ /* 0x000fe200078e0243 */
[----:B------:R-:W-:-:S02]  /*5eb0*/  LEA R65, R65, UR5, 0x3 ;  /* 0x0000000541417c11 */ /* 0x000fc4000f8e18ff */
[----:B------:R-:W5:Y:S01]  /*5ec0*/  LDS.U16 R89, [R89] ;  /* 0x0000000059597984 */ /* 0x000f620000000400 */
[----:B------:R-:W-:Y:S01]  /*5ed0*/  IMAD.IADD R69, R70, 0x1, R69 ;  /* 0x0000000146457824 */ /* 0x000fe200078e0245 */
[----:B------:R-:W-:Y:S02]  /*5ee0*/  LEA R67, R67, UR5, 0x3 ;  /* 0x0000000543437c11 */ /* 0x000fe4000f8e18ff */
[----:B------:R-:W5:Y:S01]  /*5ef0*/  LDS.U16 R91, [R91] ;  /* 0x000000005b5b7984 */ /* 0x000f620000000400 */
[----:B------:R-:W-:Y:S01]  /*5f00*/  IMAD.IADD R71, R72, 0x1, R71 ;  /* 0x0000000148477824 */ /* 0x000fe200078e0247 */
[----:B------:R-:W-:Y:S01]  /*5f10*/  LEA R69, R69, UR5, 0x3 ;  /* 0x0000000545457c11 */ /* 0x000fe2000f8e18ff */
[----:B------:R-:W-:Y:S01]  /*5f20*/  BAR.SYNC.DEFER_BLOCKING 0x0 ;  /* 0x0000000000007b1d */ /* 0x000fe20000010000 */
[----:B------:R-:W-:Y:S02]  /*5f30*/  IMAD.IADD R73, R74, 0x1, R73 ;  /* 0x000000014a497824 */ /* 0x000fe400078e0249 */
[----:B------:R-:W-:Y:S01]  /*5f40*/  LEA R71, R71, UR5, 0x3 ;  /* 0x0000000547477c11 */ /* 0x000fe2000f8e18ff */
[----:B------:R-:W-:-:S02]  /*5f50*/  IMAD.IADD R75, R76, 0x1, R75 ;  /* 0x000000014c4b7824 */ /* 0x000fc400078e024b */
[----:B------:R-:W-:Y:S01]  /*5f60*/  LEA R73, R73, UR5, 0x3 ;  /* 0x0000000549497c11 */ /* 0x000fe2000f8e18ff */
[----:B-1----:R-:W-:Y:S02]  /*5f70*/  IMAD.IADD R77, R78, 0x1, R77 ;  /* 0x000000014e4d7824 */ /* 0x002fe400078e024d */
[----:B------:R-:W-:Y:S01]  /*5f80*/  LEA R75, R75, UR5, 0x3 ;  /* 0x000000054b4b7c11 */ /* 0x000fe2000f8e18ff */
[----:B--2---:R-:W-:Y:S02]  /*5f90*/  IMAD.IADD R79, R80, 0x1, R79 ;  /* 0x00000001504f7824 */ /* 0x004fe400078e024f */
[----:B------:R-:W-:Y:S01]  /*5fa0*/  LEA R77, R77, UR5, 0x3 ;  /* 0x000000054d4d7c11 */ /* 0x000fe2000f8e18ff */
[----:B0-----:R-:W-:Y:S02]  /*5fb0*/  IMAD.IADD R81, R82, 0x1, R81 ;  /* 0x0000000152517824 */ /* 0x001fe400078e0251 */
[----:B------:R-:W-:Y:S01]  /*5fc0*/  LEA R79, R79, UR5, 0x3 ;  /* 0x000000054f4f7c11 */ /* 0x000fe2000f8e18ff */
[----:B---3--:R-:W-:-:S02]  /*5fd0*/  IMAD.IADD R83, R84, 0x1, R83 ;  /* 0x0000000154537824 */ /* 0x008fc400078e0253 */
[----:B------:R-:W-:Y:S01]  /*5fe0*/  LEA R81, R81, UR5, 0x3 ;  /* 0x0000000551517c11 */ /* 0x000fe2000f8e18ff */
[----:B------:R-:W-:Y:S01]  /*5ff0*/  @!P1 STS [R4], R11 ;  /* 0x0000000b04009388 */ /* 0x000fe20000000800 */
[----:B----4-:R-:W-:Y:S01]  /*6000*/  IMAD.IADD R85, R86, 0x1, R85 ;  /* 0x0000000156557824 */ /* 0x010fe200078e0255 */
[----:B------:R-:W-:Y:S01]  /*6010*/  LEA R83, R83, UR5, 0x3 ;  /* 0x0000000553537c11 */ /* 0x000fe2000f8e18ff */
[----:B------:R-:W-:Y:S01]  /*6020*/  BAR.SYNC.DEFER_BLOCKING 0x0 ;  /* 0x0000000000007b1d */ /* 0x000fe20000010000 */
[----:B-----5:R-:W-:Y:S02]  /*6030*/  IMAD.IADD R87, R88, 0x1, R87 ;  /* 0x0000000158577824 */ /* 0x020fe400078e0257 */
[----:B------:R-:W-:Y:S01]  /*6040*/  LEA R85, R85, UR5, 0x3 ;  /* 0x0000000555557c11 */ /* 0x000fe2000f8e18ff */
[----:B------:R-:W-:Y:S02]  /*6050*/  IMAD.IADD R89, R90, 0x1, R89 ;  /* 0x000000015a597824 */ /* 0x000fe400078e0259 */
[----:B------:R-:W-:Y:S01]  /*6060*/  LEA R87, R87, UR5, 0x3 ;  /* 0x0000000557577c11 */ /* 0x000fe2000f8e18ff */
[----:B------:R-:W-:-:S02]  /*6070*/  IMAD.IADD R91, R92, 0x1, R91 ;  /* 0x000000015c5b7824 */ /* 0x000fc400078e025b */
[----:B------:R-:W-:-:S03]  /*6080*/  LEA R89, R89, UR5, 0x3 ;  /* 0x0000000559597c11 */ /* 0x000fc6000f8e18ff */
[----:B------:R-:W-:Y:S01]  /*6090*/  LEA R91, R91, UR5, 0x3 ;  /* 0x000000055b5b7c11 */ /* 0x000fe2000f8e18ff */
[----:B------:R-:W0:Y:S01]  /*60a0*/  @!P0 LDS R52, [R4+0x4] ;  /* 0x0000040004348984 */ /* 0x000e220000000800 */
[----:B------:R-:W-:Y:S01]  /*60b0*/  BAR.SYNC.DEFER_BLOCKING 0x0 ;  /* 0x0000000000007b1d */ /* 0x000fe20000010000 */
[----:B------:R-:W-:-:S05]  /*60c0*/  ISETP.GT.AND P0, PT, R0, 0xe3f, PT ;  /* 0x00000e3f0000780c */ /* 0x000fca0003f04270 */
[----:B------:R-:W-:Y:S02]  /*60d0*/  @!P1 STS [R4+0x7200], R5 ;  /* 0x0072000504009388 */ /* 0x000fe40000000800 */
[----:B------:R-:W-:Y:S01]  /*60e0*/  BAR.SYNC.DEFER_BLOCKING 0x0 ;  /* 0x0000000000007b1d */ /* 0x000fe20000010000 */
[----:B0-----:R-:W-:-:S05]  /*60f0*/  @!P1 IMAD.IADD R10, R52, 0x1, R5 ;  /* 0x00000001340a9824 */ /* 0x001fca00078e0205 */
[----:B------:R0:W-:Y:S04]  /*6100*/  STS.64 [R7], R12 ;  /* 0x0000000c07007388 */ /* 0x0001e80000000a00 */
[----:B------:R-:W-:Y:S04]  /*6110*/  STS.64 [R57], R48 ;  /* 0x0000003039007388 */ /* 0x000fe80000000a00 */
[----:B------:R-:W-:Y:S04]  /*6120*/  STS.64 [R59], R46 ;  /* 0x0000002e3b007388 */ /* 0x000fe80000000a00 */
[----:B------:R-:W-:Y:S01]  /*6130*/  STS.64 [R61], R44 ;  /* 0x0000002c3d007388 */ /* 0x000fe20000000a00 */
[----:B0-----:R-:W0:Y:S03]  /*6140*/  LDC.64 R6, c[0x0][0x388] ;  /* 0x0000e200ff067b82 */ /* 0x001e260000000a00 */
[----:B------:R-:W-:Y:S04]  /*6150*/  STS.64 [R63], R42 ;  /* 0x0000002a3f007388 */ /* 0x000fe80000000a00 */
[----:B------:R-:W-:Y:S04]  /*6160*/  STS.64 [R65], R40 ;  /* 0x0000002841007388 */ /* 0x000fe80000000a00 */
[----:B------:R-:W-:Y:S04]  /*6170*/  STS.64 [R67], R38 ;  /* 0x0000002643007388 */ /* 0x000fe80000000a00 */
[----:B------:R-:W-:Y:S04]  /*6180*/  STS.64 [R69], R36 ;  /* 0x0000002445007388 */ /* 0x000fe80000000a00 */
[----:B------:R-:W-:Y:S04]  /*6190*/  STS.64 [R71], R34 ;  /* 0x0000002247007388 */ /* 0x000fe80000000a00 */
[----:B------:R-:W-:Y:S04]  /*61a0*/  STS.64 [R73], R32 ;  /* 0x0000002049007388 */ /* 0x000fe80000000a00 */
[----:B------:R1:W-:Y:S04]  /*61b0*/  STS.64 [R75], R30 ;  /* 0x0000001e4b007388 */ /* 0x0003e80000000a00 */
[----:B------:R-:W-:Y:S04]  /*61c0*/  STS.64 [R77], R28 ;  /* 0x0000001c4d007388 */ /* 0x000fe80000000a00 */
[----:B------:R-:W-:Y:S04]  /*61d0*/  STS.64 [R79], R26 ;  /* 0x0000001a4f007388 */ /* 0x000fe80000000a00 */
[----:B------:R-:W-:Y:S01]  /*61e0*/  STS.64 [R81], R24 ;  /* 0x0000001851007388 */ /* 0x000fe20000000a00 */
[----:B-1----:R-:W-:-:S03]  /*61f0*/  IMAD R30, R53, 0x4, R4 ;  /* 0x00000004351e7824 */ /* 0x002fc600078e0204 */
[----:B------:R-:W-:Y:S04]  /*6200*/  STS.64 [R83], R22 ;  /* 0x0000001653007388 */ /* 0x000fe80000000a00 */
[----:B------:R-:W-:Y:S04]  /*6210*/  STS.64 [R85], R20 ;  /* 0x0000001455007388 */ /* 0x000fe80000000a00 */
[----:B------:R-:W-:Y:S04]  /*6220*/  STS.64 [R87], R18 ;  /* 0x0000001257007388 */ /* 0x000fe80000000a00 */
[----:B------:R-:W-:Y:S04]  /*6230*/  STS.64 [R89], R16 ;  /* 0x0000001059007388 */ /* 0x000fe80000000a00 */
[----:B------:R-:W-:Y:S01]  /*6240*/  STS.64 [R91], R14 ;  /* 0x0000000e5b007388 */ /* 0x000fe20000000a00 */
[----:B------:R-:W-:Y:S06]  /*6250*/  BAR.SYNC.DEFER_BLOCKING 0x0 ;  /* 0x0000000000007b1d */ /* 0x000fec0000010000 */
[----:B------:R-:W1:Y:S04]  /*6260*/  LDS.64 R50, [R30] ;  /* 0x000000001e327984 */ /* 0x000e680000000a00 */
[----:B------:R-:W2:Y:S04]  /*6270*/  LDS.64 R48, [R30+0x600] ;  /* 0x000600001e307984 */ /* 0x000ea80000000a00 */
[----:B------:R-:W3:Y:S04]  /*6280*/  LDS.64 R46, [R30+0xc00] ;  /* 0x000c00001e2e7984 */ /* 0x000ee80000000a00 */
[----:B------:R-:W4:Y:S04]  /*6290*/  LDS.64 R44, [R30+0x1200] ;  /* 0x001200001e2c7984 */ /* 0x000f280000000a00 */
[----:B------:R-:W5:Y:S04]  /*62a0*/  LDS.64 R42, [R30+0x1800] ;  /* 0x001800001e2a7984 */ /* 0x000f680000000a00 */
[----:B------:R-:W0:Y:S04]  /*62b0*/  LDS.64 R40, [R30+0x1e00] ;  /* 0x001e00001e287984 */ /* 0x000e280000000a00 */
[----:B------:R-:W0:Y:S04]  /*62c0*/  LDS.64 R38, [R30+0x2400] ;  /* 0x002400001e267984 */ /* 0x000e280000000a00 */
[----:B------:R-:W0:Y:S04]  /*62d0*/  LDS.64 R36, [R30+0x2a00] ;  /* 0x002a00001e247984 */ /* 0x000e280000000a00 */
[----:B------:R-:W0:Y:S04]  /*62e0*/  LDS.64 R34, [R30+0x3000] ;  /* 0x003000001e227984 */ /* 0x000e280000000a00 */
[----:B------:R-:W0:Y:S04]  /*62f0*/  LDS.64 R26, [R30+0x4200] ;  /* 0x004200001e1a7984 */ /* 0x000e280000000a00 */
[----:B------:R-:W0:Y:S01]  /*6300*/  LDS.64 R32, [R30+0x3600] ;  /* 0x003600001e207984 */ /* 0x000e220000000a00 */
[----:B-1----:R-:W-:-:S03]  /*6310*/  SHF.R.U64 R31, R50, UR12, R51 ;  /* 0x0000000c321f7c19 */ /* 0x002fc60008001233 */
[----:B------:R-:W1:Y:S01]  /*6320*/  LDS.64 R28, [R30+0x3c00] ;  /* 0x003c00001e1c7984 */ /* 0x000e620000000a00 */
[----:B--2---:R-:W-:Y:S02]  /*6330*/  SHF.R.U64 R54, R48, UR12, R49 ;  /* 0x0000000c30367c19 */ /* 0x004fe40008001231 */
[----:B------:R-:W-:Y:S01]  /*6340*/  LOP3.LUT R31, R31, UR4, RZ, 0xc0, !PT ;  /* 0x000000041f1f7c12 */ /* 0x000fe2000f8ec0ff */
[----:B------:R-:W2:Y:S01]  /*6350*/  LDS.64 R24, [R30+0x4800] ;  /* 0x004800001e187984 */ /* 0x000ea20000000a00 */
[----:B------:R-:W-:Y:S02]  /*6360*/  LOP3.LUT R54, R54, UR4, RZ, 0xc0, !PT ;  /* 0x0000000436367c12 */ /* 0x000fe4000f8ec0ff */
[----:B------:R-:W-:Y:S01]  /*6370*/  LEA R66, R31, UR5, 0x2 ;  /* 0x000000051f427c11 */ /* 0x000fe2000f8e10ff */
[----:B------:R-:W2:Y:S01]  /*6380*/  LDS.64 R16, [R30+0x6000] ;  /* 0x006000001e107984 */ /* 0x000ea20000000a00 */
[----:B------:R-:W-:Y:S02]  /*6390*/  LEA R68, R54, UR5, 0x2 ;  /* 0x0000000536447c11 */ /* 0x000fe4000f8e10ff */
[----:B---3--:R-:W-:Y:S01]  /*63a0*/  SHF.R.U64 R56, R46, UR12, R47 ;  /* 0x0000000c2e387c19 */ /* 0x008fe2000800122f */
[----:B------:R-:W3:Y:S01]  /*63b0*/  LDS.64 R22, [R30+0x4e00] ;  /* 0x004e00001e167984 */ /* 0x000ee20000000a00 */
[----:B----4-:R-:W-:-:S02]  /*63c0*/  SHF.R.U64 R57, R44, UR12, R45 ;  /* 0x0000000c2c397c19 */ /* 0x010fc4000800122d */
[----:B-----5:R-:W-:Y:S01]  /*63d0*/  SHF.R.U64 R59, R42, UR12, R43 ;  /* 0x0000000c2a3b7c19 */ /* 0x020fe2000800122b */
[----:B------:R-:W4:Y:S01]  /*63e0*/  LDS.64 R20, [R30+0x5400] ;  /* 0x005400001e147984 */ /* 0x000f220000000a00 */
[----:B0-----:R-:W-:Y:S02]  /*63f0*/  SHF.R.U64 R61, R40, UR12, R41 ;  /* 0x0000000c283d7c19 */ /* 0x001fe40008001229 */
[----:B------:R-:W-:Y:S01]  /*6400*/  LOP3.LUT R56, R56, UR4, RZ, 0xc0, !PT ;  /* 0x0000000438387c12 */ /* 0x000fe2000f8ec0ff */
[----:B------:R-:W0:Y:S01]  /*6410*/  LDS.64 R18, [R30+0x5a00] ;  /* 0x005a00001e127984 */ /* 0x000e220000000a00 */
[----:B------:R-:W-:Y:S02]  /*6420*/  SHF.R.U64 R62, R38, UR12, R39 ;  /* 0x0000000c263e7c19 */ /* 0x000fe40008001227 */
[----:B------:R-:W-:Y:S01]  /*6430*/  LOP3.LUT R57, R57, UR4, RZ, 0xc0, !PT ;  /* 0x0000000439397c12 */ /* 0x000fe2000f8ec0ff */
[----:B------:R-:W5:Y:S01]  /*6440*/  LDS.64 R14, [R30+0x6600] ;  /* 0x006600001e0e7984 */ /* 0x000f620000000a00 */
[----:B------:R-:W-:-:S02]  /*6450*/  SHF.R.U64 R63, R36, UR12, R37 ;  /* 0x0000000c243f7c19 */ /* 0x000fc40008001225 */
[----:B------:R-:W-:Y:S01]  /*6460*/  LOP3.LUT R59, R59, UR4, RZ, 0xc0, !PT ;  /* 0x000000043b3b7c12 */ /* 0x000fe2000f8ec0ff */
[----:B------:R-:W5:Y:S01]  /*6470*/  LDS.64 R12, [R30+0x6c00] ;  /* 0x006c00001e0c7984 */ /* 0x000f620000000a00 */
[----:B------:R-:W-:Y:S02]  /*6480*/  SHF.R.U64 R64, R34, UR12, R35 ;  /* 0x0000000c22407c19 */ /* 0x000fe40008001223 */
[----:B------:R-:W-:Y:S01]  /*6490*/  LOP3.LUT R61, R61, UR4, RZ, 0xc0, !PT ;  /* 0x000000043d3d7c12 */ /* 0x000fe2000f8ec0ff */
[----:B------:R-:W5:Y:S01]  /*64a0*/  LDS R54, [R66+0x7200] ;  /* 0x0072000042367984 */ /* 0x000f620000000800 */
[----:B------:R-:W-:Y:S02]  /*64b0*/  LEA R58, R56, UR5, 0x2 ;  /* 0x00000005383a7c11 */ /* 0x000fe4000f8e10ff */
[----:B------:R-:W-:Y:S01]  /*64c0*/  SHF.R.U64 R72, R26, UR12, R27 ;  /* 0x0000000c1a487c19 */ /* 0x000fe2000800121b */
[----:B------:R-:W5:Y:S01]  /*64d0*/  LDS R56, [R68+0x7200] ;  /* 0x0072000044387984 */ /* 0x000f620000000800 */
[----:B------:R-:W-:-:S02]  /*64e0*/  LOP3.LUT R62, R62, UR4, RZ, 0xc0, !PT ;  /* 0x000000043e3e7c12 */ /* 0x000fc4000f8ec0ff */
[----:B------:R-:W-:Y:S01]  /*64f0*/  LEA R60, R57, UR5, 0x2 ;  /* 0x00000005393c7c11 */ /* 0x000fe2000f8e10ff */
[----:B------:R-:W5:Y:S01]  /*6500*/  LDS R58, [R58+0x7200] ;  /* 0x007200003a3a7984 */ /* 0x000f620000000800 */
[----:B------:R-:W-:Y:S02]  /*6510*/  LOP3.LUT R63, R63, UR4, RZ, 0xc0, !PT ;  /* 0x000000043f3f7c12 */ /* 0x000fe4000f8ec0ff */
[----:B------:R-:W-:Y:S02]  /*6520*/  LOP3.LUT R64, R64, UR4, RZ, 0xc0, !PT ;  /* 0x0000000440407c12 */ /* 0x000fe4000f8ec0ff */
[----:B------:R-:W-:Y:S01]  /*6530*/  LEA R75, R59, UR5, 0x2 ;  /* 0x000000053b4b7c11 */ /* 0x000fe2000f8e10ff */
[----:B------:R-:W5:Y:S01]  /*6540*/  LDS R60, [R60+0x7200] ;  /* 0x007200003c3c7984 */ /* 0x000f620000000800 */
[----:B------:R-:W-:Y:S02]  /*6550*/  LEA R76, R61, UR5, 0x2 ;  /* 0x000000053d4c7c11 */ /* 0x000fe4000f8e10ff */
[----:B------:R-:W-:-:S02]  /*6560*/  SHF.R.U64 R65, R32, UR12, R33 ;  /* 0x0000000c20417c19 */ /* 0x000fc40008001221 */
[----:B-1----:R-:W-:Y:S01]  /*6570*/  SHF.R.U64 R67, R28, UR12, R29 ;  /* 0x0000000c1c437c19 */ /* 0x002fe2000800121d */
[----:B------:R-:W-:Y:S01]  /*6580*/  LDS R66, [R76+0x7200] ;  /* 0x007200004c427984 */ /* 0x000fe20000000800 */
[----:B--2---:R-:W-:Y:S02]  /*6590*/  SHF.R.U64 R70, R24, UR12, R25 ;  /* 0x0000000c18467c19 */ /* 0x004fe40008001219 */
[----:B------:R-:W-:Y:S02]  /*65a0*/  LOP3.LUT R31, R72, UR4, RZ, 0xc0, !PT ;  /* 0x00000004481f7c12 */ /* 0x000fe4000f8ec0ff */
[----:B------:R-:W-:Y:S02]  /*65b0*/  LEA R62, R62, UR5, 0x2 ;  /* 0x000000053e3e7c11 */ /* 0x000fe4000f8e10ff */
[----:B------:R-:W-:Y:S02]  /*65c0*/  LEA R63, R63, UR5, 0x2 ;  /* 0x000000053f3f7c11 */ /* 0x000fe4000f8e10ff */
[----:B------:R-:W-:Y:S01]  /*65d0*/  LEA R72, R64, UR5, 0x2 ;  /* 0x0000000540487c11 */ /* 0x000fe2000f8e10ff */
[----:B------:R-:W-:Y:S01]  /*65e0*/  LDS R68, [R62+0x7200] ;  /* 0x007200003e447984 */ /* 0x000fe20000000800 */
[----:B------:R-:W-:-:S02]  /*65f0*/  SHF.R.U64 R74, R16, UR12, R17 ;  /* 0x0000000c104a7c19 */ /* 0x000fc40008001211 */
[----:B---3--:R-:W-:Y:S01]  /*6600*/  SHF.R.U64 R69, R22, UR12, R23 ;  /* 0x0000000c16457c19 */ /* 0x008fe20008001217 */
[----:B------:R1:W2:Y:S01]  /*6610*/  LDS R64, [R75+0x7200] ;  /* 0x007200004b407984 */ /* 0x0002a20000000800 */
[----:B------:R-:W-:Y:S02]  /*6620*/  LOP3.LUT R65, R65, UR4, RZ, 0xc0, !PT ;  /* 0x0000000441417c12 */ /* 0x000fe4000f8ec0ff */
[----:B------:R-:W-:Y:S01]  /*6630*/  LOP3.LUT R67, R67, UR4, RZ, 0xc0, !PT ;  /* 0x0000000443437c12 */ /* 0x000fe2000f8ec0ff */
[----:B------:R-:W-:Y:S01]  /*6640*/  LDS R72, [R72+0x7200] ;  /* 0x0072000048487984 */ /* 0x000fe20000000800 */
[----:B----4-:R-:W-:Y:S02]  /*6650*/  SHF.R.U64 R71, R20, UR12, R21 ;  /* 0x0000000c14477c19 */ /* 0x010fe40008001215 */
[----:B------:R-:W-:Y:S02]  /*6660*/  LOP3.LUT R57, R70, UR4, RZ, 0xc0, !PT ;  /* 0x0000000446397c12 */ /* 0x000fe4000f8ec0ff */
[----:B0-----:R-:W-:Y:S01]  /*6670*/  SHF.R.U64 R73, R18, UR12, R19 ;  /* 0x0000000c12497c19 */ /* 0x001fe20008001213 */
[----:B------:R0:W3:Y:S01]  /*6680*/  LDS R70, [R63+0x7200] ;  /* 0x007200003f467984 */ /* 0x0000e20000000800 */
[----:B-----5:R-:W-:-:S02]  /*6690*/  SHF.R.U64 R78, R14, UR12, R15 ;  /* 0x0000000c0e4e7c19 */ /* 0x020fc4000800120f */
[----:B------:R-:W-:Y:S02]  /*66a0*/  LOP3.LUT R74, R74, UR4, RZ, 0xc0, !PT ;  /* 0x000000044a4a7c12 */ /* 0x000fe4000f8ec0ff */
[----:B------:R-:W-:Y:S02]  /*66b0*/  LOP3.LUT R69, R69, UR4, RZ, 0xc0, !PT ;  /* 0x0000000445457c12 */ /* 0x000fe4000f8ec0ff */
[----:B------:R-:W-:Y:S02]  /*66c0*/  LEA R65, R65, UR5, 0x2 ;  /* 0x0000000541417c11 */ /* 0x000fe4000f8e10ff */
[----:B------:R-:W-:Y:S02]  /*66d0*/  LEA R67, R67, UR5, 0x2 ;  /* 0x0000000543437c11 */ /* 0x000fe4000f8e10ff */
[----:B------:R-:W-:Y:S02]  /*66e0*/  SHF.R.U64 R77, R12, UR12, R13 ;  /* 0x0000000c0c4d7c19 */ /* 0x000fe4000800120d */
[----:B------:R-:W-:Y:S01]  /*66f0*/  LOP3.LUT R71, R71, UR4, RZ, 0xc0, !PT ;  /* 0x0000000447477c12 */ /* 0x000fe2000f8ec0ff */
[----:B------:R-:W4:Y:S01]  /*6700*/  LDS R76, [R67+0x7200] ;  /* 0x00720000434c7984 */ /* 0x000f220000000800 */
[----:B------:R-:W-:-:S02]  /*6710*/  LOP3.LUT R73, R73, UR4, RZ, 0xc0, !PT ;  /* 0x0000000449497c12 */ /* 0x000fc4000f8ec0ff */
[----:B------:R-:W-:Y:S02]  /*6720*/  LEA R31, R31, UR5, 0x2 ;  /* 0x000000051f1f7c11 */ /* 0x000fe4000f8e10ff */
[----:B------:R-:W-:Y:S01]  /*6730*/  LEA R80, R57, UR5, 0x2 ;  /* 0x0000000539507c11 */ /* 0x000fe2000f8e10ff */
[----:B------:R-:W-:Y:S01]  /*6740*/  IMAD.IADD R57, R54, 0x1, R53 ;  /* 0x0000000136397824 */ /* 0x000fe200078e0235 */
[----:B------:R-:W-:Y:S02]  /*6750*/  LOP3.LUT R59, R78, UR4, RZ, 0xc0, !PT ;  /* 0x000000044e3b7c12 */ /* 0x000fe4000f8ec0ff */
[----:B------:R-:W-:Y:S01]  /*6760*/  LEA R69, R69, UR5, 0x2 ;  /* 0x0000000545457c11 */ /* 0x000fe2000f8e10ff */
[----:B------:R-:W5:Y:S01]  /*6770*/  LDS R78, [R31+0x7200] ;  /* 0x007200001f4e7984 */ /* 0x000f620000000800 */
[----:B------:R-:W-:Y:S02]  /*6780*/  LEA R88, R74, UR5, 0x2 ;  /* 0x000000054a587c11 */ /* 0x000fe4000f8e10ff */
[----:B------:R-:W-:Y:S01]  /*6790*/  LOP3.LUT R61, R77, UR4, RZ, 0xc0, !PT ;  /* 0x000000044d3d7c12 */ /* 0x000fe2000f8ec0ff */
[----:B------:R2:W-:Y:S01]  /*67a0*/  LDS R74, [R65+0x7200] ;  /* 0x00720000414a7984 */ /* 0x0005e20000000800 */
[----:B------:R-:W-:-:S02]  /*67b0*/  LEA R71, R71, UR5, 0x2 ;  /* 0x0000000547477c11 */ /* 0x000fc4000f8e10ff */
[----:B------:R-:W-:Y:S01]  /*67c0*/  LEA R73, R73, UR5, 0x2 ;  /* 0x0000000549497c11 */ /* 0x000fe2000f8e10ff */
[----:B------:R-:W5:Y:S01]  /*67d0*/  LDS R80, [R80+0x7200] ;  /* 0x0072000050507984 */ /* 0x000f620000000800 */
[----:B------:R-:W-:Y:S02]  /*67e0*/  LEA R90, R59, UR5, 0x2 ;  /* 0x000000053b5a7c11 */ /* 0x000fe4000f8e10ff */
[----:B-1----:R-:W-:Y:S01]  /*67f0*/  LEA R75, R61, UR5, 0x2 ;  /* 0x000000053d4b7c11 */ /* 0x002fe2000f8e10ff */
[----:B------:R3:W1:Y:S01]  /*6800*/  LDS R82, [R69+0x7200] ;  /* 0x0072000045527984 */ /* 0x0006620000000800 */
[----:B------:R-:W-:Y:S01]  /*6810*/  IADD3 R59, PT, PT, R53, 0xc0, R56 ;  /* 0x000000c0353b7810 */ /* 0x000fe20007ffe038 */
[----:B------:R-:W-:Y:S01]  /*6820*/  IMAD.WIDE.U32 R56, R57, 0x8, R6 ;  /* 0x0000000839387825 */ /* 0x000fe200078e0006 */
[C---:B------:R-:W-:Y:S01]  /*6830*/  IADD3 R61, PT, PT, R53.reuse, 0x180, R58 ;  /* 0x00000180353d7810 */ /* 0x040fe20007ffe03a */
[----:B------:R3:W-:Y:S01]  /*6840*/  LDS R84, [R71+0x7200] ;  /* 0x0072000047547984 */ /* 0x0007e20000000800 */
[----:B0-----:R-:W-:Y:S01]  /*6850*/  IADD3 R63, PT, PT, R53, 0x240, R60 ;  /* 0x00000240353f7810 */ /* 0x001fe20007ffe03c */
[----:B------:R-:W-:Y:S01]  /*6860*/  IMAD.WIDE.U32 R58, R59, 0x8, R6 ;  /* 0x000000083b3a7825 */ /* 0x000fe200078e0006 */
[C---:B--2---:R-:W-:Y:S01]  /*6870*/  IADD3 R65, PT, PT, R53.reuse, 0x300, R64 ;  /* 0x0000030035417810 */ /* 0x044fe20007ffe040 */
[----:B------:R-:W0:Y:S01]  /*6880*/  LDS R86, [R73+0x7200] ;  /* 0x0072000049567984 */ /* 0x000e220000000800 */
[----:B------:R-:W-:Y:S01]  /*6890*/  IADD3 R67, PT, PT, R53, 0x3c0, R66 ;  /* 0x000003c035437810 */ /* 0x000fe20007ffe042 */
[----:B------:R-:W-:Y:S01]  /*68a0*/  IMAD.WIDE.U32 R60, R61, 0x8, R6 ;  /* 0x000000083d3c7825 */ /* 0x000fe200078e0006 */
[C---:B------:R-:W-:Y:S01]  /*68b0*/  IADD3 R31, PT, PT, R53.reuse, 0x480, R68 ;  /* 0x00000480351f7810 */ /* 0x040fe20007ffe044 */
[----:B------:R-:W-:Y:S01]  /*68c0*/  LDS R88, [R88+0x7200] ;  /* 0x0072000058587984 */ /* 0x000fe20000000800 */
[----:B---3--:R-:W-:Y:S01]  /*68d0*/  IADD3 R69, PT, PT, R53, 0x540, R70 ;  /* 0x0000054035457810 */ /* 0x008fe20007ffe046 */
[----:B------:R-:W-:Y:S01]  /*68e0*/  IMAD.WIDE.U32 R62, R63, 0x8, R6 ;  /* 0x000000083f3e7825 */ /* 0x000fe200078e0006 */
[----:B------:R-:W-:Y:S01]  /*68f0*/  IADD3 R71, PT, PT, R53, 0x600, R72 ;  /* 0x0000060035477810 */ /* 0x000fe20007ffe048 */
[----:B------:R-:W-:Y:S02]  /*6900*/  LDS R90, [R90+0x7200] ;  /* 0x007200005a5a7984 */ /* 0x000fe40000000800 */
[----:B------:R-:W-:-:S02]  /*6910*/  IMAD.WIDE.U32 R64, R65, 0x8, R6 ;  /* 0x0000000841407825 */ /* 0x000fc400078e0006 */
[----:B------:R-:W2:Y:S02]  /*6920*/  LDS R54, [R75+0x7200] ;  /* 0x007200004b367984 */ /* 0x000ea40000000800 */
[--C-:B------:R-:W-:Y:S02]  /*6930*/  IMAD.WIDE.U32 R66, R67, 0x8, R6.reuse ;  /* 0x0000000843427825 */ /* 0x100fe400078e0006 */
[----:B------:R3:W-:Y:S04]  /*6940*/  STG.E.64 desc[UR10][R56.64], R50 ;  /* 0x0000003238007986 */ /* 0x0007e8000c101b0a */
[----:B------:R1:W-:Y:S04]  /*6950*/  STG.E.64 desc[UR10][R58.64], R48 ;  /* 0x000000303a007986 */ /* 0x0003e8000c101b0a */
[----:B------:R0:W-:Y:S04]  /*6960*/  STG.E.64 desc[UR10][R60.64], R46 ;  /* 0x0000002e3c007986 */ /* 0x0001e8000c101b0a */
[----:B------:R0:W-:Y:S01]  /*6970*/  STG.E.64 desc[UR10][R62.64], R44 ;  /* 0x0000002c3e007986 */ /* 0x0001e2000c101b0a */
[----:B---3--:R-:W-:Y:S01]  /*6980*/  IMAD.WIDE.U32 R50, R31, 0x8, R6 ;  /* 0x000000081f327825 */ /* 0x008fe200078e0006 */
[----:B----4-:R-:W-:-:S02]  /*6990*/  IADD3 R31, PT, PT, R53, 0x780, R76 ;  /* 0x00000780351f7810 */ /* 0x010fc40007ffe04c */
[----:B------:R3:W-:Y:S01]  /*69a0*/  STG.E.64 desc[UR10][R64.64], R42 ;  /* 0x0000002a40007986 */ /* 0x0007e2000c101b0a */
[----:B-----5:R-:W-:Y:S01]  /*69b0*/  IADD3 R57, PT, PT, R53, 0x840, R78 ;  /* 0x0000084035397810 */ /* 0x020fe20007ffe04e */
[----:B-1----:R-:W-:Y:S01]  /*69c0*/  IMAD.WIDE.U32 R48, R69, 0x8, R6 ;  /* 0x0000000845307825 */ /* 0x002fe200078e0006 */
[----:B------:R-:W-:Y:S01]  /*69d0*/  IADD3 R59, PT, PT, R53, 0x900, R80 ;  /* 0x00000900353b7810 */ /* 0x000fe20007ffe050 */
[----:B------:R1:W-:Y:S02]  /*69e0*/  STG.E.64 desc[UR10][R66.64], R40 ;  /* 0x0000002842007986 */ /* 0x0003e4000c101b0a */
[----:B0-----:R-:W-:Y:S01]  /*69f0*/  IMAD.WIDE.U32 R46, R71, 0x8, R6 ;  /* 0x00000008472e7825 */ /* 0x001fe200078e0006 */
[C---:B------:R-:W-:Y:S01]  /*6a00*/  IADD3 R61, PT, PT, R53.reuse, 0x9c0, R82 ;  /* 0x000009c0353d7810 */ /* 0x040fe20007ffe052 */
[----:B------:R2:W-:Y:S01]  /*6a10*/  STG.E.64 desc[UR10][R50.64], R38 ;  /* 0x0000002632007986 */ /* 0x0005e2000c101b0a */
[----:B------:R-:W-:-:S03]  /*6a20*/  IADD3 R45, PT, PT, R53, 0x6c0, R74 ;  /* 0x000006c0352d7810 */ /* 0x000fc60007ffe04a */
[----:B------:R0:W-:Y:S01]  /*6a30*/  STG.E.64 desc[UR10][R48.64], R36 ;  /* 0x0000002430007986 */ /* 0x0001e2000c101b0a */
[----:B---3--:R-:W-:Y:S01]  /*6a40*/  IMAD.WIDE.U32 R42, R31, 0x8, R6 ;  /* 0x000000081f2a7825 */ /* 0x008fe200078e0006 */
[----:B------:R-:W-:Y:S02]  /*6a50*/  IADD3 R31, PT, PT, R53, 0xb40, R86 ;  /* 0x00000b40351f7810 */ /* 0x000fe40007ffe056 */
[----:B------:R3:W-:Y:S01]  /*6a60*/  STG.E.64 desc[UR10][R46.64], R34 ;  /* 0x000000222e007986 */ /* 0x0007e2000c101b0a */
[----:B------:R-:W-:-:S04]  /*6a70*/  IMAD.WIDE.U32 R44, R45, 0x8, R6 ;  /* 0x000000082d2c7825 */ /* 0x000fc800078e0006 */
[----:B-1----:R-:W-:Y:S01]  /*6a80*/  IMAD.WIDE.U32 R40, R57, 0x8, R6 ;  /* 0x0000000839287825 */ /* 0x002fe200078e0006 */
[----:B--2---:R-:W-:Y:S01]  /*6a90*/  IADD3 R51, PT, PT, R53, 0xd80, R54 ;  /* 0x00000d8035337810 */ /* 0x004fe20007ffe036 */
[----:B------:R1:W-:Y:S02]  /*6aa0*/  STG.E.64 desc[UR10][R44.64], R32 ;  /* 0x000000202c007986 */ /* 0x0003e4000c101b0a */
[----:B------:R-:W-:Y:S01]  /*6ab0*/  IMAD.WIDE.U32 R38, R59, 0x8, R6 ;  /* 0x000000083b267825 */ /* 0x000fe200078e0006 */
[C---:B0-----:R-:W-:Y:S01]  /*6ac0*/  IADD3 R49, PT, PT, R53.reuse, 0xcc0, R90 ;  /* 0x00000cc035317810 */ /* 0x041fe20007ffe05a */
[----:B------:R0:W-:Y:S01]  /*6ad0*/  STG.E.64 desc[UR10][R42.64], R28 ;  /* 0x0000001c2a007986 */ /* 0x0001e2000c101b0a */
[----:B---3--:R-:W-:Y:S01]  /*6ae0*/  IADD3 R35, PT, PT, R53, 0xa80, R84 ;  /* 0x00000a8035237810 */ /* 0x008fe20007ffe054 */
[----:B------:R-:W-:Y:S01]  /*6af0*/  IMAD.WIDE.U32 R36, R61, 0x8, R6 ;  /* 0x000000083d247825 */ /* 0x000fe200078e0006 */
[----:B------:R-:W-:Y:S01]  /*6b00*/  IADD3 R47, PT, PT, R53, 0xc00, R88 ;  /* 0x00000c00352f7810 */ /* 0x000fe20007ffe058 */
[----:B------:R2:W-:Y:S02]  /*6b10*/  STG.E.64 desc[UR10][R40.64], R26 ;  /* 0x0000001a28007986 */ /* 0x0005e4000c101b0a */
[----:B------:R-:W-:-:S02]  /*6b20*/  IMAD.WIDE.U32 R34, R35, 0x8, R6 ;  /* 0x0000000823227825 */ /* 0x000fc400078e0006 */
[----:B------:R3:W-:Y:S02]  /*6b30*/  STG.E.64 desc[UR10][R38.64], R24 ;  /* 0x0000001826007986 */ /* 0x0007e4000c101b0a */
[--C-:B-1----:R-:W-:Y:S02]  /*6b40*/  IMAD.WIDE.U32 R32, R31, 0x8, R6.reuse ;  /* 0x000000081f207825 */ /* 0x102fe400078e0006 */
[----:B------:R1:W-:Y:S02]  /*6b50*/  STG.E.64 desc[UR10][R36.64], R22 ;  /* 0x0000001624007986 */ /* 0x0003e4000c101b0a */
[--C-:B0-----:R-:W-:Y:S02]  /*6b60*/  IMAD.WIDE.U32 R28, R47, 0x8, R6.reuse ;  /* 0x000000082f1c7825 */ /* 0x101fe400078e0006 */
[----:B------:R1:W-:Y:S02]  /*6b70*/  STG.E.64 desc[UR10][R34.64], R20 ;  /* 0x0000001422007986 */ /* 0x0003e4000c101b0a */
[----:B--2---:R-:W-:-:S02]  /*6b80*/  IMAD.WIDE.U32 R26, R49, 0x8, R6 ;  /* 0x00000008311a7825 */ /* 0x004fc400078e0006 */
[----:B------:R1:W-:Y:S02]  /*6b90*/  STG.E.64 desc[UR10][R32.64], R18 ;  /* 0x0000001220007986 */ /* 0x0003e4000c101b0a */
[----:B---3--:R-:W-:Y:S02]  /*6ba0*/  IMAD.WIDE.U32 R24, R51, 0x8, R6 ;  /* 0x0000000833187825 */ /* 0x008fe400078e0006 */
[----:B------:R1:W-:Y:S02]  /*6bb0*/  STG.E.64 desc[UR10][R28.64], R16 ;  /* 0x000000101c007986 */ /* 0x0003e4000c101b0a */
[----:B------:R-:W-:Y:S02]  /*6bc0*/  IMAD R6, R53, 0x90, R30 ;  /* 0x0000009035067824 */ /* 0x000fe400078e021e */
[----:B------:R1:W-:Y:S04]  /*6bd0*/  STG.E.64 desc[UR10][R26.64], R14 ;  /* 0x0000000e1a007986 */ /* 0x0003e8000c101b0a */
[----:B------:R1:W-:Y:S01]  /*6be0*/  STG.E.64 desc[UR10][R24.64], R12 ;  /* 0x0000000c18007986 */ /* 0x0003e2000c101b0a */
[----:B------:R-:W-:Y:S06]  /*6bf0*/  BAR.SYNC.DEFER_BLOCKING 0x0 ;  /* 0x0000000000007b1d */ /* 0x000fec0000010000 */
[----:B------:R-:W-:Y:S05]  /*6c00*/  @P0 BRA `(.L_x_150) ;  /* 0xffffffd0009c0947 */ /* 0x000fea000383ffff */
.L_x_149:
[----:B------:R-:W-:-:S13]  /*6c10*/  ISETP.GE.AND P0, PT, R8, R9, PT ;  /* 0x000000090800720c */ /* 0x000fda0003f06270 */
[----:B---34-:R-:W-:Y:S05]  /*6c20*/  @P0 EXIT ;  /* 0x000000000000094d */ /* 0x018fea0003800000 */
[----:B------:R-:W-:Y:S05]  /*6c30*/  WARPSYNC.ALL ;  /* 0x0000000000007948 */ /* 0x000fea0003800000 */
[----:B------:R-:W0:Y:S01]  /*6c40*/  S2R R79, SR_TID.X ;  /* 0x00000000004f7919 */ /* 0x000e220000002100 */
[----:B------:R-:W2:Y:S01]  /*6c50*/  LDCU.64 UR4, c[0x0][0x380] ;  /* 0x00007000ff0477ac */ /* 0x000ea20008000a00 */
[----:B-1----:R-:W-:Y:S01]  /*6c60*/  IMAD.MOV.U32 R4, RZ, RZ, -0x1 ;  /* 0xffffffffff047424 */ /* 0x002fe200078e00ff */
[----:B------:R-:W1:Y:S01]  /*6c70*/  SHFL.IDX PT, R34, R0, RZ, 0x1f ;  /* 0x00001fff00227589 */ /* 0x000e6200000e0000 */
[----:B------:R-:W-:Y:S01]  /*6c80*/  IMAD.MOV.U32 R5, RZ, RZ, -0x1 ;  /* 0xffffffffff057424 */ /* 0x000fe200078e00ff */
[----:B------:R-:W3:Y:S01]  /*6c90*/  LDCU UR13, c[0x0][0x3b4] ;  /* 0x00007680ff0d77ac */ /* 0x000ee20008000800 */
[----:B------:R-:W-:-:S02]  /*6ca0*/  IMAD.MOV.U32 R9, RZ, RZ, -0x1 ;  /* 0xffffffffff097424 */ /* 0x000fc400078e00ff */
[----:B------:R-:W-:Y:S02]  /*6cb0*/  IMAD.MOV.U32 R12, RZ, RZ, -0x1 ;  /* 0xffffffffff0c7424 */ /* 0x000fe400078e00ff */
[----:B------:R-:W-:Y:S02]  /*6cc0*/  IMAD.MOV.U32 R13, RZ, RZ, -0x1 ;  /* 0xffffffffff0d7424 */ /* 0x000fe400078e00ff */
[----:B------:R-:W-:Y:S02]  /*6cd0*/  IMAD.MOV.U32 R14, RZ, RZ, -0x1 ;  /* 0xffffffffff0e7424 */ /* 0x000fe400078e00ff */
[----:B------:R-:W-:Y:S02]  /*6ce0*/  IMAD.MOV.U32 R15, RZ, RZ, -0x1 ;  /* 0xffffffffff0f7424 */ /* 0x000fe400078e00ff */
[----:B------:R-:W-:Y:S02]  /*6cf0*/  IMAD.MOV.U32 R16, RZ, RZ, -0x1 ;  /* 0xffffffffff107424 */ /* 0x000fe400078e00ff */
[----:B------:R-:W-:-:S02]  /*6d00*/  IMAD.MOV.U32 R17, RZ, RZ, -0x1 ;  /* 0xffffffffff117424 */ /* 0x000fc400078e00ff */
[----:B------:R-:W-:Y:S02]  /*6d10*/  IMAD.MOV.U32 R18, RZ, RZ, -0x1 ;  /* 0xffffffffff127424 */ /* 0x000fe400078e00ff */
[----:B------:R-:W-:Y:S02]  /*6d20*/  IMAD.MOV.U32 R19, RZ, RZ, -0x1 ;  /* 0xffffffffff137424 */ /* 0x000fe400078e00ff */
[----:B------:R-:W-:Y:S02]  /*6d30*/  IMAD.MOV.U32 R20, RZ, RZ, -0x1 ;  /* 0xffffffffff147424 */ /* 0x000fe400078e00ff */
[----:B------:R-:W-:Y:S02]  /*6d40*/  IMAD.MOV.U32 R21, RZ, RZ, -0x1 ;  /* 0xffffffffff157424 */ /* 0x000fe400078e00ff */
[----:B------:R-:W-:Y:S02]  /*6d50*/  IMAD.MOV.U32 R22, RZ, RZ, -0x1 ;  /* 0xffffffffff167424 */ /* 0x000fe400078e00ff */
[----:B------:R-:W-:Y:S01]  /*6d60*/  IMAD.MOV.U32 R23, RZ, RZ, -0x1 ;  /* 0xffffffffff177424 */ /* 0x000fe200078e00ff */
[C---:B0-----:R-:W-:Y:S01]  /*6d70*/  IADD3 R6, P0, PT, R79.reuse, R8, RZ ;  /* 0x000000084f067210 */ /* 0x041fe20007f1e0ff */
[C---:B------:R-:W-:Y:S01]  /*6d80*/  VIADD R81, R79.reuse, 0xc0 ;  /* 0x000000c04f517836 */ /* 0x040fe20000000000 */
[CC--:B-1----:R-:W-:Y:S01]  /*6d90*/  ISETP.GE.AND P5, PT, R79.reuse, R34.reuse, PT ;  /* 0x000000224f00720c */ /* 0x0c2fe20003fa6270 */
[C---:B------:R-:W-:Y:S01]  /*6da0*/  VIADD R83, R79.reuse, 0x180 ;  /* 0x000001804f537836 */ /* 0x040fe20000000000 */
[----:B------:R-:W-:Y:S01]  /*6db0*/  LEA.HI.X.SX32 R7, R8, RZ, 0x1, P0 ;  /* 0x000000ff08077211 */ /* 0x000fe200000f0eff */
[----:B------:R-:W-:Y:S01]  /*6dc0*/  VIADD R85, R79, 0x240 ;  /* 0x000002404f557836 */ /* 0x000fe20000000000 */
[C---:B--2---:R-:W-:Y:S01]  /*6dd0*/  LEA R42, P0, R6.reuse, UR4, 0x3 ;  /* 0x00000004062a7c11 */ /* 0x044fe2000f8018ff */
[----:B------:R-:W-:Y:S01]  /*6de0*/  IMAD.MOV.U32 R8, RZ, RZ, -0x1 ;  /* 0xffffffffff087424 */ /* 0x000fe200078e00ff */
[-C--:B------:R-:W-:Y:S01]  /*6df0*/  ISETP.GE.AND P6, PT, R81, R34.reuse, PT ;  /* 0x000000225100720c */ /* 0x080fe20003fc6270 */
[----:B------:R-:W-:Y:S01]  /*6e00*/  VIADD R77, R79, 0x300 ;  /* 0x000003004f4d7836 */ /* 0x000fe20000000000 */
[----:B------:R-:W-:Y:S01]  /*6e10*/  LEA.HI.X R43, R6, UR5, R7, 0x3, P0 ;  /* 0x00000005062b7c11 */ /* 0x000fe200080f1c07 */
[----:B------:R-:W-:Y:S01]  /*6e20*/  IMAD.MOV.U32 R6, RZ, RZ, -0x1 ;  /* 0xffffffffff067424 */ /* 0x000fe200078e00ff */
[-C--:B------:R-:W-:Y:S01]  /*6e30*/  ISETP.GE.AND P0, PT, R83, R34.reuse, PT ;  /* 0x000000225300720c */ /* 0x080fe20003f06270 */
[----:B------:R-:W-:Y:S01]  /*6e40*/  IMAD.MOV.U32 R7, RZ, RZ, -0x1 ;  /* 0xffffffffff077424 */ /* 0x000fe200078e00ff */
[-C--:B------:R-:W-:Y:S01]  /*6e50*/  ISETP.GE.AND P3, PT, R85, R34.reuse, PT ;  /* 0x000000225500720c */ /* 0x080fe20003f66270 */
[C---:B------:R-:W-:Y:S01]  /*6e60*/  VIADD R75, R79.reuse, 0x3c0 ;  /* 0x000003c04f4b7836 */ /* 0x040fe20000000000 */
[----:B------:R-:W2:Y:S01]  /*6e70*/  @!P5 LDG.E.64 R4, desc[UR10][R42.64] ;  /* 0x0000000a2a04d981 */ /* 0x000ea2000c1e1b00 */
[----:B------:R-:W-:Y:S01]  /*6e80*/  VIADD R73, R79, 0x480 ;  /* 0x000004804f497836 */ /* 0x000fe20000000000 */
[----:B------:R-:W-:Y:S01]  /*6e90*/  ISETP.GE.AND P4, PT, R77, R34, PT ;  /* 0x000000224d00720c */ /* 0x000fe20003f86270 */
[----:B------:R-:W-:-:S02]  /*6ea0*/  VIADD R71, R79, 0x540 ;  /* 0x000005404f477836 */ /* 0x000fc40000000000 */
[----:B------:R-:W-:Y:S01]  /*6eb0*/  VIADD R69, R79, 0x600 ;  /* 0x000006004f457836 */ /* 0x000fe20000000000 */
[----:B------:R-:W4:Y:S01]  /*6ec0*/  @!P6 LDG.E.64 R6, desc[UR10][R42.64+0x600] ;  /* 0x0006000a2a06e981 */ /* 0x000f22000c1e1b00 */
[-C--:B------:R-:W-:Y:S01]  /*6ed0*/  ISETP.GE.AND P5, PT, R75, R34.reuse, PT ;  /* 0x000000224b00720c */ /* 0x080fe20003fa6270 */
[----:B------:R-:W-:Y:S01]  /*6ee0*/  VIADD R67, R79, 0x6c0 ;  /* 0x000006c04f437836 */ /* 0x000fe20000000000 */
[-C--:B------:R-:W-:Y:S01]  /*6ef0*/  ISETP.GE.AND P6, PT, R73, R34.reuse, PT ;  /* 0x000000224900720c */ /* 0x080fe20003fc6270 */
[----:B------:R-:W5:Y:S01]  /*6f00*/  @!P0 LDG.E.64 R8, desc[UR10][R42.64+0xc00] ;  /* 0x000c000a2a088981 */ /* 0x000f62000c1e1b00 */
[-C--:B------:R-:W-:Y:S01]  /*6f10*/  ISETP.GE.AND P0, PT, R71, R34.reuse, PT ;  /* 0x000000224700720c */ /* 0x080fe20003f06270 */
[----:B------:R-:W-:Y:S02]  /*6f20*/  VIADD R65, R79, 0x780 ;  /* 0x000007804f417836 */ /* 0x000fe40000000000 */
[----:B------:R-:W3:Y:S01]  /*6f30*/  @!P3 LDG.E.64 R12, desc[UR10][R42.64+0x1200] ;  /* 0x0012000a2a0cb981 */ /* 0x000ee2000c1e1b00 */
[----:B------:R-:W-:Y:S01]  /*6f40*/  ISETP.GE.AND P3, PT, R69, R34, PT ;  /* 0x000000224500720c */ /* 0x000fe20003f66270 */
[----:B------:R-:W-:-:S02]  /*6f50*/  VIADD R55, R79, 0x840 ;  /* 0x000008404f377836 */ /* 0x000fc40000000000 */
[C---:B------:R-:W-:Y:S01]  /*6f60*/  VIADD R53, R79.reuse, 0x900 ;  /* 0x000009004f357836 */ /* 0x040fe20000000000 */
[----:B------:R-:W3:Y:S01]  /*6f70*/  @!P4 LDG.E.64 R14, desc[UR10][R42.64+0x1800] ;  /* 0x0018000a2a0ec981 */ /* 0x000ee2000c1e1b00 */
[----:B------:R-:W-:Y:S01]  /*6f80*/  VIADD R51, R79, 0x9c0 ;  /* 0x000009c04f337836 */ /* 0x000fe20000000000 */
[-C--:B------:R-:W-:Y:S01]  /*6f90*/  ISETP.GE.AND P4, PT, R67, R34.reuse, PT ;  /* 0x000000224300720c */ /* 0x080fe20003f86270 */
[----:B------:R-:W-:Y:S01]  /*6fa0*/  IMAD.MOV.U32 R24, RZ, RZ, -0x1 ;  /* 0xffffffffff187424 */ /* 0x000fe200078e00ff */
[----:B------:R-:W3:Y:S01]  /*6fb0*/  @!P5 LDG.E.64 R16, desc[UR10][R42.64+0x1e00] ;  /* 0x001e000a2a10d981 */ /* 0x000ee2000c1e1b00 */
[-C--:B------:R-:W-:Y:S01]  /*6fc0*/  ISETP.GE.AND P5, PT, R65, R34.reuse, PT ;  /* 0x000000224100720c */ /* 0x080fe20003fa6270 */
[----:B------:R-:W-:Y:S02]  /*6fd0*/  IMAD.MOV.U32 R25, RZ, RZ, -0x1 ;  /* 0xffffffffff197424 */ /* 0x000fe400078e00ff */
[----:B------:R-:W3:Y:S01]  /*6fe0*/  @!P6 LDG.E.64 R18, desc[UR10][R42.64+0x2400] ;  /* 0x0024000a2a12e981 */ /* 0x000ee2000c1e1b00 */
[----:B------:R-:W-:Y:S01]  /*6ff0*/  ISETP.GE.AND P6, PT, R55, R34, PT ;  /* 0x000000223700720c */ /* 0x000fe20003fc6270 */
[----:B------:R-:W-:-:S02]  /*7000*/  IMAD.MOV.U32 R26, RZ, RZ, -0x1 ;  /* 0xffffffffff1a7424 */ /* 0x000fc400078e00ff */
[----:B------:R-:W3:Y:S01]  /*7010*/  @!P0 LDG.E.64 R20, desc[UR10][R42.64+0x2a00] ;  /* 0x002a000a2a148981 */ /* 0x000ee2000c1e1b00 */
[-C--:B------:R-:W-:Y:S01]  /*7020*/  ISETP.GE.AND P0, PT, R53, R34.reuse, PT ;  /* 0x000000223500720c */ /* 0x080fe20003f06270 */
[----:B------:R-:W-:Y:S02]  /*7030*/  IMAD.MOV.U32 R27, RZ, RZ, -0x1 ;  /* 0xffffffffff1b7424 */ /* 0x000fe400078e00ff */
[----:B------:R-:W3:Y:S01]  /*7040*/  @!P3 LDG.E.64 R22, desc[UR10][R42.64+0x3000] ;  /* 0x0030000a2a16b981 */ /* 0x000ee2000c1e1b00 */
[----:B------:R-:W-:Y:S01]  /*7050*/  ISETP.GE.AND P3, PT, R51, R34, PT ;  /* 0x000000223300720c */ /* 0x000fe20003f66270 */
[----:B------:R-:W-:Y:S02]  /*7060*/  IMAD.MOV.U32 R28, RZ, RZ, -0x1 ;  /* 0xffffffffff1c7424 */ /* 0x000fe400078e00ff */
[----:B------:R-:W-:Y:S02]  /*7070*/  IMAD.MOV.U32 R29, RZ, RZ, -0x1 ;  /* 0xffffffffff1d7424 */ /* 0x000fe400078e00ff */
[----:B------:R-:W-:-:S02]  /*7080*/  IMAD.MOV.U32 R30, RZ, RZ, -0x1 ;  /* 0xffffffffff1e7424 */ /* 0x000fc400078e00ff */
[----:B------:R-:W-:Y:S02]  /*7090*/  IMAD.MOV.U32 R31, RZ, RZ, -0x1 ;  /* 0xffffffffff1f7424 */ /* 0x000fe400078e00ff */
[----:B------:R-:W-:Y:S02]  /*70a0*/  IMAD.MOV.U32 R32, RZ, RZ, -0x1 ;  /* 0xffffffffff207424 */ /* 0x000fe400078e00ff */
[----:B------:R-:W-:Y:S01]  /*70b0*/  IMAD.MOV.U32 R33, RZ, RZ, -0x1 ;  /* 0xffffffffff217424 */ /* 0x000fe200078e00ff */
[C---:B------:R-:W-:Y:S01]  /*70c0*/  LOP3.LUT R63, R79.reuse, 0xc00, RZ, 0xfc, !PT ;  /* 0x00000c004f3f7812 */ /* 0x040fe200078efcff */
[C---:B------:R-:W-:Y:S01]  /*70d0*/  VIADD R59, R79.reuse, 0xa80 ;  /* 0x00000a804f3b7836 */ /* 0x040fe20000000000 */
[----:B------:R-:W3:Y:S01]  /*70e0*/  @!P4 LDG.E.64 R24, desc[UR10][R42.64+0x3600] ;  /* 0x0036000a2a18c981 */ /* 0x000ee2000c1e1b00 */
[C---:B------:R-:W-:Y:S02]  /*70f0*/  VIADD R57, R79.reuse, 0xb40 ;  /* 0x00000b404f397836 */ /* 0x040fe40000000000 */
[C---:B------:R-:W-:Y:S01]  /*7100*/  VIADD R61, R79.reuse, 0xcc0 ;  /* 0x00000cc04f3d7836 */ /* 0x040fe20000000000 */
[----:B------:R-:W3:Y:S01]  /*7110*/  @!P5 LDG.E.64 R26, desc[UR10][R42.64+0x3c00] ;  /* 0x003c000a2a1ad981 */ /* 0x000ee2000c1e1b00 */
[----:B------:R-:W-:Y:S01]  /*7120*/  VIADD R11, R79, 0xd80 ;  /* 0x00000d804f0b7836 */ /* 0x000fe20000000000 */
[----:B------:R-:W-:-:S02]  /*7130*/  ISETP.GE.AND P4, PT, R59, R34, PT ;  /* 0x000000223b00720c */ /* 0x000fc40003f86270 */
[----:B------:R-:W3:Y:S01]  /*7140*/  @!P6 LDG.E.64 R28, desc[UR10][R42.64+0x4200] ;  /* 0x0042000a2a1ce981 */ /* 0x000ee2000c1e1b00 */
[-C--:B------:R-:W-:Y:S02]  /*7150*/  ISETP.GE.AND P5, PT, R57, R34.reuse, PT ;  /* 0x000000223900720c */ /* 0x080fe40003fa6270 */
[-C--:B------:R-:W-:Y:S01]  /*7160*/  ISETP.GE.AND P6, PT, R63, R34.reuse, PT ;  /* 0x000000223f00720c */ /* 0x080fe20003fc6270 */
[----:B------:R-:W3:Y:S01]  /*7170*/  @!P0 LDG.E.64 R30, desc[UR10][R42.64+0x4800] ;  /* 0x0048000a2a1e8981 */ /* 0x000ee2000c1e1b00 */
[----:B------:R-:W-:-:S03]  /*7180*/  ISETP.GE.AND P0, PT, R61, R34, PT ;  /* 0x000000223d00720c */ /* 0x000fc60003f06270 */
[----:B------:R-:W3:Y:S01]  /*7190*/  @!P3 LDG.E.64 R32, desc[UR10][R42.64+0x4e00] ;  /* 0x004e000a2a20b981 */ /* 0x000ee2000c1e1b00 */
[----:B------:R-:W-:Y:S01]  /*71a0*/  ISETP.GE.AND P3, PT, R11, R34, PT ;  /* 0x000000220b00720c */ /* 0x000fe20003f66270 */
[----:B------:R-:W-:Y:S02]  /*71b0*/  IMAD.MOV.U32 R34, RZ, RZ, -0x1 ;  /* 0xffffffffff227424 */ /* 0x000fe400078e00ff */
[----:B------:R-:W-:Y:S02]  /*71c0*/  IMAD.MOV.U32 R35, RZ, RZ, -0x1 ;  /* 0xffffffffff237424 */ /* 0x000fe400078e00ff */
[----:B------:R-:W-:Y:S02]  /*71d0*/  IMAD.MOV.U32 R36, RZ, RZ, -0x1 ;  /* 0xffffffffff247424 */ /* 0x000fe400078e00ff */
[----:B------:R-:W-:Y:S02]  /*71e0*/  IMAD.MOV.U32 R37, RZ, RZ, -0x1 ;  /* 0xffffffffff257424 */ /* 0x000fe400078e00ff */
[----:B------:R-:W-:Y:S01]  /*71f0*/  IMAD.MOV.U32 R38, RZ, RZ, -0x1 ;  /* 0xffffffffff267424 */ /* 0x000fe200078e00ff */
[----:B------:R-:W3:Y:S01]  /*7200*/  @!P4 LDG.E.64 R34, desc[UR10][R42.64+0x5400] ;  /* 0x0054000a2a22c981 */ /* 0x000ee2000c1e1b00 */
[----:B------:R-:W-:-:S02]  /*7210*/  IMAD.MOV.U32 R39, RZ, RZ, -0x1 ;  /* 0xffffffffff277424 */ /* 0x000fc400078e00ff */
[----:B------:R-:W-:Y:S01]  /*7220*/  IMAD.MOV.U32 R40, RZ, RZ, -0x1 ;  /* 0xffffffffff287424 */ /* 0x000fe200078e00ff */
[----:B------:R-:W3:Y:S01]  /*7230*/  @!P5 LDG.E.64 R36, desc[UR10][R42.64+0x5a00] ;  /* 0x005a000a2a24d981 */ /* 0x000ee2000c1e1b00 */
[----:B------:R-:W-:Y:S02]  /*7240*/  IMAD.MOV.U32 R41, RZ, RZ, -0x1 ;  /* 0xffffffffff297424 */ /* 0x000fe400078e00ff */
[----:B------:R-:W-:Y:S01]  /*7250*/  IMAD.MOV.U32 R48, RZ, RZ, -0x1 ;  /* 0xffffffffff307424 */ /* 0x000fe200078e00ff */
[----:B------:R-:W3:Y:S01]  /*7260*/  @!P6 LDG.E.64 R38, desc[UR10][R42.64+0x6000] ;  /* 0x0060000a2a26e981 */ /* 0x000ee2000c1e1b00 */
[----:B------:R-:W-:-:S03]  /*7270*/  IMAD.MOV.U32 R49, RZ, RZ, -0x1 ;  /* 0xffffffffff317424 */ /* 0x000fc600078e00ff */
[----:B------:R-:W3:Y:S04]  /*7280*/  @!P0 LDG.E.64 R40, desc[UR10][R42.64+0x6600] ;  /* 0x0066000a2a288981 */ /* 0x000ee8000c1e1b00 */
[----:B------:R-:W3:Y:S01]  /*7290*/  @!P3 LDG.E.64 R48, desc[UR10][R42.64+0x6c00] ;  /* 0x006c000a2a30b981 */ /* 0x000ee2000c1e1b00 */
[----:B------:R-:W0:Y:S01]  /*72a0*/  S2UR UR5, SR_CgaCtaId ;  /* 0x00000000000579c3 */ /* 0x000e220000008800 */
[----:B------:R-:W-:Y:S02]  /*72b0*/  UMOV UR4, 0x400 ;  /* 0x0000040000047882 */ /* 0x000fe40000000000 */
[----:B0-----:R-:W-:Y:S01]  /*72c0*/  ULEA UR4, UR5, UR4, 0x18 ;  /* 0x0000000405047291 */ /* 0x001fe2000f8ec0ff */
[----:B------:R-:W0:Y:S05]  /*72d0*/  LDCU UR5, c[0x0][0x3b8] ;  /* 0x00007700ff0577ac */ /* 0x000e2a0008000800 */
[----:B------:R-:W-:-:S05]  /*72e0*/  LEA R52, R79, UR4, 0x2 ;  /* 0x000000044f347c11 */ /* 0x000fca000f8e10ff */
[----:B------:R-:W-:Y:S01]  /*72f0*/  IMAD R50, R79, 0x4, R52 ;  /* 0x000000044f327824 */ /* 0x000fe200078e0234 */
[----:B------:R-:W-:Y:S02]  /*7300*/  UMOV UR6, 0x1 ;  /* 0x0000000100067882 */ /* 0x000fe40000000000 */
[----:B0-----:R-:W-:-:S04]  /*7310*/  USHF.L.U32 UR5, UR6, UR5, URZ ;  /* 0x0000000506057299 */ /* 0x001fc800080006ff */
[----:B------:R-:W-:Y:S01]  /*7320*/  UIADD3 UR5, UPT, UPT, UR5, -0x1, URZ ;  /* 0xffffffff05057890 */ /* 0x000fe2000fffe0ff */
[----:B--2---:R0:W-:Y:S04]  /*7330*/  STS.64 [R50], R4 ;  /* 0x0000000432007388 */ /* 0x0041e80000000a00 */
[----:B----4-:R-:W-:Y:S04]  /*7340*/  STS.64 [R50+0x600], R6 ;  /* 0x0006000632007388 */ /* 0x010fe80000000a00 */
        /* <DEDUP_REMOVED lines=17> */
[----:B0-----:R-:W-:Y:S01]  /*7460*/  IMAD R4, R79, 0x90, R50 ;  /* 0x000000904f047824 */ /* 0x001fe200078e0232 */
[----:B------:R-:W-:Y:S06]  /*7470*/  BAR.SYNC.DEFER_BLOCKING 0x0 ;  /* 0x0000000000007b1d */ /* 0x000fec0000010000 */
[----:B------:R-:W0:Y:S04]  /*7480*/  LDS.64 R46, [R4] ;  /* 0x00000000042e7984 */ /* 0x000e280000000a00 */
[----:B------:R-:W1:Y:S04]  /*7490*/  LDS.64 R44, [R4+0x8] ;  /* 0x00000800042c7984 */ /* 0x000e680000000a00 */
[----:B------:R-:W-:Y:S04]  /*74a0*/  LDS.64 R42, [R4+0x10] ;  /* 0x00001000042a7984 */ /* 0x000fe80000000a00 */
[----:B------:R-:W-:Y:S04]  /*74b0*/  LDS.64 R40, [R4+0x18] ;  /* 0x0000180004287984 */ /* 0x000fe80000000a00 */
        /* <DEDUP_REMOVED lines=16> */
[----:B------:R-:W-:Y:S01]  /*75c0*/  BAR.SYNC.DEFER_BLOCKING 0x0 ;  /* 0x0000000000007b1d */ /* 0x000fe20000010000 */
[----:B------:R-:W-:-:S04]  /*75d0*/  LOP3.LUT R5, R5, UR5, RZ, 0xc0, !PT ;  /* 0x0000000505057c12 */ /* 0x000fc8000f8ec0ff */
[----:B------:R-:W-:Y:S02]  /*75e0*/  LOP3.LUT R7, R5, 0x1f, RZ, 0xc0, !PT ;  /* 0x0000001f05077812 */ /* 0x000fe400078ec0ff */
[----:B------:R-:W-:-:S03]  /*75f0*/  SHF.R.U32.HI R5, RZ, 0x4, R5 ;  /* 0x00000004ff057819 */ /* 0x000fc60000011605 */
[----:B------:R-:W-:Y:S01]  /*7600*/  IMAD R7, R7, 0x300, R52 ;  /* 0x0000030007077824 */ /* 0x000fe200078e0234 */
[----:B------:R-:W-:-:S05]  /*7610*/  LOP3.LUT R56, R5, 0xffffffe, RZ, 0xc0, !PT ;  /* 0x0ffffffe05387812 */ /* 0x000fca00078ec0ff */
[----:B------:R-:W-:Y:S01]  /*7620*/  IMAD.IADD R56, R7, 0x1, R56 ;  /* 0x0000000107387824 */ /* 0x000fe200078e0238 */
[----:B------:R-:W-:Y:S04]  /*7630*/  STS [R52], RZ ;  /* 0x000000ff34007388 */ /* 0x000fe80000000800 */
        /* <DEDUP_REMOVED lines=213> */
[----:B------:R-:W-:Y:S02]  /*8390*/  IMAD R108, R79, -0x14, R4 ;  /* 0xffffffec4f6c7824 */ /* 0x000fe400078e0204 */
        /* <DEDUP_REMOVED lines=73> */
[----:B0-----:R-:W-:-:S05]  /*8830*/  @P0 IMAD.IADD R142, R5, 0x1, R142 ;  /* 0x00000001058e0824 */ /* 0x001fca00078e028e */
[----:B------:R-:W0:Y:S01]  /*8840*/  SHFL.UP P0, R143, R142, 0x8, RZ ;  /* 0x050000008e8f7989 */ /* 0x000e2200000000ff */
[----:B------:R-:W-:Y:S01]  /*8850*/  ISETP.NE.AND P3, PT, R3, 0x1f, PT ;  /* 0x0000001f0300780c */ /* 0x000fe20003f65270 */
[----:B0-----:R-:W-:-:S05]  /*8860*/  @P0 IMAD.IADD R143, R142, 0x1, R143 ;  /* 0x000000018e8f0824 */ /* 0x001fca00078e028f */
[----:B------:R-:W0:Y:S07]  /*8870*/  SHFL.UP P0, R144, R143, 0x10, RZ ;  /* 0x060000008f907989 */ /* 0x000e2e00000000ff */
[----:B------:R-:W-:-:S04]  /*8880*/  @!P3 SHF.R.U32.HI R6, RZ, 0x3, R79 ;  /* 0x00000003ff06b819 */ /* 0x000fc8000001164f */
[----:B------:R-:W-:Y:S01]  /*8890*/  @!P3 LOP3.LUT R145, R6, 0x7c, RZ, 0xc0, !PT ;  /* 0x0000007c0691b812 */ /* 0x000fe200078ec0ff */
[----:B0-----:R-:W-:-:S05]  /*88a0*/  @P0 IMAD.IADD R144, R143, 0x1, R144 ;  /* 0x000000018f900824 */ /* 0x001fca00078e0290 */
[----:B------:R-:W-:Y:S01]  /*88b0*/  @!P3 STS [R145+UR4+0x6300], R144 ;  /* 0x006300909100b988 */ /* 0x000fe20008000804 */
[----:B------:R-:W-:Y:S06]  /*88c0*/  BAR.SYNC.DEFER_BLOCKING 0x0 ;  /* 0x0000000000007b1d */ /* 0x000fec0000010000 */
[----:B------:R-:W0:Y:S04]  /*88d0*/  LDS.128 R4, [UR4+0x6300] ;  /* 0x00630004ff047984 */ /* 0x000e280008000c00 */
[----:B------:R-:W1:Y:S01]  /*88e0*/  LDS.64 R48, [UR4+0x6310] ;  /* 0x00631004ff307984 */ /* 0x000e620008000a00 */
[----:B------:R-:W-:-:S02]  /*88f0*/  ISETP.NE.AND P0, PT, R2, 0x2, PT ;  /* 0x000000020200780c */ /* 0x000fc40003f05270 */
[----:B------:R-:W-:-:S04]  /*8900*/  ISETP.NE.AND P4, PT, R3, RZ, PT ;  /* 0x000000ff0300720c */ /* 0x000fc80003f85270 */
[----:B------:R-:W-:Y:S02]  /*8910*/  ISETP.GT.U32.OR P5, PT, R79, 0x1f, P4 ;  /* 0x0000001f4f00780c */ /* 0x000fe400027a4470 */
[----:B------:R-:W-:Y:S01]  /*8920*/  ISETP.NE.AND P3, PT, R2, 0x5, PT ;  /* 0x000000050200780c */ /* 0x000fe20003f65270 */
[----:B0-----:R-:W-:-:S04]  /*8930*/  IMAD.IADD R5, R4, 0x1, R5 ;  /* 0x0000000104057824 */ /* 0x001fc800078e0205 */
[----:B------:R-:W-:Y:S01]  /*8940*/  IMAD.IADD R6, R6, 0x1, R5 ;  /* 0x0000000106067824 */ /* 0x000fe200078e0205 */
[----:B------:R-:W-:Y:S02]  /*8950*/  SEL R4, R5, R4, !P0 ;  /* 0x0000000405047207 */ /* 0x000fe40004000000 */
[----:B------:R-:W-:Y:S01]  /*8960*/  ISETP.NE.AND P0, PT, R2, 0x3, PT ;  /* 0x000000030200780c */ /* 0x000fe20003f05270 */
[----:B------:R-:W-:-:S03]  /*8970*/  IMAD.IADD R7, R7, 0x1, R6 ;  /* 0x0000000107077824 */ /* 0x000fc600078e0206 */
[----:B------:R-:W-:Y:S02]  /*8980*/  SEL R4, R6, R4, !P0 ;  /* 0x0000000406047207 */ /* 0x000fe40004000000 */
[----:B------:R-:W-:Y:S01]  /*8990*/  ISETP.NE.AND P0, PT, R2, 0x4, PT ;  /* 0x000000040200780c */ /* 0x000fe20003f05270 */
[----:B------:R-:W-:Y:S02]  /*89a0*/  IMAD.IADD R5, R144, 0x1, -R141 ;  /* 0x0000000190057824 */ /* 0x000fe400078e0a8d */
[C---:B-1----:R-:W-:Y:S01]  /*89b0*/  IMAD.IADD R48, R7.reuse, 0x1, R48 ;  /* 0x0000000107307824 */ /* 0x042fe200078e0230 */
[----:B------:R-:W-:Y:S02]  /*89c0*/  SEL R4, R7, R4, !P0 ;  /* 0x0000000407047207 */ /* 0x000fe40004000000 */
[----:B------:R-:W-:Y:S02]  /*89d0*/  SEL R7, R5, RZ, P4 ;  /* 0x000000ff05077207 */ /* 0x000fe40002000000 */
[----:B------:R-:W-:Y:S01]  /*89e0*/  SEL R4, R48, R4, !P3 ;  /* 0x0000000430047207 */ /* 0x000fe20005800000 */
[----:B------:R-:W-:-:S04]  /*89f0*/  IMAD.IADD R49, R49, 0x1, R48 ;  /* 0x0000000131317824 */ /* 0x000fc800078e0230 */
[----:B------:R-:W-:Y:S02]  /*8a00*/  @P2 IMAD.IADD R5, R4, 0x1, R7 ;  /* 0x0000000104052824 */ /* 0x000fe400078e0207 */
[----:B------:R-:W-:-:S05]  /*8a10*/  @!P5 IMAD.U32 R5, R49, 0x10000, RZ ;  /* 0x000100003105d824 */ /* 0x000fca00078e00ff */
[----:B------:R-:W-:Y:S01]  /*8a20*/  @!P5 STS [UR4+0x6320], R5 ;  /* 0x00632005ff00d988 */ /* 0x000fe20008000804 */
[----:B------:R-:W-:Y:S01]  /*8a30*/  ISETP.NE.AND P0, PT, R79, RZ, PT ;  /* 0x000000ff4f00720c */ /* 0x000fe20003f05270 */
[----:B------:R-:W-:-:S12]  /*8a40*/  BAR.SYNC.DEFER_BLOCKING 0x0 ;  /* 0x0000000000007b1d */ /* 0x000fd80000010000 */
[----:B------:R-:W0:Y:S01]  /*8a50*/  @P0 LDS R2, [UR4+0x6320] ;  /* 0x00632004ff020984 */ /* 0x000e220008000800 */
[----:B------:R-:W-:Y:S01]  /*8a60*/  @!P1 LOP3.LUT R4, R79, 0x1f, RZ, 0xc0, !PT ;  /* 0x0000001f4f049812 */ /* 0x000fe200078ec0ff */
[----:B------:R-:W-:Y:S01]  /*8a70*/  IMAD.U32 R7, RZ, RZ, UR4 ;  /* 0x00000004ff077e24 */ /* 0x000fe2000f8e00ff */
[----:B------:R-:W-:-:S03]  /*8a80*/  @!P1 SHF.R.U32.HI R6, RZ, 0x4, R79 ;  /* 0x00000004ff069819 */ /* 0x000fc6000001164f */
[----:B------:R-:W-:Y:S01]  /*8a90*/  @!P1 IMAD R4, R4, 0x300, R7 ;  /* 0x0000030004049824 */ /* 0x000fe200078e0207 */
[----:B------:R-:W-:Y:S01]  /*8aa0*/  @!P1 LOP3.LUT R7, R6, 0x3e, RZ, 0xc0, !PT ;  /* 0x0000003e06079812 */ /* 0x000fe200078ec0ff */
[----:B0-----:R-:W-:-:S04]  /*8ab0*/  @P0 IMAD.IADD R5, R5, 0x1, R2 ;  /* 0x0000000105050824 */ /* 0x001fc800078e0202 */
[----:B------:R-:W-:Y:S02]  /*8ac0*/  @!P1 IMAD.IADD R2, R4, 0x1, R7 ;  /* 0x0000000104029824 */ /* 0x000fe400078e0207 */
        /* <DEDUP_REMOVED lines=67> */
[----:B------:R-:W-:Y:S04]  /*8f00*/  LDS.U16 R5, [R56] ;  /* 0x0000000038057984 */ /* 0x000fe80000000400 */
[----:B------:R-:W-:Y:S04]  /*8f10*/  LDS.U16 R7, [R58] ;  /* 0x000000003a077984 */ /* 0x000fe80000000400 */
[----:B------:R-:W-:Y:S04]  /*8f20*/  LDS.U16 R49, [R62] ;  /* 0x000000003e317984 */ /* 0x000fe80000000400 */
[----:B------:R-:W-:Y:S04]  /*8f30*/  LDS.U16 R109, [R66] ;  /* 0x00000000426d7984 */ /* 0x000fe80000000400 */
[----:B------:R-:W-:Y:S04]  /*8f40*/  LDS.U16 R111, [R70] ;  /* 0x00000000466f7984 */ /* 0x000fe80000000400 */
[----:B------:R-:W-:Y:S04]  /*8f50*/  LDS.U16 R113, [R74] ;  /* 0x000000004a717984 */ /* 0x000fe80000000400 */
[----:B------:R-:W-:Y:S04]  /*8f60*/  LDS.U16 R115, [R78] ;  /* 0x000000004e737984 */ /* 0x000fe80000000400 */
[----:B------:R-:W-:Y:S04]  /*8f70*/  LDS.U16 R117, [R82] ;  /* 0x0000000052757984 */ /* 0x000fe80000000400 */
[----:B------:R-:W1:Y:S04]  /*8f80*/  LDS.U16 R86, [R86] ;  /* 0x0000000056567984 */ /* 0x000e680000000400 */
[----:B------:R-:W2:Y:S04]  /*8f90*/  LDS.U16 R88, [R88] ;  /* 0x0000000058587984 */ /* 0x000ea80000000400 */
[----:B------:R-:W3:Y:S04]  /*8fa0*/  LDS.U16 R90, [R90] ;  /* 0x000000005a5a7984 */ /* 0x000ee80000000400 */
[----:B------:R-:W4:Y:S04]  /*8fb0*/  LDS.U16 R92, [R92] ;  /* 0x000000005c5c7984 */ /* 0x000f280000000400 */
[----:B------:R-:W5:Y:S04]  /*8fc0*/  LDS.U16 R94, [R94] ;  /* 0x000000005e5e7984 */ /* 0x000f680000000400 */
[----:B------:R-:W5:Y:S04]  /*8fd0*/  LDS.U16 R96, [R96] ;  /* 0x0000000060607984 */ /* 0x000f680000000400 */
[----:B------:R-:W5:Y:S04]  /*8fe0*/  LDS.U16 R98, [R98] ;  /* 0x0000000062627984 */ /* 0x000f680000000400 */
[----:B------:R-:W5:Y:S04]  /*8ff0*/  LDS.U16 R100, [R100] ;  /* 0x0000000064647984 */ /* 0x000f680000000400 */
[----:B------:R-:W5:Y:S04]  /*9000*/  LDS.U16 R102, [R102] ;  /* 0x0000000066667984 */ /* 0x000f680000000400 */
[----:B------:R-:W5:Y:S04]  /*9010*/  LDS.U16 R104, [R104] ;  /* 0x0000000068687984 */ /* 0x000f680000000400 */
[----:B------:R-:W5:Y:S01]  /*9020*/  LDS.U16 R106, [R106] ;  /* 0x000000006a6a7984 */ /* 0x000f620000000400 */
[----:B------:R-:W-:Y:S06]  /*9030*/  BAR.SYNC.DEFER_BLOCKING 0x0 ;  /* 0x0000000000007b1d */ /* 0x000fec0000010000 */
[----:B0-----:R0:W-:Y:S01]  /*9040*/  @!P1 STS [R52], R3 ;  /* 0x0000000334009388 */ /* 0x0011e20000000800 */
[----:B-1----:R-:W-:-:S02]  /*9050*/  IMAD.IADD R86, R87, 0x1, R86 ;  /* 0x0000000157567824 */ /* 0x002fc400078e0256 */
[----:B------:R-:W-:Y:S01]  /*9060*/  @!P1 IMAD.IADD R87, R10, 0x1, -R3 ;  /* 0x000000010a579824 */ /* 0x000fe200078e0a03 */
[----:B------:R-:W-:Y:S08]  /*9070*/  BAR.SYNC.DEFER_BLOCKING 0x0 ;  /* 0x0000000000007b1d */ /* 0x000ff00000010000 */
[----:B------:R-:W-:Y:S01]  /*9080*/  BAR.SYNC.DEFER_BLOCKING 0x0 ;  /* 0x0000000000007b1d */ /* 0x000fe20000010000 */
[----:B------:R-:W-:-:S02]  /*9090*/  IMAD.IADD R5, R54, 0x1, R5 ;  /* 0x0000000136057824 */ /* 0x000fc400078e0205 */
[----:B------:R-:W-:Y:S02]  /*90a0*/  IMAD.IADD R7, R60, 0x1, R7 ;  /* 0x000000013c077824 */ /* 0x000fe400078e0207 */
[----:B------:R-:W-:Y:S01]  /*90b0*/  IMAD.IADD R49, R64, 0x1, R49 ;  /* 0x0000000140317824 */ /* 0x000fe200078e0231 */
[----:B------:R-:W-:Y:S01]  /*90c0*/  @!P1 STS [R52+0x7200], R87 ;  /* 0x0072005734009388 */ /* 0x000fe20000000800 */
[----:B------:R-:W-:Y:S01]  /*90d0*/  IMAD.IADD R109, R68, 0x1, R109 ;  /* 0x00000001446d7824 */ /* 0x000fe200078e026d */
[----:B------:R-:W-:Y:S01]  /*90e0*/  LEA R5, R5, UR4, 0x3 ;  /* 0x0000000405057c11 */ /* 0x000fe2000f8e18ff */
[----:B------:R-:W-:Y:S01]  /*90f0*/  BAR.SYNC.DEFER_BLOCKING 0x0 ;  /* 0x0000000000007b1d */ /* 0x000fe20000010000 */
[----:B------:R-:W-:Y:S01]  /*9100*/  IMAD.IADD R111, R72, 0x1, R111 ;  /* 0x00000001486f7824 */ /* 0x000fe200078e026f */
[----:B------:R-:W-:Y:S01]  /*9110*/  LEA R7, R7, UR4, 0x3 ;  /* 0x0000000407077c11 */ /* 0x000fe2000f8e18ff */
[----:B------:R-:W-:Y:S01]  /*9120*/  IMAD.IADD R113, R76, 0x1, R113 ;  /* 0x000000014c717824 */ /* 0x000fe200078e0271 */
[----:B------:R-:W-:Y:S01]  /*9130*/  LEA R49, R49, UR4, 0x3 ;  /* 0x0000000431317c11 */ /* 0x000fe2000f8e18ff */
[----:B------:R-:W-:Y:S01]  /*9140*/  IMAD.IADD R115, R80, 0x1, R115 ;  /* 0x0000000150737824 */ /* 0x000fe200078e0273 */
[----:B------:R-:W-:Y:S01]  /*9150*/  LEA R109, R109, UR4, 0x3 ;  /* 0x000000046d6d7c11 */ /* 0x000fe2000f8e18ff */
[----:B------:R-:W-:Y:S01]  /*9160*/  IMAD.IADD R117, R84, 0x1, R117 ;  /* 0x0000000154757824 */ /* 0x000fe200078e0275 */
[----:B------:R-:W-:Y:S01]  /*9170*/  LEA R111, R111, UR4, 0x3 ;  /* 0x000000046f6f7c11 */ /* 0x000fe2000f8e18ff */
[----:B--2---:R-:W-:Y:S01]  /*9180*/  IMAD.IADD R88, R89, 0x1, R88 ;  /* 0x0000000159587824 */ /* 0x004fe200078e0258 */
[----:B------:R-:W-:Y:S01]  /*9190*/  LEA R113, R113, UR4, 0x3 ;  /* 0x0000000471717c11 */ /* 0x000fe2000f8e18ff */
[----:B---3--:R-:W-:Y:S01]  /*91a0*/  IMAD.IADD R90, R91, 0x1, R90 ;  /* 0x000000015b5a7824 */ /* 0x008fe200078e025a */
[----:B------:R-:W-:Y:S01]  /*91b0*/  LEA R115, R115, UR4, 0x3 ;  /* 0x0000000473737c11 */ /* 0x000fe2000f8e18ff */
[----:B----4-:R-:W-:Y:S01]  /*91c0*/  IMAD.IADD R92, R93, 0x1, R92 ;  /* 0x000000015d5c7824 */ /* 0x010fe200078e025c */
[----:B------:R-:W-:Y:S01]  /*91d0*/  LEA R117, R117, UR4, 0x3 ;  /* 0x0000000475757c11 */ /* 0x000fe2000f8e18ff */
[----:B-----5:R-:W-:Y:S01]  /*91e0*/  IMAD.IADD R94, R95, 0x1, R94 ;  /* 0x000000015f5e7824 */ /* 0x020fe200078e025e */
[----:B0-----:R-:W-:Y:S01]  /*91f0*/  LEA R3, R86, UR4, 0x3 ;  /* 0x0000000456037c11 */ /* 0x001fe2000f8e18ff */
[----:B------:R-:W-:-:S02]  /*9200*/  IMAD.IADD R96, R97, 0x1, R96 ;  /* 0x0000000161607824 */ /* 0x000fc400078e0260 */
[----:B------:R-:W-:Y:S01]  /*9210*/  IMAD.IADD R98, R99, 0x1, R98 ;  /* 0x0000000163627824 */ /* 0x000fe200078e0262 */
[----:B------:R0:W-:Y:S04]  /*9220*/  STS.64 [R5], R46 ;  /* 0x0000002e05007388 */ /* 0x0001e80000000a00 */
[----:B------:R1:W-:Y:S01]  /*9230*/  STS.64 [R7], R44 ;  /* 0x0000002c07007388 */ /* 0x0003e20000000a00 */
[----:B------:R-:W-:-:S03]  /*9240*/  IMAD.IADD R100, R101, 0x1, R100 ;  /* 0x0000000165647824 */ /* 0x000fc600078e0264 */
[----:B------:R2:W-:Y:S01]  /*9250*/  STS.64 [R49], R42 ;  /* 0x0000002a31007388 */ /* 0x0005e20000000a00 */
[----:B------:R-:W-:-:S03]  /*9260*/  IMAD.IADD R102, R103, 0x1, R102 ;  /* 0x0000000167667824 */ /* 0x000fc600078e0266 */
[----:B------:R3:W-:Y:S01]  /*9270*/  STS.64 [R109], R40 ;  /* 0x000000286d007388 */ /* 0x0007e20000000a00 */
[----:B0-----:R-:W-:-:S03]  /*9280*/  LEA R5, R88, UR4, 0x3 ;  /* 0x0000000458057c11 */ /* 0x001fc6000f8e18ff */
[----:B------:R-:W-:Y:S01]  /*9290*/  STS.64 [R111], R38 ;  /* 0x000000266f007388 */ /* 0x000fe20000000a00 */
[----:B-1----:R-:W-:Y:S01]  /*92a0*/  LEA R7, R90, UR4, 0x3 ;  /* 0x000000045a077c11 */ /* 0x002fe2000f8e18ff */
[----:B------:R-:W-:Y:S02]  /*92b0*/  IMAD.IADD R104, R105, 0x1, R104 ;  /* 0x0000000169687824 */ /* 0x000fe400078e0268 */
[----:B------:R0:W-:Y:S01]  /*92c0*/  STS.64 [R113], R36 ;  /* 0x0000002471007388 */ /* 0x0001e20000000a00 */
[----:B--2---:R-:W-:Y:S01]  /*92d0*/  LEA R43, R94, UR4, 0x3 ;  /* 0x000000045e2b7c11 */ /* 0x004fe2000f8e18ff */
[----:B------:R-:W-:Y:S02]  /*92e0*/  IMAD.IADD R106, R107, 0x1, R106 ;  /* 0x000000016b6a7824 */ /* 0x000fe400078e026a */
[----:B------:R1:W-:Y:S01]  /*92f0*/  STS.64 [R115], R34 ;  /* 0x0000002273007388 */ /* 0x0003e20000000a00 */
[----:B---3--:R-:W-:Y:S02]  /*9300*/  LEA R41, R92, UR4, 0x3 ;  /* 0x000000045c297c11 */ /* 0x008fe4000f8e18ff */
[----:B------:R-:W-:Y:S01]  /*9310*/  LEA R45, R96, UR4, 0x3 ;  /* 0x00000004602d7c11 */ /* 0x000fe2000f8e18ff */
[----:B------:R2:W-:Y:S04]  /*9320*/  STS.64 [R117], R32 ;  /* 0x0000002075007388 */ /* 0x0005e80000000a00 */
[----:B------:R3:W-:Y:S01]  /*9330*/  STS.64 [R3], R30 ;  /* 0x0000001e03007388 */ /* 0x0007e20000000a00 */
[----:B0-----:R-:W-:-:S03]  /*9340*/  LEA R37, R104, UR4, 0x3 ;  /* 0x0000000468257c11 */ /* 0x001fc6000f8e18ff */
[----:B------:R-:W-:Y:S01]  /*9350*/  STS.64 [R5], R28 ;  /* 0x0000001c05007388 */ /* 0x000fe20000000a00 */
[----:B-1----:R-:W-:-:S03]  /*9360*/  LEA R35, R102, UR4, 0x3 ;  /* 0x0000000466237c11 */ /* 0x002fc6000f8e18ff */
[----:B------:R-:W-:Y:S01]  /*9370*/  STS.64 [R7], R26 ;  /* 0x0000001a07007388 */ /* 0x000fe20000000a00 */
[----:B--2---:R-:W-:Y:S02]  /*9380*/  LEA R33, R100, UR4, 0x3 ;  /* 0x0000000464217c11 */ /* 0x004fe4000f8e18ff */
[----:B---3--:R-:W-:Y:S01]  /*9390*/  LEA R3, R98, UR4, 0x3 ;  /* 0x0000000462037c11 */ /* 0x008fe2000f8e18ff */
[----:B------:R-:W-:Y:S01]  /*93a0*/  STS.64 [R41], R24 ;  /* 0x0000001829007388 */ /* 0x000fe20000000a00 */
[----:B------:R-:W-:-:S03]  /*93b0*/  LEA R39, R106, UR4, 0x3 ;  /* 0x000000046a277c11 */ /* 0x000fc6000f8e18ff */
[----:B------:R-:W-:Y:S04]  /*93c0*/  STS.64 [R43], R22 ;  /* 0x000000162b007388 */ /* 0x000fe80000000a00 */
[----:B------:R-:W-:Y:S04]  /*93d0*/  STS.64 [R45], R20 ;  /* 0x000000142d007388 */ /* 0x000fe80000000a00 */
[----:B------:R0:W-:Y:S04]  /*93e0*/  STS.64 [R3], R18 ;  /* 0x0000001203007388 */ /* 0x0001e80000000a00 */
        /* <DEDUP_REMOVED lines=8> */
[----:B------:R-:W4:Y:S01]  /*9470*/  LDS.64 R30, [R50+0x1200] ;  /* 0x00120000321e7984 */ /* 0x000f220000000a00 */
[----:B------:R-:W-:-:S02]  /*9480*/  ISETP.GE.AND P0, PT, R79, R0, PT ;  /* 0x000000004f00720c */ /* 0x000fc40003f06270 */
[-C--:B------:R-:W-:Y:S01]  /*9490*/  ISETP.GE.AND P1, PT, R81, R0.reuse, PT ;  /* 0x000000005100720c */ /* 0x080fe20003f26270 */
[----:B------:R-:W-:Y:S01]  /*94a0*/  LDS.64 R14, [R50+0x1e00] ;  /* 0x001e0000320e7984 */ /* 0x000fe20000000a00 */
[-C--:B------:R-:W-:Y:S02]  /*94b0*/  ISETP.GE.AND P2, PT, R83, R0.reuse, PT ;  /* 0x000000005300720c */ /* 0x080fe40003f46270 */
[----:B------:R-:W-:Y:S01]  /*94c0*/  ISETP.GE.AND P5, PT, R85, R0, PT ;  /* 0x000000005500720c */ /* 0x000fe20003fa6270 */
[----:B------:R-:W-:Y:S04]  /*94d0*/  LDS.64 R16, [R50+0x1800] ;  /* 0x0018000032107984 */ /* 0x000fe80000000a00 */
[----:B------:R-:W-:Y:S02]  /*94e0*/  LDS.64 R12, [R50+0x2400] ;  /* 0x00240000320c7984 */ /* 0x000fe40000000a00 */
[----:B0-----:R-:W0:Y:S02]  /*94f0*/  @!P0 LDC.64 R18, c[0x0][0x388] ;  /* 0x0000e200ff128b82 */ /* 0x001e240000000a00 */
[----:B------:R-:W-:Y:S04]  /*9500*/  LDS.64 R8, [R50+0x2a00] ;  /* 0x002a000032087984 */ /* 0x000fe80000000a00 */
[----:B------:R-:W-:Y:S02]  /*9510*/  LDS.64 R6, [R50+0x3000] ;  /* 0x0030000032067984 */ /* 0x000fe40000000a00 */
[----:B------:R-:W5:Y:S01]  /*9520*/  @!P1 LDC.64 R24, c[0x0][0x388] ;  /* 0x0000e200ff189b82 */ /* 0x000f620000000a00 */
[----:B-1----:R-:W-:-:S07]  /*9530*/  SHF.R.U64 R2, R20, UR13, R21 ;  /* 0x0000000d14027c19 */ /* 0x002fce0008001215 */
[----:B------:R-:W1:Y:S01]  /*9540*/  @!P2 LDC.64 R28, c[0x0][0x388] ;  /* 0x0000e200ff1cab82 */ /* 0x000e620000000a00 */
[----:B--2---:R-:W-:Y:S02]  /*9550*/  SHF.R.U64 R3, R22, UR13, R23 ;  /* 0x0000000d16037c19 */ /* 0x004fe40008001217 */
[----:B------:R-:W-:Y:S02]  /*9560*/  @!P0 LOP3.LUT R2, R2, UR5, RZ, 0xc0, !PT ;  /* 0x0000000502028c12 */ /* 0x000fe4000f8ec0ff */
[----:B---3--:R-:W-:Y:S02]  /*9570*/  SHF.R.U64 R4, R26, UR13, R27 ;  /* 0x0000000d1a047c19 */ /* 0x008fe4000800121b */
[----:B------:R-:W-:Y:S01]  /*9580*/  @!P1 LOP3.LUT R3, R3, UR5, RZ, 0xc0, !PT ;  /* 0x0000000503039c12 */ /* 0x000fe2000f8ec0ff */
[----:B------:R-:W2:Y:S01]  /*9590*/  @!P5 LDC.64 R32, c[0x0][0x388] ;  /* 0x0000e200ff20db82 */ /* 0x000ea20000000a00 */
[----:B----4-:R-:W-:Y:S02]  /*95a0*/  SHF.R.U64 R5, R30, UR13, R31 ;  /* 0x0000000d1e057c19 */ /* 0x010fe4000800121f */
[----:B------:R-:W-:-:S02]  /*95b0*/  @!P2 LOP3.LUT R4, R4, UR5, RZ, 0xc0, !PT ;  /* 0x000000050404ac12 */ /* 0x000fc4000f8ec0ff */
[----:B------:R-:W-:Y:S02]  /*95c0*/  @!P0 LEA R2, R2, UR4, 0x2 ;  /* 0x0000000402028c11 */ /* 0x000fe4000f8e10ff */
[----:B------:R-:W-:Y:S02]  /*95d0*/  @!P5 LOP3.LUT R5, R5, UR5, RZ, 0xc0, !PT ;  /* 0x000000050505dc12 */ /* 0x000fe4000f8ec0ff */
[----:B------:R-:W-:Y:S01]  /*95e0*/  @!P1 LEA R3, R3, UR4, 0x2 ;  /* 0x0000000403039c11 */ /* 0x000fe2000f8e10ff */
[----:B------:R-:W3:Y:S01]  /*95f0*/  @!P0 LDS R10, [R2+0x7200] ;  /* 0x00720000020a8984 */ /* 0x000ee20000000800 */
[----:B------:R-:W-:Y:S02]  /*9600*/  @!P2 LEA R4, R4, UR4, 0x2 ;  /* 0x000000040404ac11 */ /* 0x000fe4000f8e10ff */
[----:B------:R-:W-:Y:S01]  /*9610*/  @!P5 LEA R35, R5, UR4, 0x2 ;  /* 0x000000040523dc11 */ /* 0x000fe2000f8e10ff */
[----:B------:R-:W4:Y:S04]  /*9620*/  @!P1 LDS R34, [R3+0x7200] ;  /* 0x0072000003229984 */ /* 0x000f280000000800 */
[----:B------:R-:W5:Y:S04]  /*9630*/  @!P2 LDS R36, [R4+0x7200] ;  /* 0x007200000424a984 */ /* 0x000f680000000800 */
[----:B------:R-:W1:Y:S04]  /*9640*/  @!P5 LDS R38, [R35+0x7200] ;  /* 0x007200002326d984 */ /* 0x000e680000000800 */
[----:B------:R-:W2:Y:S04]  /*9650*/  LDS.64 R4, [R50+0x3600] ;  /* 0x0036000032047984 */ /* 0x000ea80000000a00 */
[----:B------:R-:W2:Y:S01]  /*9660*/  LDS.64 R2, [R50+0x3c00] ;  /* 0x003c000032027984 */ /* 0x000ea20000000a00 */
[----:B------:R-:W-:-:S02]  /*9670*/  ISETP.GE.AND P4, PT, R75, R0, PT ;  /* 0x000000004b00720c */ /* 0x000fc40003f86270 */
[-C--:B------:R-:W-:Y:S02]  /*9680*/  ISETP.GE.AND P3, PT, R77, R0.reuse, PT ;  /* 0x000000004d00720c */ /* 0x080fe40003f66270 */
[----:B------:R-:W-:Y:S01]  /*9690*/  ISETP.GE.AND P6, PT, R73, R0, PT ;  /* 0x000000004900720c */ /* 0x000fe20003fc6270 */
[----:B---3--:R-:W-:Y:S02]  /*96a0*/  @!P0 IMAD.IADD R79, R10, 0x1, R79 ;  /* 0x000000010a4f8824 */ /* 0x008fe400078e024f */
[----:B----4-:R-:W-:Y:S02]  /*96b0*/  @!P1 IMAD.IADD R81, R81, 0x1, R34 ;  /* 0x0000000151519824 */ /* 0x010fe400078e0222 */
[----:B0-----:R-:W-:Y:S01]  /*96c0*/  @!P0 IMAD.WIDE.U32 R18, R79, 0x8, R18 ;  /* 0x000000084f128825 */ /* 0x001fe200078e0012 */
[----:B------:R-:W-:-:S03]  /*96d0*/  SHF.R.U64 R34, R14, UR13, R15 ;  /* 0x0000000d0e227c19 */ /* 0x000fc6000800120f */
[----:B-----5:R-:W-:Y:S02]  /*96e0*/  @!P2 IMAD.IADD R83, R83, 0x1, R36 ;  /* 0x000000015353a824 */ /* 0x020fe400078e0224 */
[----:B-1----:R-:W-:Y:S02]  /*96f0*/  @!P5 IMAD.IADD R85, R85, 0x1, R38 ;  /* 0x000000015555d824 */ /* 0x002fe400078e0226 */
[----:B------:R-:W-:Y:S01]  /*9700*/  @!P1 IMAD.WIDE.U32 R24, R81, 0x8, R24 ;  /* 0x0000000851189825 */ /* 0x000fe200078e0018 */
[----:B------:R0:W-:Y:S01]  /*9710*/  @!P0 STG.E.64 desc[UR10][R18.64], R20 ;  /* 0x0000001412008986 */ /* 0x0001e2000c101b0a */
[----:B------:R-:W-:Y:S01]  /*9720*/  SHF.R.U64 R10, R16, UR13, R17 ;  /* 0x0000000d100a7c19 */ /* 0x000fe20008001211 */
[----:B------:R-:W1:Y:S01]  /*9730*/  @!P6 LDC.64 R36, c[0x0][0x388] ;  /* 0x0000e200ff24eb82 */ /* 0x000e620000000a00 */
[----:B------:R-:W-:Y:S01]  /*9740*/  @!P2 IMAD.WIDE.U32 R28, R83, 0x8, R28 ;  /* 0x00000008531ca825 */ /* 0x000fe200078e001c */
[----:B------:R-:W-:Y:S03]  /*9750*/  @!P1 STG.E.64 desc[UR10][R24.64], R22 ;  /* 0x0000001618009986 */ /* 0x000fe6000c101b0a */
[----:B--2---:R-:W-:Y:S01]  /*9760*/  @!P5 IMAD.WIDE.U32 R32, R85, 0x8, R32 ;  /* 0x000000085520d825 */ /* 0x004fe200078e0020 */
[----:B------:R-:W-:Y:S01]  /*9770*/  @!P2 STG.E.64 desc[UR10][R28.64], R26 ;  /* 0x0000001a1c00a986 */ /* 0x000fe2000c101b0a */
[----:B0-----:R-:W-:-:S03]  /*9780*/  @!P4 LOP3.LUT R18, R34, UR5, RZ, 0xc0, !PT ;  /* 0x000000052212cc12 */ /* 0x001fc6000f8ec0ff */
[----:B------:R0:W-:Y:S01]  /*9790*/  @!P5 STG.E.64 desc[UR10][R32.64], R30 ;  /* 0x0000001e2000d986 */ /* 0x0001e2000c101b0a */
[-C--:B------:R-:W-:Y:S01]  /*97a0*/  ISETP.GE.AND P5, PT, R71, R0.reuse, PT ;  /* 0x000000004700720c */ /* 0x080fe20003fa6270 */
[----:B------:R-:W2:Y:S01]  /*97b0*/  @!P4 LDC.64 R34, c[0x0][0x388] ;  /* 0x0000e200ff22cb82 */ /* 0x000ea20000000a00 */
[----:B------:R-:W-:Y:S01]  /*97c0*/  @!P4 LEA R18, R18, UR4, 0x2 ;  /* 0x000000041212cc11 */ /* 0x000fe2000f8e10ff */
[----:B------:R-:W-:Y:S01]  /*97d0*/  LDS.64 R26, [R50+0x4200] ;  /* 0x00420000321a7984 */ /* 0x000fe20000000a00 */
[-C--:B------:R-:W-:Y:S02]  /*97e0*/  ISETP.GE.AND P0, PT, R69, R0.reuse, PT ;  /* 0x000000004500720c */ /* 0x080fe40003f06270 */
[-C--:B------:R-:W-:Y:S01]  /*97f0*/  ISETP.GE.AND P1, PT, R67, R0.reuse, PT ;  /* 0x000000004300720c */ /* 0x080fe20003f26270 */
[----:B------:R-:W3:Y:S01]  /*9800*/  @!P4 LDS R22, [R18+0x7200] ;  /* 0x007200001216c984 */ /* 0x000ee20000000800 */
[----:B------:R-:W-:Y:S02]  /*9810*/  ISETP.GE.AND P2, PT, R65, R0, PT ;  /* 0x000000004100720c */ /* 0x000fe40003f46270 */
[----:B------:R-:W-:Y:S01]  /*9820*/  @!P3 LOP3.LUT R10, R10, UR5, RZ, 0xc0, !PT ;  /* 0x000000050a0abc12 */ /* 0x000fe2000f8ec0ff */
[----:B------:R-:W-:Y:S01]  /*9830*/  LDS.64 R28, [R50+0x4800] ;  /* 0x00480000321c7984 */ /* 0x000fe20000000a00 */
[----:B------:R-:W-:Y:S01]  /*9840*/  SHF.R.U64 R19, R12, UR13, R13 ;  /* 0x0000000d0c137c19 */ /* 0x000fe2000800120d */
[----:B0-----:R-:W0:Y:S01]  /*9850*/  @!P3 LDC.64 R32, c[0x0][0x388] ;  /* 0x0000e200ff20bb82 */ /* 0x001e220000000a00 */
[----:B------:R-:W-:-:S02]  /*9860*/  @!P3 LEA R10, R10, UR4, 0x2 ;  /* 0x000000040a0abc11 */ /* 0x000fc4000f8e10ff */
[----:B------:R-:W-:Y:S02]  /*9870*/  SHF.R.U64 R20, R8, UR13, R9 ;  /* 0x0000000d08147c19 */ /* 0x000fe40008001209 */
[----:B------:R-:W-:Y:S02]  /*9880*/  SHF.R.U64 R21, R6, UR13, R7 ;  /* 0x0000000d06157c19 */ /* 0x000fe40008001207 */
[----:B------:R-:W-:Y:S01]  /*9890*/  @!P6 LOP3.LUT R19, R19, UR5, RZ, 0xc0, !PT ;  /* 0x000000051313ec12 */ /* 0x000fe2000f8ec0ff */
[----:B------:R-:W4:Y:S01]  /*98a0*/  @!P3 LDS R10, [R10+0x7200] ;  /* 0x007200000a0ab984 */ /* 0x000f220000000800 */
[----:B------:R-:W-:Y:S01]  /*98b0*/  SHF.R.U64 R23, R4, UR13, R5 ;  /* 0x0000000d04177c19 */ /* 0x000fe20008001205 */
[----:B------:R-:W5:Y:S01]  /*98c0*/  @!P5 LDC.64 R38, c[0x0][0x388] ;  /* 0x0000e200ff26db82 */ /* 0x000f620000000a00 */
[----:B------:R-:W-:Y:S02]  /*98d0*/  SHF.R.U64 R24, R2, UR13, R3 ;  /* 0x0000000d02187c19 */ /* 0x000fe40008001203 */
[----:B------:R-:W-:-:S02]  /*98e0*/  @!P5 LOP3.LUT R20, R20, UR5, RZ, 0xc0, !PT ;  /* 0x000000051414dc12 */ /* 0x000fc4000f8ec0ff */
[----:B------:R-:W-:Y:S02]  /*98f0*/  @!P6 LEA R19, R19, UR4, 0x2 ;  /* 0x000000041313ec11 */ /* 0x000fe4000f8e10ff */
[----:B------:R-:W-:Y:S01]  /*9900*/  @!P0 LOP3.LUT R21, R21, UR5, RZ, 0xc0, !PT ;  /* 0x0000000515158c12 */ /* 0x000fe2000f8ec0ff */
[----:B------:R-:W5:Y:S01]  /*9910*/  @!P0 LDC.64 R40, c[0x0][0x388] ;  /* 0x0000e200ff288b82 */ /* 0x000f620000000a00 */
[----:B------:R-:W-:Y:S01]  /*9920*/  @!P1 LOP3.LUT R23, R23, UR5, RZ, 0xc0, !PT ;  /* 0x0000000517179c12 */ /* 0x000fe2000f8ec0ff */
[----:B------:R-:W1:Y:S01]  /*9930*/  @!P6 LDS R46, [R19+0x7200] ;  /* 0x00720000132ee984 */ /* 0x000e620000000800 */
[----:B------:R-:W-:Y:S02]  /*9940*/  @!P2 LOP3.LUT R24, R24, UR5, RZ, 0xc0, !PT ;  /* 0x000000051818ac12 */ /* 0x000fe4000f8ec0ff */
[----:B------:R-:W-:Y:S01]  /*9950*/  @!P5 LEA R20, R20, UR4, 0x2 ;  /* 0x000000041414dc11 */ /* 0x000fe2000f8e10ff */
[----:B------:R-:W-:Y:S01]  /*9960*/  LDS.64 R18, [R50+0x5400] ;  /* 0x0054000032127984 */ /* 0x000fe20000000a00 */
[----:B------:R-:W-:Y:S01]  /*9970*/  @!P0 LEA R21, R21, UR4, 0x2 ;  /* 0x0000000415158c11 */ /* 0x000fe2000f8e10ff */
[----:B------:R-:W5:Y:S01]  /*9980*/  @!P1 LDC.64 R42, c[0x0][0x388] ;  /* 0x0000e200ff2a9b82 */ /* 0x000f620000000a00 */
[----:B------:R-:W-:Y:S01]  /*9990*/  @!P1 LEA R23, R23, UR4, 0x2 ;  /* 0x0000000417179c11 */ /* 0x000fe2000f8e10ff */
[----:B------:R-:W2:Y:S01]  /*99a0*/  @!P5 LDS R48, [R20+0x7200] ;  /* 0x007200001430d984 */ /* 0x000ea20000000800 */
[----:B------:R-:W-:-:S03]  /*99b0*/  @!P2 LEA R30, R24, UR4, 0x2 ;  /* 0x00000004181eac11 */ /* 0x000fc6000f8e10ff */
[----:B------:R-:W5:Y:S01]  /*99c0*/  @!P0 LDS R52, [R21+0x7200] ;  /* 0x0072000015348984 */ /* 0x000f620000000800 */
[----:B---3--:R-:W-:Y:S01]  /*99d0*/  @!P4 IMAD.IADD R75, R75, 0x1, R22 ;  /* 0x000000014b4bc824 */ /* 0x008fe200078e0216 */
[----:B------:R-:W3:Y:S02]  /*99e0*/  @!P2 LDC.64 R44, c[0x0][0x388] ;  /* 0x0000e200ff2cab82 */ /* 0x000ee40000000a00 */
[----:B------:R-:W5:Y:S04]  /*99f0*/  @!P1 LDS R54, [R23+0x7200] ;  /* 0x0072000017369984 */ /* 0x000f680000000800 */
[----:B------:R-:W3:Y:S04]  /*9a00*/  @!P2 LDS R56, [R30+0x7200] ;  /* 0x007200001e38a984 */ /* 0x000ee80000000800 */
[----:B------:R-:W3:Y:S04]  /*9a10*/  LDS.64 R24, [R50+0x4e00] ;  /* 0x004e000032187984 */ /* 0x000ee80000000a00 */
[----:B------:R-:W3:Y:S04]  /*9a20*/  LDS.64 R20, [R50+0x5a00] ;  /* 0x005a000032147984 */ /* 0x000ee80000000a00 */
[----:B------:R-:W3:Y:S04]  /*9a30*/  LDS.64 R22, [R50+0x6000] ;  /* 0x0060000032167984 */ /* 0x000ee80000000a00 */
[----:B------:R-:W3:Y:S01]  /*9a40*/  LDS.64 R30, [R50+0x6600] ;  /* 0x00660000321e7984 */ /* 0x000ee20000000a00 */
[----:B----4-:R-:W-:-:S02]  /*9a50*/  @!P3 IMAD.IADD R77, R77, 0x1, R10 ;  /* 0x000000014d4db824 */ /* 0x010fc400078e020a */
[----:B-1----:R-:W-:Y:S02]  /*9a60*/  @!P6 IMAD.IADD R73, R73, 0x1, R46 ;  /* 0x000000014949e824 */ /* 0x002fe400078e022e */
[----:B0-----:R-:W-:-:S04]  /*9a70*/  @!P3 IMAD.WIDE.U32 R32, R77, 0x8, R32 ;  /* 0x000000084d20b825 */ /* 0x001fc800078e0020 */
[----:B--2---:R-:W-:Y:S01]  /*9a80*/  @!P4 IMAD.WIDE.U32 R34, R75, 0x8, R34 ;  /* 0x000000084b22c825 */ /* 0x004fe200078e0022 */
[----:B------:R0:W-:Y:S01]  /*9a90*/  @!P3 STG.E.64 desc[UR10][R32.64], R16 ;  /* 0x000000102000b986 */ /* 0x0001e2000c101b0a */
[----:B------:R-:W-:Y:S02]  /*9aa0*/  ISETP.GE.AND P3, PT, R55, R0, PT ;  /* 0x000000003700720c */ /* 0x000fe40003f66270 */
[----:B------:R-:W-:Y:S02]  /*9ab0*/  @!P5 IMAD.IADD R71, R71, 0x1, R48 ;  /* 0x000000014747d824 */ /* 0x000fe400078e0230 */
[----:B------:R-:W-:-:S04]  /*9ac0*/  @!P6 IMAD.WIDE.U32 R36, R73, 0x8, R36 ;  /* 0x000000084924e825 */ /* 0x000fc800078e0024 */
[----:B-----5:R-:W-:Y:S02]  /*9ad0*/  @!P0 IMAD.IADD R69, R69, 0x1, R52 ;  /* 0x0000000145458824 */ /* 0x020fe400078e0234 */
[----:B------:R-:W-:Y:S02]  /*9ae0*/  @!P1 IMAD.IADD R67, R67, 0x1, R54 ;  /* 0x0000000143439824 */ /* 0x000fe400078e0236 */
[----:B---3--:R-:W-:Y:S01]  /*9af0*/  @!P2 IMAD.IADD R65, R65, 0x1, R56 ;  /* 0x000000014141a824 */ /* 0x008fe200078e0238 */
[----:B------:R-:W-:Y:S01]  /*9b00*/  @!P4 STG.E.64 desc[UR10][R34.64], R14 ;  /* 0x0000000e2200c986 */ /* 0x000fe2000c101b0a */
[----:B------:R-:W-:-:S03]  /*9b10*/  @!P5 IMAD.WIDE.U32 R38, R71, 0x8, R38 ;  /* 0x000000084726d825 */ /* 0x000fc600078e0026 */
[----:B------:R1:W-:Y:S01]  /*9b20*/  @!P6 STG.E.64 desc[UR10][R36.64], R12 ;  /* 0x0000000c2400e986 */ /* 0x0003e2000c101b0a */
[----:B------:R-:W-:Y:S01]  /*9b30*/  @!P0 IMAD.WIDE.U32 R40, R69, 0x8, R40 ;  /* 0x0000000845288825 */ /* 0x000fe200078e0028 */
[----:B------:R-:W-:-:S03]  /*9b40*/  ISETP.GE.AND P6, PT, R51, R0, PT ;  /* 0x000000003300720c */ /* 0x000fc60003fc6270 */
[----:B------:R-:W-:Y:S01]  /*9b50*/  @!P1 IMAD.WIDE.U32 R42, R67, 0x8, R42 ;  /* 0x00000008432a9825 */ /* 0x000fe200078e002a */
[----:B------:R2:W-:Y:S03]  /*9b60*/  @!P5 STG.E.64 desc[UR10][R38.64], R8 ;  /* 0x000000082600d986 */ /* 0x0005e6000c101b0a */
[----:B0-----:R-:W-:Y:S01]  /*9b70*/  @!P2 IMAD.WIDE.U32 R16, R65, 0x8, R44 ;  /* 0x000000084110a825 */ /* 0x001fe200078e002c */
[-C--:B------:R-:W-:Y:S01]  /*9b80*/  ISETP.GE.AND P4, PT, R53, R0.reuse, PT ;  /* 0x000000003500720c */ /* 0x080fe20003f86270 */
[----:B------:R0:W-:Y:S01]  /*9b90*/  @!P0 STG.E.64 desc[UR10][R40.64], R6 ;  /* 0x0000000628008986 */ /* 0x0001e2000c101b0a */
[-C--:B------:R-:W-:Y:S02]  /*9ba0*/  ISETP.GE.AND P5, PT, R59, R0.reuse, PT ;  /* 0x000000003b00720c */ /* 0x080fe40003fa6270 */
[----:B-1----:R-:W-:Y:S01]  /*9bb0*/  SHF.R.U64 R12, R26, UR13, R27 ;  /* 0x0000000d1a0c7c19 */ /* 0x002fe2000800121b */
[----:B------:R-:W-:Y:S01]  /*9bc0*/  @!P1 STG.E.64 desc[UR10][R42.64], R4 ;  /* 0x000000042a009986 */ /* 0x000fe2000c101b0a */
[----:B------:R-:W-:-:S03]  /*9bd0*/  ISETP.GE.AND P1, PT, R63, R0, PT ;  /* 0x000000003f00720c */ /* 0x000fc60003f26270 */
[----:B------:R1:W-:Y:S01]  /*9be0*/  @!P2 STG.E.64 desc[UR10][R16.64], R2 ;  /* 0x000000021000a986 */ /* 0x0003e2000c101b0a */
[-C--:B------:R-:W-:Y:S02]  /*9bf0*/  ISETP.GE.AND P2, PT, R57, R0.reuse, PT ;  /* 0x000000003900720c */ /* 0x080fe40003f46270 */
[----:B------:R-:W-:Y:S01]  /*9c00*/  ISETP.GE.AND P0, PT, R61, R0, PT ;  /* 0x000000003d00720c */ /* 0x000fe20003f06270 */
[----:B------:R-:W-:Y:S01]  /*9c10*/  LDS.64 R16, [R50+0x6c00] ;  /* 0x006c000032107984 */ /* 0x000fe20000000a00 */
[----:B--2---:R-:W-:Y:S02]  /*9c20*/  @!P3 LOP3.LUT R8, R12, UR5, RZ, 0xc0, !PT ;  /* 0x000000050c08bc12 */ /* 0x004fe4000f8ec0ff */
[----:B0-----:R-:W-:Y:S02]  /*9c30*/  SHF.R.U64 R6, R24, UR13, R25 ;  /* 0x0000000d18067c19 */ /* 0x001fe40008001219 */
[----:B------:R-:W-:Y:S01]  /*9c40*/  SHF.R.U64 R10, R28, UR13, R29 ;  /* 0x0000000d1c0a7c19 */ /* 0x000fe2000800121d */
[----:B------:R-:W0:Y:S01]  /*9c50*/  @!P1 LDC.64 R14, c[0x0][0x388] ;  /* 0x0000e200ff0e9b82 */ /* 0x000e220000000a00 */
[----:B------:R-:W-:-:S02]  /*9c60*/  @!P3 LEA R8, R8, UR4, 0x2 ;  /* 0x000000040808bc11 */ /* 0x000fc4000f8e10ff */
[----:B------:R-:W-:Y:S02]  /*9c70*/  SHF.R.U64 R9, R18, UR13, R19 ;  /* 0x0000000d12097c19 */ /* 0x000fe40008001213 */
[----:B-1----:R-:W-:Y:S02]  /*9c80*/  @!P6 LOP3.LUT R2, R6, UR5, RZ, 0xc0, !PT ;  /* 0x000000050602ec12 */ /* 0x002fe4000f8ec0ff */
[----:B------:R-:W-:Y:S01]  /*9c90*/  SHF.R.U64 R3, R20, UR13, R21 ;  /* 0x0000000d14037c19 */ /* 0x000fe20008001215 */
[----:B------:R-:W1:Y:S01]  /*9ca0*/  @!P2 LDC.64 R12, c[0x0][0x388] ;  /* 0x0000e200ff0cab82 */ /* 0x000e620000000a00 */
[----:B------:R-:W-:Y:S02]  /*9cb0*/  @!P4 LOP3.LUT R4, R10, UR5, RZ, 0xc0, !PT ;  /* 0x000000050a04cc12 */ /* 0x000fe4000f8ec0ff */
[----:B------:R-:W-:Y:S01]  /*9cc0*/  SHF.R.U64 R5, R22, UR13, R23 ;  /* 0x0000000d16057c19 */ /* 0x000fe20008001217 */
[----:B------:R2:W3:Y:S01]  /*9cd0*/  @!P3 LDS R10, [R8+0x7200] ;  /* 0x00720000080ab984 */ /* 0x0004e20000000800 */
[----:B------:R-:W-:-:S02]  /*9ce0*/  SHF.R.U64 R7, R30, UR13, R31 ;  /* 0x0000000d1e077c19 */ /* 0x000fc4000800121f */
[----:B------:R-:W-:Y:S02]  /*9cf0*/  @!P6 LEA R6, R2, UR4, 0x2 ;  /* 0x000000040206ec11 */ /* 0x000fe4000f8e10ff */
[----:B------:R-:W-:Y:S02]  /*9d00*/  @!P5 LOP3.LUT R2, R9, UR5, RZ, 0xc0, !PT ;  /* 0x000000050902dc12 */ /* 0x000fe4000f8ec0ff */
[----:B------:R-:W-:Y:S01]  /*9d10*/  @!P2 LOP3.LUT R3, R3, UR5, RZ, 0xc0, !PT ;  /* 0x000000050303ac12 */ /* 0x000fe2000f8ec0ff */
[----:B------:R-:W-:Y:S01]  /*9d20*/  @!P6 LDS R36, [R6+0x7200] ;  /* 0x007200000624e984 */ /* 0x000fe20000000800 */
[----:B------:R-:W-:Y:S01]  /*9d30*/  @!P4 LEA R4, R4, UR4, 0x2 ;  /* 0x000000040404cc11 */ /* 0x000fe2000f8e10ff */
[----:B--2---:R-:W2:Y:S01]  /*9d40*/  @!P5 LDC.64 R8, c[0x0][0x388] ;  /* 0x0000e200ff08db82 */ /* 0x004ea20000000a00 */
[----:B------:R-:W-:Y:S02]  /*9d50*/  @!P1 LOP3.LUT R5, R5, UR5, RZ, 0xc0, !PT ;  /* 0x0000000505059c12 */ /* 0x000fe4000f8ec0ff */
[----:B------:R-:W-:Y:S01]  /*9d60*/  @!P0 LOP3.LUT R7, R7, UR5, RZ, 0xc0, !PT ;  /* 0x0000000507078c12 */ /* 0x000fe2000f8ec0ff */
[----:B------:R4:W5:Y:S01]  /*9d70*/  @!P4 LDS R34, [R4+0x7200] ;  /* 0x007200000422c984 */ /* 0x0009620000000800 */
[----:B------:R-:W-:-:S02]  /*9d80*/  @!P5 LEA R32, R2, UR4, 0x2 ;  /* 0x000000040220dc11 */ /* 0x000fc4000f8e10ff */
[----:B------:R-:W-:Y:S02]  /*9d90*/  @!P2 LEA R35, R3, UR4, 0x2 ;  /* 0x000000040323ac11 */ /* 0x000fe4000f8e10ff */
[----:B------:R-:W-:Y:S01]  /*9da0*/  @!P1 LEA R37, R5, UR4, 0x2 ;  /* 0x0000000405259c11 */ /* 0x000fe2000f8e10ff */
[----:B------:R0:W1:Y:S01]  /*9db0*/  @!P5 LDS R38, [R32+0x7200] ;  /* 0x007200002026d984 */ /* 0x0000620000000800 */
[----:B------:R-:W-:Y:S01]  /*9dc0*/  @!P0 LEA R39, R7, UR4, 0x2 ;  /* 0x0000000407278c11 */ /* 0x000fe2000f8e10ff */
[----:B------:R-:W5:Y:S02]  /*9dd0*/  @!P3 LDC.64 R2, c[0x0][0x388] ;  /* 0x0000e200ff02bb82 */ /* 0x000f640000000a00 */
[----:B------:R-:W2:Y:S04]  /*9de0*/  @!P2 LDS R40, [R35+0x7200] ;  /* 0x007200002328a984 */ /* 0x000ea80000000800 */
[----:B------:R-:W2:Y:S02]  /*9df0*/  @!P1 LDS R42, [R37+0x7200] ;  /* 0x00720000252a9984 */ /* 0x000ea40000000800 */
[----:B----4-:R-:W4:Y:S02]  /*9e00*/  @!P4 LDC.64 R4, c[0x0][0x388] ;  /* 0x0000e200ff04cb82 */ /* 0x010f240000000a00 */
[----:B------:R-:W2:Y:S06]  /*9e10*/  @!P0 LDS R44, [R39+0x7200] ;  /* 0x00720000272c8984 */ /* 0x000eac0000000800 */
[----:B------:R-:W2:Y:S08]  /*9e20*/  @!P6 LDC.64 R6, c[0x0][0x388] ;  /* 0x0000e200ff06eb82 */ /* 0x000eb00000000a00 */
[----:B0-----:R-:W0:Y:S01]  /*9e30*/  @!P0 LDC.64 R32, c[0x0][0x388] ;  /* 0x0000e200ff208b82 */ /* 0x001e220000000a00 */
[----:B---3--:R-:W-:-:S04]  /*9e40*/  @!P3 IMAD.IADD R55, R55, 0x1, R10 ;  /* 0x000000013737b824 */ /* 0x008fc800078e020a */
[----:B-----5:R-:W-:-:S04]  /*9e50*/  @!P3 IMAD.WIDE.U32 R2, R55, 0x8, R2 ;  /* 0x000000083702b825 */ /* 0x020fc800078e0002 */
[----:B------:R-:W-:Y:S01]  /*9e60*/  @!P4 IMAD.IADD R53, R53, 0x1, R34 ;  /* 0x000000013535c824 */ /* 0x000fe200078e0222 */
[----:B------:R3:W-:Y:S01]  /*9e70*/  @!P3 STG.E.64 desc[UR10][R2.64], R26 ;  /* 0x0000001a0200b986 */ /* 0x0007e2000c101b0a */
[----:B------:R-:W-:Y:S01]  /*9e80*/  @!P6 IMAD.IADD R51, R51, 0x1, R36 ;  /* 0x000000013333e824 */ /* 0x000fe200078e0224 */
[----:B------:R-:W-:Y:S01]  /*9e90*/  ISETP.GE.AND P3, PT, R11, R0, PT ;  /* 0x000000000b00720c */ /* 0x000fe20003f66270 */
[----:B-1----:R-:W-:Y:S02]  /*9ea0*/  @!P5 IMAD.IADD R59, R59, 0x1, R38 ;  /* 0x000000013b3bd824 */ /* 0x002fe400078e0226 */
[----:B----4-:R-:W-:-:S04]  /*9eb0*/  @!P4 IMAD.WIDE.U32 R4, R53, 0x8, R4 ;  /* 0x000000083504c825 */ /* 0x010fc800078e0004 */
[----:B--2---:R-:W-:Y:S02]  /*9ec0*/  @!P2 IMAD.IADD R57, R57, 0x1, R40 ;  /* 0x000000013939a824 */ /* 0x004fe400078e0228 */
[----:B------:R-:W-:Y:S02]  /*9ed0*/  @!P1 IMAD.IADD R63, R63, 0x1, R42 ;  /* 0x000000013f3f9824 */ /* 0x000fe400078e022a */
[----:B------:R-:W-:-:S04]  /*9ee0*/  @!P6 IMAD.WIDE.U32 R6, R51, 0x8, R6 ;  /* 0x000000083306e825 */ /* 0x000fc800078e0006 */
[----:B------:R-:W-:Y:S02]  /*9ef0*/  @!P0 IMAD.IADD R61, R61, 0x1, R44 ;  /* 0x000000013d3d8824 */ /* 0x000fe400078e022c */
[----:B------:R-:W-:Y:S01]  /*9f00*/  @!P5 IMAD.WIDE.U32 R8, R59, 0x8, R8 ;  /* 0x000000083b08d825 */ /* 0x000fe200078e0008 */
[----:B------:R1:W-:Y:S03]  /*9f10*/  @!P4 STG.E.64 desc[UR10][R4.64], R28 ;  /* 0x0000001c0400c986 */ /* 0x0003e6000c101b0a */
[----:B------:R-:W-:Y:S01]  /*9f20*/  @!P2 IMAD.WIDE.U32 R12, R57, 0x8, R12 ;  /* 0x00000008390ca825 */ /* 0x000fe200078e000c */
[----:B------:R1:W-:Y:S01]  /*9f30*/  @!P6 STG.E.64 desc[UR10][R6.64], R24 ;  /* 0x000000180600e986 */ /* 0x0003e2000c101b0a */
[----:B------:R-:W-:Y:S02]  /*9f40*/  SHF.R.U64 R0, R16, UR13, R17 ;  /* 0x0000000d10007c19 */ /* 0x000fe40008001211 */
[----:B---3--:R-:W-:Y:S01]  /*9f50*/  @!P1 IMAD.WIDE.U32 R2, R63, 0x8, R14 ;  /* 0x000000083f029825 */ /* 0x008fe200078e000e */
[----:B------:R1:W-:Y:S03]  /*9f60*/  @!P5 STG.E.64 desc[UR10][R8.64], R18 ;  /* 0x000000120800d986 */ /* 0x0003e6000c101b0a */
[----:B0-----:R-:W-:Y:S01]  /*9f70*/  @!P0 IMAD.WIDE.U32 R14, R61, 0x8, R32 ;  /* 0x000000083d0e8825 */ /* 0x001fe200078e0020 */
[----:B------:R1:W-:Y:S01]  /*9f80*/  @!P2 STG.E.64 desc[UR10][R12.64], R20 ;  /* 0x000000140c00a986 */ /* 0x0003e2000c101b0a */
[----:B------:R-:W-:-:S03]  /*9f90*/  LOP3.LUT R0, R0, UR5, RZ, 0xc0, !PT ;  /* 0x0000000500007c12 */ /* 0x000fc6000f8ec0ff */
[----:B------:R1:W-:Y:S04]  /*9fa0*/  @!P1 STG.E.64 desc[UR10][R2.64], R22 ;  /* 0x0000001602009986 */ /* 0x0003e8000c101b0a */
[----:B------:R1:W-:Y:S01]  /*9fb0*/  @!P0 STG.E.64 desc[UR10][R14.64], R30 ;  /* 0x0000001e0e008986 */ /* 0x0003e2000c101b0a */
[----:B------:R-:W-:Y:S05]  /*9fc0*/  @P3 EXIT ;  /* 0x000000000000394d */ /* 0x000fea0003800000 */
[----:B------:R-:W-:Y:S01]  /*9fd0*/  LEA R0, R0, UR4, 0x2 ;  /* 0x0000000400007c11 */ /* 0x000fe2000f8e10ff */
[----:B-1----:R-:W0:Y:S05]  /*9fe0*/  LDC.64 R2, c[0x0][0x388] ;  /* 0x0000e200ff027b82 */ /* 0x002e2a0000000a00 */
[----:B------:R-:W1:Y:S02]  /*9ff0*/  LDS R0, [R0+0x7200] ;  /* 0x0072000000007984 */ /* 0x000e640000000800 */
[----:B-1----:R-:W-:-:S04]  /*a000*/  IMAD.IADD R11, R11, 0x1, R0 ;  /* 0x000000010b0b7824 */ /* 0x002fc800078e0200 */
[----:B0-----:R-:W-:-:S05]  /*a010*/  IMAD.WIDE.U32 R2, R11, 0x8, R2 ;  /* 0x000000080b027825 */ /* 0x001fca00078e0002 */
[----:B------:R-:W-:Y:S01]  /*a020*/  STG.E.64 desc[UR10][R2.64], R16 ;  /* 0x0000001002007986 */ /* 0x000fe2000c101b0a */
[----:B------:R-:W-:Y:S05]  /*a030*/  EXIT ;  /* 0x000000000000794d */ /* 0x000fea0003800000 */
.L_x_148:
[----:B------:R-:W-:-:S13]  /*a040*/  ISETP.GE.AND P0, PT, R0, 0xe40, PT ;  /* 0x00000e400000780c */ /* 0x000fda0003f06270 */
[----:B------:R-:W-:Y:S05]  /*a050*/  @!P0 BRA `(.L_x_151) ;  /* 0x0000000000d88947 */ /* 0x000fea0003800000 */
.L_x_152:
[----:B0-----:R-:W0:Y:S01]  /*a060*/  LDC.64 R10, c[0x0][0x380] ;  /* 0x0000e000ff0a7b82 */ /* 0x001e220000000a00 */
[----:B------:R-:W-:-:S04]  /*a070*/  IADD3 R48, P0, PT, R7, R8, RZ ;  /* 0x0000000807307210 */ /* 0x000fc80007f1e0ff */
[----:B------:R-:W-:Y:S01]  /*a080*/  LEA.HI.X.SX32 R3, R8, RZ, 0x1, P0 ;  /* 0x000000ff08037211 */ /* 0x000fe200000f0eff */
[C---:B------:R-:W-:Y:S02]  /*a090*/  IMAD.SHL.U32 R5, R48.reuse, 0x8, RZ ;  /* 0x0000000830057824 */ /* 0x040fe400078e00ff */
[----:B------:R-:W1:Y:S01]  /*a0a0*/  LDC.64 R50, c[0x0][0x388] ;  /* 0x0000e200ff327b82 */ /* 0x000e620000000a00 */
[----:B------:R-:W-:Y:S02]  /*a0b0*/  SHF.L.U64.HI R48, R48, 0x3, R3 ;  /* 0x0000000330307819 */ /* 0x000fe40000010203 */
[----:B0-----:R-:W-:-:S04]  /*a0c0*/  IADD3 R2, P0, P1, R5, 0x3600, R10 ;  /* 0x0000360005027810 */ /* 0x001fc8000791e00a */
[----:B------:R-:W-:-:S05]  /*a0d0*/  IADD3.X R3, PT, PT, R48, R11, RZ, P0, P1 ;  /* 0x0000000b30037210 */ /* 0x000fca00007e24ff */
[----:B------:R-:W2:Y:S04]  /*a0e0*/  LDG.E.64 R10, desc[UR10][R2.64+-0x3600] ;  /* 0xffca000a020a7981 */ /* 0x000ea8000c1e1b00 */
[----:B------:R-:W5:Y:S04]  /*a0f0*/  LDG.E.64 R12, desc[UR10][R2.64+-0x3000] ;  /* 0xffd0000a020c7981 */ /* 0x000f68000c1e1b00 */
[----:B------:R-:W3:Y:S04]  /*a100*/  LDG.E.64 R14, desc[UR10][R2.64+-0x2a00] ;  /* 0xffd6000a020e7981 */ /* 0x000ee8000c1e1b00 */
[----:B------:R-:W4:Y:S04]  /*a110*/  LDG.E.64 R16, desc[UR10][R2.64+-0x2400] ;  /* 0xffdc000a02107981 */ /* 0x000f28000c1e1b00 */
        /* <DEDUP_REMOVED lines=14> */
[----:B------:R-:W4:Y:S01]  /*a200*/  LDG.E.64 R46, desc[UR10][R2.64+0x3600] ;  /* 0x0036000a022e7981 */ /* 0x000f22000c1e1b00 */
[----:B------:R-:W-:Y:S05]  /*a210*/  WARPSYNC.ALL ;  /* 0x0000000000007948 */ /* 0x000fea0003800000 */
[----:B------:R-:W-:Y:S01]  /*a220*/  BAR.SYNC.DEFER_BLOCKING 0x0 ;  /* 0x0000000000007b1d */ /* 0x000fe20000010000 */
[----:B-1----:R-:W-:Y:S01]  /*a230*/  IADD3 R4, P0, P1, R5, 0x3600, R50 ;  /* 0x0000360005047810 */ /* 0x002fe2000791e032 */
[----:B------:R-:W-:-:S02]  /*a240*/  VIADD R0, R0, 0xfffff1c0 ;  /* 0xfffff1c000007836 */ /* 0x000fc40000000000 */
[----:B------:R-:W-:Y:S01]  /*a250*/  VIADD R8, R8, 0xe40 ;  /* 0x00000e4008087836 */ /* 0x000fe20000000000 */
[----:B------:R-:W-:Y:S02]  /*a260*/  IADD3.X R5, PT, PT, R48, R51, RZ, P0, P1 ;  /* 0x0000003330057210 */ /* 0x000fe400007e24ff */
[----:B------:R-:W-:-:S03]  /*a270*/  ISETP.GT.AND P0, PT, R0, 0xe3f, PT ;  /* 0x00000e3f0000780c */ /* 0x000fc60003f04270 */
[----:B--2---:R0:W-:Y:S04]  /*a280*/  STG.E.64 desc[UR10][R4.64+-0x3600], R10 ;  /* 0xffca000a04007986 */ /* 0x0041e8000c101b0a */
[----:B-----5:R0:W-:Y:S04]  /*a290*/  STG.E.64 desc[UR10][R4.64+-0x3000], R12 ;  /* 0xffd0000c04007986 */ /* 0x0201e8000c101b0a */
[----:B---3--:R0:W-:Y:S04]  /*a2a0*/  STG.E.64 desc[UR10][R4.64+-0x2a00], R14 ;  /* 0xffd6000e04007986 */ /* 0x0081e8000c101b0a */
[----:B----4-:R0:W-:Y:S04]  /*a2b0*/  STG.E.64 desc[UR10][R4.64+-0x2400], R16 ;  /* 0xffdc001004007986 */ /* 0x0101e8000c101b0a */
[----:B------:R0:W-:Y:S04]  /*a2c0*/  STG.E.64 desc[UR10][R4.64+-0x1e00], R18 ;  /* 0xffe2001204007986 */ /* 0x0001e8000c101b0a */
        /* <DEDUP_REMOVED lines=13> */
[----:B------:R0:W-:Y:S01]  /*a3a0*/  STG.E.64 desc[UR10][R4.64+0x3600], R46 ;  /* 0x0036002e04007986 */ /* 0x0001e2000c101b0a */
[----:B------:R-:W-:Y:S05]  /*a3b0*/  @P0 BRA `(.L_x_152) ;  /* 0xfffffffc00280947 */ /* 0x000fea000383ffff */
.L_x_151:
[----:B------:R-:W-:-:S13]  /*a3c0*/  ISETP.GE.AND P0, PT, R8, R9, PT ;  /* 0x000000090800720c */ /* 0x000fda0003f06270 */
[----:B---34-:R-:W-:Y:S05]  /*a3d0*/  @P0 EXIT ;  /* 0x000000000000094d */ /* 0x018fea0003800000 */
[----:B------:R-:W2:Y:S01]  /*a3e0*/  LDCU.64 UR4, c[0x0][0x380] ;  /* 0x00007000ff0477ac */ /* 0x000ea20008000a00 */
[C---:B0-----:R-:W-:Y:S01]  /*a3f0*/  IADD3 R40, P0, PT, R7.reuse, R8, RZ ;  /* 0x0000000807287210 */ /* 0x041fe20007f1e0ff */
[C---:B------:R-:W-:Y:S01]  /*a400*/  VIADD R45, R7.reuse, 0xc0 ;  /* 0x000000c0072d7836 */ /* 0x040fe20000000000 */
[C---:B------:R-:W-:Y:S01]  /*a410*/  LOP3.LUT R63, R7.reuse, 0xc00, RZ, 0xfc, !PT ;  /* 0x00000c00073f7812 */ /* 0x040fe200078efcff */
[----:B------:R-:W-:Y:S01]  /*a420*/  VIADD R47, R7, 0x180 ;  /* 0x00000180072f7836 */ /* 0x000fe20000000000 */
[----:B------:R-:W-:Y:S01]  /*a430*/  LEA.HI.X.SX32 R41, R8, RZ, 0x1, P0 ;  /* 0x000000ff08297211 */ /* 0x000fe200000f0eff */
[C---:B------:R-:W-:Y:S01]  /*a440*/  IMAD.SHL.U32 R42, R40.reuse, 0x8, RZ ;  /* 0x00000008282a7824 */ /* 0x040fe200078e00ff */
[-C--:B------:R-:W-:Y:S01]  /*a450*/  ISETP.GE.AND P6, PT, R45, R0.reuse, PT ;  /* 0x000000002d00720c */ /* 0x080fe20003fc6270 */
[C---:B------:R-:W-:Y:S01]  /*a460*/  VIADD R49, R7.reuse, 0x240 ;  /* 0x0000024007317836 */ /* 0x040fe20000000000 */
[----:B------:R-:W-:Y:S01]  /*a470*/  SHF.L.U64.HI R43, R40, 0x3, R41 ;  /* 0x00000003282b7819 */ /* 0x000fe20000010229 */
[----:B------:R-:W-:Y:S01]  /*a480*/  VIADD R45, R7, 0x300 ;  /* 0x00000300072d7836 */ /* 0x000fe20000000000 */
[-C--:B------:R-:W-:Y:S01]  /*a490*/  ISETP.GE.AND P5, PT, R47, R0.reuse, PT ;  /* 0x000000002f00720c */ /* 0x080fe20003fa6270 */
[----:B------:R-:W-:Y:S01]  /*a4a0*/  VIADD R47, R7, 0x3c0 ;  /* 0x000003c0072f7836 */ /* 0x000fe20000000000 */
[-C--:B------:R-:W-:Y:S01]  /*a4b0*/  ISETP.GE.AND P4, PT, R49, R0.reuse, PT ;  /* 0x000000003100720c */ /* 0x080fe20003f86270 */
[----:B------:R-:W-:Y:S01]  /*a4c0*/  VIADD R49, R7, 0x480 ;  /* 0x0000048007317836 */ /* 0x000fe20000000000 */
[-C--:B------:R-:W-:Y:S01]  /*a4d0*/  ISETP.GE.AND P3, PT, R45, R0.reuse, PT ;  /* 0x000000002d00720c */ /* 0x080fe20003f66270 */
[----:B------:R-:W-:Y:S01]  /*a4e0*/  VIADD R45, R7, 0x540 ;  /* 0x00000540072d7836 */ /* 0x000fe20000000000 */
[-C--:B------:R-:W-:Y:S01]  /*a4f0*/  ISETP.GE.AND P2, PT, R47, R0.reuse, PT ;  /* 0x000000002f00720c */ /* 0x080fe20003f46270 */
[C---:B------:R-:W-:Y:S01]  /*a500*/  VIADD R47, R7.reuse, 0x600 ;  /* 0x00000600072f7836 */ /* 0x040fe20000000000 */
[----:B--2---:R-:W-:Y:S01]  /*a510*/  IADD3 R40, P0, PT, R42, UR4, RZ ;  /* 0x000000042a287c10 */ /* 0x004fe2000ff1e0ff */
[----:B------:R-:W-:Y:S01]  /*a520*/  VIADD R51, R7, 0x780 ;  /* 0x0000078007337836 */ /* 0x000fe20000000000 */
[----:B------:R-:W-:Y:S01]  /*a530*/  ISETP.GE.AND P1, PT, R49, R0, PT ;  /* 0x000000003100720c */ /* 0x000fe20003f26270 */
[----:B------:R-:W-:Y:S01]  /*a540*/  VIADD R49, R7, 0x6c0 ;  /* 0x000006c007317836 */ /* 0x000fe20000000000 */
[----:B------:R-:W-:Y:S01]  /*a550*/  IADD3.X R41, PT, PT, R43, UR5, RZ, P0, !PT ;  /* 0x000000052b297c10 */ /* 0x000fe200087fe4ff */
[----:B------:R-:W-:Y:S05]  /*a560*/  WARPSYNC.ALL ;  /* 0x0000000000007948 */ /* 0x000fea0003800000 */
[----:B------:R-:W0:Y:S01]  /*a570*/  LDCU.64 UR4, c[0x0][0x388] ;  /* 0x00007100ff0477ac */ /* 0x000e220008000a00 */
[----:B-1----:R-:W2:Y:S01]  /*a580*/  @!P6 LDG.E.64 R4, desc[UR10][R40.64+0x600] ;  /* 0x0006000a2804e981 */ /* 0x002ea2000c1e1b00 */
[C---:B------:R-:W-:Y:S01]  /*a590*/  VIADD R53, R7.reuse, 0x840 ;  /* 0x0000084007357836 */ /* 0x040fe20000000000 */
[----:B------:R-:W-:Y:S01]  /*a5a0*/  P2R R58, PR, RZ, 0x20 ;  /* 0x00000020ff3a7803 */ /* 0x000fe20000000000 */
[C---:B------:R-:W-:Y:S01]  /*a5b0*/  VIADD R55, R7.reuse, 0x900 ;  /* 0x0000090007377836 */ /* 0x040fe20000000000 */
[----:B------:R-:W3:Y:S01]  /*a5c0*/  @!P4 LDG.E.64 R8, desc[UR10][R40.64+0x1200] ;  /* 0x0012000a2808c981 */ /* 0x000ee2000c1e1b00 */
[C---:B------:R-:W-:Y:S01]  /*a5d0*/  VIADD R57, R7.reuse, 0x9c0 ;  /* 0x000009c007397836 */ /* 0x040fe20000000000 */
[----:B------:R-:W-:Y:S01]  /*a5e0*/  P2R R46, PR, RZ, 0x10 ;  /* 0x00000010ff2e7803 */ /* 0x000fe20000000000 */
[C---:B------:R-:W-:Y:S01]  /*a5f0*/  VIADD R59, R7.reuse, 0xa80 ;  /* 0x00000a80073b7836 */ /* 0x040fe20000000000 */
[----:B------:R-:W4:Y:S01]  /*a600*/  @!P3 LDG.E.64 R10, desc[UR10][R40.64+0x1800] ;  /* 0x0018000a280ab981 */ /* 0x000f22000c1e1b00 */
[C---:B------:R-:W-:Y:S01]  /*a610*/  VIADD R61, R7.reuse, 0xb40 ;  /* 0x00000b40073d7836 */ /* 0x040fe20000000000 */
[----:B------:R-:W-:Y:S01]  /*a620*/  P2R R60, PR, RZ, 0x8 ;  /* 0x00000008ff3c7803 */ /* 0x000fe20000000000 */
[C---:B------:R-:W-:Y:S01]  /*a630*/  VIADD R65, R7.reuse, 0xcc0 ;  /* 0x00000cc007417836 */ /* 0x040fe20000000000 */
[----:B------:R-:W4:Y:S01]  /*a640*/  @!P2 LDG.E.64 R12, desc[UR10][R40.64+0x1e00] ;  /* 0x001e000a280ca981 */ /* 0x000f22000c1e1b00 */
[----:B------:R-:W-:Y:S01]  /*a650*/  VIADD R67, R7, 0xd80 ;  /* 0x00000d8007437836 */ /* 0x000fe20000000000 */
[----:B------:R-:W-:-:S02]  /*a660*/  P2R R48, PR, RZ, 0x4 ;  /* 0x00000004ff307803 */ /* 0x000fc40000000000 */
[----:B------:R-:W4:Y:S01]  /*a670*/  @!P1 LDG.E.64 R14, desc[UR10][R40.64+0x2400] ;  /* 0x0024000a280e9981 */ /* 0x000f22000c1e1b00 */
[----:B0-----:R-:W-:Y:S02]  /*a680*/  IADD3 R42, P0, PT, R42, UR4, RZ ;  /* 0x000000042a2a7c10 */ /* 0x001fe4000ff1e0ff */
[----:B------:R-:W-:Y:S02]  /*a690*/  P2R R62, PR, RZ, 0x2 ;  /* 0x00000002ff3e7803 */ /* 0x000fe40000000000 */
[----:B------:R-:W-:Y:S02]  /*a6a0*/  IADD3.X R43, PT, PT, R43, UR5, RZ, P0, !PT ;  /* 0x000000052b2b7c10 */ /* 0x000fe400087fe4ff */
[----:B------:R-:W-:Y:S02]  /*a6b0*/  ISETP.GE.AND P0, PT, R7, R0, PT ;  /* 0x000000000700720c */ /* 0x000fe40003f06270 */
[----:B------:R-:W3:Y:S01]  /*a6c0*/  @!P5 LDG.E.64 R6, desc[UR10][R40.64+0xc00] ;  /* 0x000c000a2806d981 */ /* 0x000ee2000c1e1b00 */
[----:B------:R-:W-:-:S02]  /*a6d0*/  P2R R44, PR, RZ, 0x40 ;  /* 0x00000040ff2c7803 */ /* 0x000fc40000000000 */
[----:B------:R-:W-:-:S08]  /*a6e0*/  P2R R56, PR, RZ, 0x1 ;  /* 0x00000001ff387803 */ /* 0x000fd00000000000 */
[----:B------:R-:W2:Y:S01]  /*a6f0*/  @!P0 LDG.E.64 R2, desc[UR10][R40.64] ;  /* 0x0000000a28028981 */ /* 0x000ea2000c1e1b00 */
[----:B------:R-:W-:-:S04]  /*a700*/  ISETP.GE.AND P0, PT, R45, R0, PT ;  /* 0x000000002d00720c */ /* 0x000fc80003f06270 */
[----:B------:R-:W-:-:S09]  /*a710*/  P2R R45, PR, RZ, 0x1 ;  /* 0x00000001ff2d7803 */ /* 0x000fd20000000000 */
[----:B------:R-:W4:Y:S01]  /*a720*/  @!P0 LDG.E.64 R16, desc[UR10][R40.64+0x2a00] ;  /* 0x002a000a28108981 */ /* 0x000f22000c1e1b00 */
        /* <DEDUP_REMOVED lines=9> */
[-C--:B------:R-:W-:Y:S02]  /*a7c0*/  ISETP.GE.AND P0, PT, R53, R0.reuse, PT ;  /* 0x000000003500720c */ /* 0x080fe40003f06270 */
[-C--:B------:R-:W-:Y:S02]  /*a7d0*/  ISETP.GE.AND P1, PT, R57, R0.reuse, PT ;  /* 0x000000003900720c */ /* 0x080fe40003f26270 */
[----:B------:R-:W-:Y:S02]  /*a7e0*/  P2R R51, PR, RZ, 0x1 ;  /* 0x00000001ff337803 */ /* 0x000fe40000000000 */
[-C--:B------:R-:W-:Y:S02]  /*a7f0*/  ISETP.GE.AND P2, PT, R59, R0.reuse, PT ;  /* 0x000000003b00720c */ /* 0x080fe40003f46270 */
[-C--:B------:R-:W-:Y:S02]  /*a800*/  ISETP.GE.AND P3, PT, R61, R0.reuse, PT ;  /* 0x000000003d00720c */ /* 0x080fe40003f66270 */
[----:B------:R-:W-:-:S02]  /*a810*/  ISETP.GE.AND P4, PT, R63, R0, PT ;  /* 0x000000003f00720c */ /* 0x000fc40003f86270 */
[-C--:B------:R-:W-:Y:S01]  /*a820*/  ISETP.GE.AND P5, PT, R65, R0.reuse, PT ;  /* 0x000000004100720c */ /* 0x080fe20003fa6270 */
[----:B------:R-:W4:Y:S01]  /*a830*/  @!P0 LDG.E.64 R24, desc[UR10][R40.64+0x4200] ;  /* 0x0042000a28188981 */ /* 0x000f22000c1e1b00 */
[----:B------:R-:W-:-:S03]  /*a840*/  ISETP.GE.AND P0, PT, R55, R0, PT ;  /* 0x000000003700720c */ /* 0x000fc60003f06270 */
[----:B------:R-:W4:Y:S04]  /*a850*/  @!P1 LDG.E.64 R28, desc[UR10][R40.64+0x4e00] ;  /* 0x004e000a281c9981 */ /* 0x000f28000c1e1b00 */
[----:B------:R-:W4:Y:S04]  /*a860*/  @!P2 LDG.E.64 R30, desc[UR10][R40.64+0x5400] ;  /* 0x0054000a281ea981 */ /* 0x000f28000c1e1b00 */
[----:B------:R-:W4:Y:S04]  /*a870*/  @!P3 LDG.E.64 R32, desc[UR10][R40.64+0x5a00] ;  /* 0x005a000a2820b981 */ /* 0x000f28000c1e1b00 */
[----:B------:R-:W4:Y:S04]  /*a880*/  @!P0 LDG.E.64 R26, desc[UR10][R40.64+0x4800] ;  /* 0x0048000a281a8981 */ /* 0x000f28000c1e1b00 */
[----:B------:R-:W4:Y:S04]  /*a890*/  @!P4 LDG.E.64 R34, desc[UR10][R40.64+0x6000] ;  /* 0x0060000a2822c981 */ /* 0x000f28000c1e1b00 */
[----:B------:R-:W4:Y:S01]  /*a8a0*/  @!P5 LDG.E.64 R36, desc[UR10][R40.64+0x6600] ;  /* 0x0066000a2824d981 */ /* 0x000f22000c1e1b00 */
[----:B------:R-:W-:-:S02]  /*a8b0*/  P2R R55, PR, RZ, 0x1 ;  /* 0x00000001ff377803 */ /* 0x000fc40000000000 */
[----:B------:R-:W-:-:S04]  /*a8c0*/  ISETP.NE.AND P0, PT, R51, RZ, PT ;  /* 0x000000ff3300720c */ /* 0x000fc80003f05270 */
[----:B------:R-:W-:Y:S02]  /*a8d0*/  P2R R54, PR, RZ, 0x1 ;  /* 0x00000001ff367803 */ /* 0x000fe40000000000 */
        /* <DEDUP_REMOVED lines=8> */
[----:B------:R-:W-:Y:S02]  /*a960*/  ISETP.NE.AND P0, PT, R62, RZ, PT ;  /* 0x000000ff3e00720c */ /* 0x000fe40003f05270 */
[----:B------:R-:W-:Y:S02]  /*a970*/  ISETP.GE.AND P6, PT, R67, R0, PT ;  /* 0x000000004300720c */ /* 0x000fe40003fc6270 */
[----:B------:R-:W-:Y:S02]  /*a980*/  P2R R49, PR, RZ, 0x1 ;  /* 0x00000001ff317803 */ /* 0x000fe40000000000 */
[----:B------:R-:W-:-:S04]  /*a990*/  ISETP.NE.AND P0, PT, R48, RZ, PT ;  /* 0x000000ff3000720c */ /* 0x000fc80003f05270 */
[----:B------:R-:W-:Y:S02]  /*a9a0*/  P2R R48, PR, RZ, 0x1 ;  /* 0x00000001ff307803 */ /* 0x000fe40000000000 */
[----:B------:R-:W-:-:S03]  /*a9b0*/  ISETP.NE.AND P0, PT, R60, RZ, PT ;  /* 0x000000ff3c00720c */ /* 0x000fc60003f05270 */
[----:B------:R0:W5:Y:S01]  /*a9c0*/  @!P6 LDG.E.64 R38, desc[UR10][R40.64+0x6c00] ;  /* 0x006c000a2826e981 */ /* 0x000162000c1e1b00 */
[----:B------:R-:W-:Y:S01]  /*a9d0*/  P2R R47, PR, RZ, 0x1 ;  /* 0x00000001ff2f7803 */ /* 0x000fe20000000000 */
[----:B------:R-:W-:Y:S01]  /*a9e0*/  BAR.SYNC.DEFER_BLOCKING 0x0 ;  /* 0x0000000000007b1d */ /* 0x000fe20000010000 */
[----:B------:R-:W-:-:S04]  /*a9f0*/  ISETP.NE.AND P0, PT, R46, RZ, PT ;  /* 0x000000ff2e00720c */ /* 0x000fc80003f05270 */
[----:B------:R-:W-:Y:S02]  /*aa00*/  P2R R46, PR, RZ, 0x1 ;  /* 0x00000001ff2e7803 */ /* 0x000fe40000000000 */
[----:B------:R-:W-:-:S04]  /*aa10*/  ISETP.NE.AND P0, PT, R58, RZ, PT ;  /* 0x000000ff3a00720c */ /* 0x000fc80003f05270 */
[----:B------:R-:W-:Y:S02]  /*aa20*/  P2R R45, PR, RZ, 0x1 ;  /* 0x00000001ff2d7803 */ /* 0x000fe40000000000 */
[----:B------:R-:W-:-:S04]  /*aa30*/  ISETP.NE.AND P0, PT, R44, RZ, PT ;  /* 0x000000ff2c00720c */ /* 0x000fc80003f05270 */
[----:B------:R-:W-:Y:S02]  /*aa40*/  P2R R44, PR, RZ, 0x1 ;  /* 0x00000001ff2c7803 */ /* 0x000fe40000000000 */
[----:B------:R-:W-:-:S13]  /*aa50*/  ISETP.NE.AND P0, PT, R56, RZ, PT ;  /* 0x000000ff3800720c */ /* 0x000fda0003f05270 */
[----:B--2---:R0:W-:Y:S01]  /*aa60*/  @!P0 STG.E.64 desc[UR10][R42.64], R2 ;  /* 0x000000022a008986 */ /* 0x0041e2000c101b0a */
[----:B------:R-:W-:-:S13]  /*aa70*/  ISETP.NE.AND P0, PT, R44, RZ, PT ;  /* 0x000000ff2c00720c */ /* 0x000fda0003f05270 */
[----:B------:R0:W-:Y:S01]  /*aa80*/  @!P0 STG.E.64 desc[UR10][R42.64+0x600], R4 ;  /* 0x000600042a008986 */ /* 0x0001e2000c101b0a */
[----:B------:R-:W-:-:S13]  /*aa90*/  ISETP.NE.AND P0, PT, R45, RZ, PT ;  /* 0x000000ff2d00720c */ /* 0x000fda0003f05270 */
[----:B---3--:R0:W-:Y:S01]  /*aaa0*/  @!P0 STG.E.64 desc[UR10][R42.64+0xc00], R6 ;  /* 0x000c00062a008986 */ /* 0x0081e2000c101b0a */
[----:B------:R-:W-:-:S13]  /*aab0*/  ISETP.NE.AND P0, PT, R46, RZ, PT ;  /* 0x000000ff2e00720c */ /* 0x000fda0003f05270 */
[----:B------:R0:W-:Y:S01]  /*aac0*/  @!P0 STG.E.64 desc[UR10][R42.64+0x1200], R8 ;  /* 0x001200082a008986 */ /* 0x0001e2000c101b0a */
[----:B------:R-:W-:-:S13]  /*aad0*/  ISETP.NE.AND P0, PT, R47, RZ, PT ;  /* 0x000000ff2f00720c */ /* 0x000fda0003f05270 */
[----:B----4-:R0:W-:Y:S01]  /*aae0*/  @!P0 STG.E.64 desc[UR10][R42.64+0x1800], R10 ;  /* 0x0018000a2a008986 */ /* 0x0101e2000c101b0a */
[----:B------:R-:W-:-:S13]  /*aaf0*/  ISETP.NE.AND P0, PT, R48, RZ, PT ;  /* 0x000000ff3000720c */ /* 0x000fda0003f05270 */
[----:B------:R0:W-:Y:S01]  /*ab00*/  @!P0 STG.E.64 desc[UR10][R42.64+0x1e00], R12 ;  /* 0x001e000c2a008986 */ /* 0x0001e2000c101b0a */
        /* <DEDUP_REMOVED lines=12> */
[----:B------:R-:W-:-:S03]  /*abd0*/  ISETP.NE.AND P0, PT, R55, RZ, PT ;  /* 0x000000ff3700720c */ /* 0x000fc60003f05270 */
[----:B------:R0:W-:Y:S04]  /*abe0*/  @!P1 STG.E.64 desc[UR10][R42.64+0x4e00], R28 ;  /* 0x004e001c2a009986 */ /* 0x0001e8000c101b0a */
[----:B------:R0:W-:Y:S04]  /*abf0*/  @!P2 STG.E.64 desc[UR10][R42.64+0x5400], R30 ;  /* 0x0054001e2a00a986 */ /* 0x0001e8000c101b0a */
[----:B------:R0:W-:Y:S04]  /*ac00*/  @!P3 STG.E.64 desc[UR10][R42.64+0x5a00], R32 ;  /* 0x005a00202a00b986 */ /* 0x0001e8000c101b0a */
[----:B------:R0:W-:Y:S04]  /*ac10*/  @!P0 STG.E.64 desc[UR10][R42.64+0x4800], R26 ;  /* 0x0048001a2a008986 */ /* 0x0001e8000c101b0a */
[----:B------:R0:W-:Y:S04]  /*ac20*/  @!P4 STG.E.64 desc[UR10][R42.64+0x6000], R34 ;  /* 0x006000222a00c986 */ /* 0x0001e8000c101b0a */
[----:B------:R0:W-:Y:S01]  /*ac30*/  @!P5 STG.E.64 desc[UR10][R42.64+0x6600], R36 ;  /* 0x006600242a00d986 */ /* 0x0001e2000c101b0a */
[----:B------:R-:W-:Y:S05]  /*ac40*/  @P6 EXIT ;  /* 0x000000000000694d */ /* 0x000fea0003800000 */
[----:B-----5:R-:W-:Y:S01]  /*ac50*/  STG.E.64 desc[UR10][R42.64+0x6c00], R38 ;  /* 0x006c00262a007986 */ /* 0x020fe2000c101b0a */
[----:B------:R-:W-:Y:S05]  /*ac60*/  EXIT ;  /* 0x000000000000794d */ /* 0x000fea0003800000 */
.L_x_147:
[----:B------:R-:W-:Y:S02]  /*ac70*/  IMAD.MOV.U32 R22, RZ, RZ, R15 ;  /* 0x000000ffff167224 */ /* 0x000fe400078e000f */
[----:B------:R-:W-:Y:S02]  /*ac80*/  IMAD.MOV.U32 R23, RZ, RZ, 0x1 ;  /* 0x00000001ff177424 */ /* 0x000fe400078e00ff */
[----:B------:R-:W-:Y:S02]  /*ac90*/  IMAD.MOV.U32 R24, RZ, RZ, RZ ;  /* 0x000000ffff187224 */ /* 0x000fe400078e00ff */
[----:B------:R-:W-:-:S07]  /*aca0*/  IMAD.MOV.U32 R21, RZ, RZ, -0x1 ;  /* 0xffffffffff157424 */ /* 0x000fce00078e00ff */
[----:B-1-34-:R-:W-:Y:S05]  /*acb0*/  WARPSYNC.COLLECTIVE R21, `(.L_x_153) ;  /* 0x0000000015087348 */ /* 0x01afea0003c00000 */
[----:B------:R0:W2:Y:S02]  /*acc0*/  SHFL.UP P0, R20, R22, R23, R24 ;  /* 0x0400001716147389 */ /* 0x0000a40000000018 */
[----:B01234-:R-:W-:Y:S05]  /*acd0*/  ENDCOLLECTIVE ;  /* 0x000000000000791b */ /* 0x01ffea0003800000 */
.L_x_153:
[----:B------:R-:W-:Y:S02]  /*ace0*/  IMAD.MOV.U32 R23, RZ, RZ, 0x2 ;  /* 0x00000002ff177424 */ /* 0x000fe400078e00ff */
[----:B------:R-:W-:-:S04]  /*acf0*/  IMAD.MOV.U32 R16, RZ, RZ, R20 ;  /* 0x000000ffff107224 */ /* 0x000fc800078e0014 */
[----:B------:R-:W-:-:S04]  /*ad00*/  @P0 IMAD.IADD R16, R15, 0x1, R16 ;  /* 0x000000010f100824 */ /* 0x000fc800078e0210 */
[----:B------:R-:W-:-:S07]  /*ad10*/  IMAD.MOV.U32 R22, RZ, RZ, R16 ;  /* 0x000000ffff167224 */ /* 0x000fce00078e0010 */
[----:B------:R-:W-:Y:S05]  /*ad20*/  WARPSYNC.COLLECTIVE R21, `(.L_x_154) ;  /* 0x0000000015087348 */ /* 0x000fea0003c00000 */
[----:B------:R0:W1:Y:S02]  /*ad30*/  SHFL.UP P0, R20, R22, R23, R24 ;  /* 0x0400001716147389 */ /* 0x0000640000000018 */
[----:B01----:R-:W-:Y:S05]  /*ad40*/  ENDCOLLECTIVE ;  /* 0x000000000000791b */ /* 0x003fea0003800000 */
.L_x_154:
[----:B------:R-:W-:Y:S02]  /*ad50*/  IMAD.MOV.U32 R23, RZ, RZ, 0x4 ;  /* 0x00000004ff177424 */ /* 0x000fe400078e00ff */
[----:B------:R-:W-:-:S04]  /*ad60*/  IMAD.MOV.U32 R17, RZ, RZ, R20 ;  /* 0x000000ffff117224 */ /* 0x000fc800078e0014 */
[----:B------:R-:W-:-:S04]  /*ad70*/  @P0 IMAD.IADD R17, R16, 0x1, R17 ;  /* 0x0000000110110824 */ /* 0x000fc800078e0211 */
[----:B------:R-:W-:-:S07]  /*ad80*/  IMAD.MOV.U32 R22, RZ, RZ, R17 ;  /* 0x000000ffff167224 */ /* 0x000fce00078e0011 */
[----:B------:R-:W-:Y:S05]  /*ad90*/  WARPSYNC.COLLECTIVE R21, `(.L_x_155) ;  /* 0x0000000015087348 */ /* 0x000fea0003c00000 */
[----:B------:R0:W1:Y:S02]  /*ada0*/  SHFL.UP P0, R20, R22, R23, R24 ;  /* 0x0400001716147389 */ /* 0x0000640000000018 */
[----:B01----:R-:W-:Y:S05]  /*adb0*/  ENDCOLLECTIVE ;  /* 0x000000000000791b */ /* 0x003fea0003800000 */
.L_x_155:
[----:B------:R-:W-:Y:S02]  /*adc0*/  IMAD.MOV.U32 R23, RZ, RZ, 0x8 ;  /* 0x00000008ff177424 */ /* 0x000fe400078e00ff */
[----:B------:R-:W-:-:S04]  /*add0*/  IMAD.MOV.U32 R18, RZ, RZ, R20 ;  /* 0x000000ffff127224 */ /* 0x000fc800078e0014 */
[----:B------:R-:W-:-:S04]  /*ade0*/  @P0 IMAD.IADD R18, R17, 0x1, R18 ;  /* 0x0000000111120824 */ /* 0x000fc800078e0212 */
[----:B------:R-:W-:-:S07]  /*adf0*/  IMAD.MOV.U32 R22, RZ, RZ, R18 ;  /* 0x000000ffff167224 */ /* 0x000fce00078e0012 */
[----:B------:R-:W-:Y:S05]  /*ae00*/  WARPSYNC.COLLECTIVE R21, `(.L_x_156) ;  /* 0x0000000015087348 */ /* 0x000fea0003c00000 */
[----:B------:R0:W1:Y:S02]  /*ae10*/  SHFL.UP P0, R20, R22, R23, R24 ;  /* 0x0400001716147389 */ /* 0x0000640000000018 */
[----:B01----:R-:W-:Y:S05]  /*ae20*/  ENDCOLLECTIVE ;  /* 0x000000000000791b */ /* 0x003fea0003800000 */
.L_x_156:
[----:B------:R-:W-:Y:S02]  /*ae30*/  IMAD.MOV.U32 R23, RZ, RZ, 0x10 ;  /* 0x00000010ff177424 */ /* 0x000fe400078e00ff */
[----:B------:R-:W-:-:S04]  /*ae40*/  IMAD.MOV.U32 R19, RZ, RZ, R20 ;  /* 0x000000ffff137224 */ /* 0x000fc800078e0014 */
[----:B------:R-:W-:-:S04]  /*ae50*/  @P0 IMAD.IADD R19, R18, 0x1, R19 ;  /* 0x0000000112130824 */ /* 0x000fc800078e0213 */
[----:B------:R-:W-:-:S07]  /*ae60*/  IMAD.MOV.U32 R22, RZ, RZ, R19 ;  /* 0x000000ffff167224 */ /* 0x000fce00078e0013 */
[----:B------:R-:W-:Y:S05]  /*ae70*/  WARPSYNC.COLLECTIVE R21, `(.L_x_157) ;  /* 0x0000000015087348 */ /* 0x000fea0003c00000 */
[----:B------:R0:W1:Y:S02]  /*ae80*/  SHFL.UP P0, R20, R22, R23, R24 ;  /* 0x0400001716147389 */ /* 0x0000640000000018 */
[----:B01----:R-:W-:Y:S05]  /*ae90*/  ENDCOLLECTIVE ;  /* 0x000000000000791b */ /* 0x003fea0003800000 */
.L_x_157:
[----:B------:R-:W-:Y:S05]  /*aea0*/  BRA `(.L_x_158) ;  /* 0xffffff8c00807947 */ /* 0x000fea000383ffff */
.L_x_159:
        /* <DEDUP_REMOVED lines=13> */
.L_x_268:


//--------------------- .text._ZN3cub18CUB_300001_SM_10006detail11EmptyKernelIvEEvv --------------------------
	.section	.text._ZN3cub18CUB_300001_SM_10006detail11EmptyKernelIvEEvv,"ax",@progbits
	.align	128
        .global         _ZN3cub18CUB_300001_SM_10006detail11EmptyKernelIvEEvv
        .type           _ZN3cub18CUB_300001_SM_10006detail11EmptyKernelIvEEvv,@function
        .size           _ZN3cub18CUB_300001_SM_10006detail11EmptyKernelIvEEvv,(.L_x_269 - _ZN3cub18CUB_300001_SM_10006detail11EmptyKernelIvEEvv)
        .other          _ZN3cub18CUB_300001_SM_10006detail11EmptyKernelIvEEvv,@"STO_CUDA_ENTRY STV_DEFAULT"
_ZN3cub18CUB_300001_SM_10006detail11EmptyKernelIvEEvv:
.text._ZN3cub18CUB_300001_SM_10006detail11EmptyKernelIvEEvv:
[----:B------:R-:W-:Y:S01]  /*0000*/  LDC R1, c[0x0][0x37c] ;  /* 0x0000df00ff017b82 */ /* 0x000fe20000000800 */
[----:B------:R-:W-:Y:S05]  /*0010*/  EXIT ;  /* 0x000000000000794d */ /* 0x000fea0003800000 */
.L_x_160:
        /* <DEDUP_REMOVED lines=14> */
.L_x_269:


//--------------------- .text._Z13Find_TrianglePyS_S_yy --------------------------
	.section	.text._Z13Find_TrianglePyS_S_yy,"ax",@progbits
	.align	128
        .global         _Z13Find_TrianglePyS_S_yy
        .type           _Z13Find_TrianglePyS_S_yy,@function
        .size           _Z13Find_TrianglePyS_S_yy,(.L_x_270 - _Z13Find_TrianglePyS_S_yy)
        .other          _Z13Find_TrianglePyS_S_yy,@"STO_CUDA_ENTRY STV_DEFAULT"
_Z13Find_TrianglePyS_S_yy:
.text._Z13Find_TrianglePyS_S_yy:
[----:B------:R-:W-:Y:S01]  /*0000*/  LDC R1, c[0x0][0x37c] ;  /* 0x0000df00ff017b82 */ /* 0x000fe20000000800 */
[----:B------:R-:W0:Y:S01]  /*0010*/  S2R R0, SR_TID.X ;  /* 0x0000000000007919 */ /* 0x000e220000002100 */
[----:B------:R-:W1:Y:S01]  /*0020*/  LDCU.64 UR18, c[0x0][0x358] ;  /* 0x00006b00ff1277ac */ /* 0x000e620008000a00 */
[----:B------:R-:W-:Y:S01]  /*0030*/  BSSY.RECONVERGENT B0, `(.L_x_161) ;  /* 0x000000e000007945 */ /* 0x000fe20003800200 */
[----:B0-----:R-:W-:-:S13]  /*0040*/  ISETP.NE.AND P0, PT, R0, RZ, PT ;  /* 0x000000ff0000720c */ /* 0x001fda0003f05270 */
[----:B-1----:R-:W-:Y:S05]  /*0050*/  @P0 BRA `(.L_x_162) ;  /* 0x00000000002c0947 */ /* 0x002fea0003800000 */
[----:B------:R-:W0:Y:S01]  /*0060*/  S2R R5, SR_CTAID.X ;  /* 0x0000000000057919 */ /* 0x000e220000002500 */
[----:B------:R-:W0:Y:S02]  /*0070*/  LDC.64 R2, c[0x0][0x388] ;  /* 0x0000e200ff027b82 */ /* 0x000e240000000a00 */
[----:B0-----:R-:W-:-:S05]  /*0080*/  IMAD.WIDE.U32 R2, R5, 0x8, R2 ;  /* 0x0000000805027825 */ /* 0x001fca00078e0002 */
[----:B------:R-:W2:Y:S04]  /*0090*/  LDG.E.64 R6, desc[UR18][R2.64+0x8] ;  /* 0x0000081202067981 */ /* 0x000ea8000c1e1b00 */
[----:B------:R-:W3:Y:S01]  /*00a0*/  LDG.E.64 R4, desc[UR18][R2.64] ;  /* 0x0000001202047981 */ /* 0x000ee2000c1e1b00 */
[----:B------:R-:W0:Y:S01]  /*00b0*/  S2UR UR5, SR_CgaCtaId ;  /* 0x00000000000579c3 */ /* 0x000e220000008800 */
[----:B------:R-:W-:Y:S02]  /*00c0*/  UMOV UR4, 0x400 ;  /* 0x0000040000047882 */ /* 0x000fe40000000000 */
[----:B0-----:R-:W-:Y:S01]  /*00d0*/  ULEA UR4, UR5, UR4, 0x18 ;  /* 0x0000000405047291 */ /* 0x001fe2000f8ec0ff */
[----:B--2---:R-:W-:-:S04]  /*00e0*/  IADD3 R6, P0, PT, R6, -0x1, RZ ;  /* 0xffffffff06067810 */ /* 0x004fc80007f1e0ff */
[----:B------:R-:W-:-:S05]  /*00f0*/  IADD3.X R7, PT, PT, R7, -0x1, RZ, P0, !PT ;  /* 0xffffffff07077810 */ /* 0x000fca00007fe4ff */
[----:B---3--:R0:W-:Y:S04]  /*0100*/  STS.128 [UR4], R4 ;  /* 0x00000004ff007988 */ /* 0x0081e80008000c04 */
.L_x_162:
[----:B------:R-:W-:Y:S05]  /*0110*/  BSYNC.RECONVERGENT B0 ;  /* 0x0000000000007941 */ /* 0x000fea0003800200 */
.L_x_161:
[----:B------:R-:W1:Y:S08]  /*0120*/  S2UR UR10, SR_CgaCtaId ;  /* 0x00000000000a79c3 */ /* 0x000e700000008800 */
[----:B------:R-:W-:Y:S06]  /*0130*/  BAR.SYNC.DEFER_BLOCKING 0x0 ;  /* 0x0000000000007b1d */ /* 0x000fec0000010000 */
[----:B------:R-:W-:-:S02]  /*0140*/  UMOV UR6, 0x400 ;  /* 0x0000040000067882 */ /* 0x000fc40000000000 */
[----:B-1----:R-:W-:-:S09]  /*0150*/  ULEA UR7, UR10, UR6, 0x18 ;  /* 0x000000060a077291 */ /* 0x002fd2000f8ec0ff */
[----:B0-----:R-:W0:Y:S02]  /*0160*/  LDS.128 R4, [UR7] ;  /* 0x00000007ff047984 */ /* 0x001e240008000c00 */
[----:B0-----:R-:W-:Y:S02]  /*0170*/  R2UR UR4, R6 ;  /* 0x00000000060472ca */ /* 0x001fe400000e0000 */
[----:B------:R-:W-:Y:S02]  /*0180*/  R2UR UR12, R4 ;  /* 0x00000000040c72ca */ /* 0x000fe400000e0000 */
[----:B------:R-:W-:Y:S02]  /*0190*/  R2UR UR5, R7 ;  /* 0x00000000070572ca */ /* 0x000fe400000e0000 */
[----:B------:R-:W-:-:S09]  /*01a0*/  R2UR UR13, R5 ;  /* 0x00000000050d72ca */ /* 0x000fd200000e0000 */
[----:B------:R-:W-:-:S04]  /*01b0*/  UIADD3 UR8, UP0, UPT, UR4, -UR12, URZ ;  /* 0x8000000c04087290 */ /* 0x000fc8000ff1e0ff */
[----:B------:R-:W-:Y:S02]  /*01c0*/  UIADD3.X UR9, UPT, UPT, UR5, ~UR13, URZ, UP0, !UPT ;  /* 0x8000000d05097290 */ /* 0x000fe400087fe4ff */
[----:B------:R-:W-:-:S04]  /*01d0*/  UISETP.GT.U32.AND UP0, UPT, UR8, 0x7f, UPT ;  /* 0x0000007f0800788c */ /* 0x000fc8000bf04070 */
[----:B------:R-:W-:-:S09]  /*01e0*/  UISETP.GT.U32.AND.EX UP0, UPT, UR9, URZ, UPT, UP0 ;  /* 0x000000ff0900728c */ /* 0x000fd2000bf04100 */
[----:B------:R-:W-:Y:S05]  /*01f0*/  BRA.U UP0, `(.L_x_163) ;  /* 0x0000001500407547 */ /* 0x000fea000b800000 */
[----:B------:R-:W-:Y:S01]  /*0200*/  IMAD.U32 R2, RZ, RZ, UR9 ;  /* 0x00000009ff027e24 */ /* 0x000fe2000f8e00ff */
[----:B------:R-:W-:-:S04]  /*0210*/  ISETP.LE.U32.AND P0, PT, R0, UR8, PT ;  /* 0x0000000800007c0c */ /* 0x000fc8000bf03070 */
[----:B------:R-:W-:-:S13]  /*0220*/  ISETP.GE.U32.AND.EX P0, PT, R2, RZ, PT, P0 ;  /* 0x000000ff0200720c */ /* 0x000fda0003f06100 */
[----:B------:R-:W0:Y:S01]  /*0230*/  @P0 LDC.64 R4, c[0x0][0x380] ;  /* 0x0000e000ff040b82 */ /* 0x000e220000000a00 */
[----:B------:R-:W-:-:S05]  /*0240*/  @P0 IADD3 R2, P1, PT, R0, UR12, RZ ;  /* 0x0000000c00020c10 */ /* 0x000fca000ff3e0ff */
[----:B------:R-:W-:Y:S01]  /*0250*/  @P0 IMAD.X R3, RZ, RZ, UR13, P1 ;  /* 0x0000000dff030e24 */ /* 0x000fe200088e06ff */
[----:B0-----:R-:W-:-:S04]  /*0260*/  @P0 LEA R4, P1, R2, R4, 0x3 ;  /* 0x0000000402040211 */ /* 0x001fc800078218ff */
[----:B------:R-:W-:-:S06]  /*0270*/  @P0 LEA.HI.X R5, R2, R5, R3, 0x3, P1 ;  /* 0x0000000502050211 */ /* 0x000fcc00008f1c03 */
[----:B------:R-:W2:Y:S01]  /*0280*/  @P0 LDG.E.64 R4, desc[UR18][R4.64] ;  /* 0x0000001204040981 */ /* 0x000ea2000c1e1b00 */
[----:B------:R-:W-:Y:S01]  /*0290*/  UIADD3 UR4, UPT, UPT, UR6, 0x10, URZ ;  /* 0x0000001006047890 */ /* 0x000fe2000fffe0ff */
[----:B------:R-:W-:Y:S01]  /*02a0*/  CS2R R2, SRZ ;  /* 0x0000000000027805 */ /* 0x000fe2000001ff00 */
[----:B------:R-:W-:Y:S02]  /*02b0*/  UIADD3 UR12, UP0, UPT, UR8, -0x1, URZ ;  /* 0xffffffff080c7890 */ /* 0x000fe4000ff1e0ff */
[----:B------:R-:W-:Y:S02]  /*02c0*/  ULEA UR6, UR10, UR4, 0x18 ;  /* 0x000000040a067291 */ /* 0x000fe4000f8ec0ff */
[----:B------:R-:W-:Y:S02]  /*02d0*/  UIADD3.X UR13, UPT, UPT, UR9, -0x1, URZ, UP0, !UPT ;  /* 0xffffffff090d7890 */ /* 0x000fe400087fe4ff */
[----:B------:R-:W-:Y:S02]  /*02e0*/  ULEA UR11, UR8, UR6, 0x3 ;  /* 0x00000006080b7291 */ /* 0x000fe4000f8e18ff */
[----:B------:R-:W-:Y:S01]  /*02f0*/  @P0 LEA R7, R0, UR6, 0x3 ;  /* 0x0000000600070c11 */ /* 0x000fe2000f8e18ff */
[----:B------:R-:W-:Y:S01]  /*0300*/  UMOV UR4, URZ ;  /* 0x000000ff00047c82 */ /* 0x000fe20008000000 */
[----:B------:R-:W-:-:S03]  /*0310*/  UMOV UR5, URZ ;  /* 0x000000ff00057c82 */ /* 0x000fc60008000000 */
[----:B--2---:R0:W-:Y:S01]  /*0320*/  @P0 STS.64 [R7], R4 ;  /* 0x0000000407000388 */ /* 0x0041e20000000a00 */
[----:B------:R-:W-:Y:S06]  /*0330*/  BAR.SYNC.DEFER_BLOCKING 0x0 ;  /* 0x0000000000007b1d */ /* 0x000fec0000010000 */
[----:B------:R-:W1:Y:S02]  /*0340*/  LDS.64 R10, [UR7+0x10] ;  /* 0x00001007ff0a7984 */ /* 0x000e640008000a00 */
.L_x_204:
[----:B------:R-:W-:Y:S01]  /*0350*/  ULEA UR7, UR4, UR6, 0x3 ;  /* 0x0000000604077291 */ /* 0x000fe2000f8e18ff */
[----:B0-----:R-:W0:Y:S08]  /*0360*/  LDC.64 R6, c[0x0][0x388] ;  /* 0x0000e200ff067b82 */ /* 0x001e300000000a00 */
[----:B------:R-:W0:Y:S02]  /*0370*/  LDS.64 R4, [UR7] ;  /* 0x00000007ff047984 */ /* 0x000e240008000a00 */
[----:B0-----:R-:W-:-:S04]  /*0380*/  LEA R6, P0, R4, R6, 0x3 ;  /* 0x0000000604067211 */ /* 0x001fc800078018ff */
[----:B------:R-:W-:-:S05]  /*0390*/  LEA.HI.X R7, R4, R7, R5, 0x3, P0 ;  /* 0x0000000704077211 */ /* 0x000fca00000f1c05 */
[----:B------:R-:W2:Y:S04]  /*03a0*/  LDG.E.64 R12, desc[UR18][R6.64] ;  /* 0x00000012060c7981 */ /* 0x000ea8000c1e1b00 */
[----:B------:R-:W3:Y:S01]  /*03b0*/  LDG.E.64 R4, desc[UR18][R6.64+0x8] ;  /* 0x0000081206047981 */ /* 0x000ee2000c1e1b00 */
[----:B--2---:R-:W-:Y:S02]  /*03c0*/  LOP3.LUT R17, RZ, R12, RZ, 0x33, !PT ;  /* 0x0000000cff117212 */ /* 0x004fe400078e33ff */
[----:B---3--:R-:W-:Y:S02]  /*03d0*/  IADD3 R14, P0, PT, -R12, R4, RZ ;  /* 0x000000040c0e7210 */ /* 0x008fe40007f1e1ff */
[----:B------:R-:W-:Y:S02]  /*03e0*/  IADD3 R4, P1, PT, R4, R17, RZ ;  /* 0x0000001104047210 */ /* 0x000fe40007f3e0ff */
[----:B------:R-:W-:Y:S01]  /*03f0*/  LOP3.LUT R17, RZ, R13, RZ, 0x33, !PT ;  /* 0x0000000dff117212 */ /* 0x000fe200078e33ff */
[----:B------:R-:W-:-:S04]  /*0400*/  IMAD.X R15, R5, 0x1, ~R13, P0 ;  /* 0x00000001050f7824 */ /* 0x000fc800000e0e0d */
[----:B------:R-:W0:Y:S01]  /*0410*/  I2F.U64 R14, R14 ;  /* 0x0000000e000e7312 */ /* 0x000e220000301000 */
[----:B------:R-:W-:Y:S02]  /*0420*/  IMAD.X R5, R5, 0x1, R17, P1 ;  /* 0x0000000105057824 */ /* 0x000fe400008e0611 */
[----:B0-----:R-:W-:-:S06]  /*0430*/  FMUL R8, R14, 0.0078125 ;  /* 0x3c0000000e087820 */ /* 0x001fcc0000400000 */
[----:B------:R-:W0:Y:S02]  /*0440*/  F2I.U64.CEIL R8, R8 ;  /* 0x0000000800087311 */ /* 0x000e240000209800 */
[----:B0-----:R-:W-:-:S04]  /*0450*/  ISETP.NE.U32.AND P0, PT, R8, RZ, PT ;  /* 0x000000ff0800720c */ /* 0x001fc80003f05070 */
[----:B------:R-:W-:-:S13]  /*0460*/  ISETP.NE.AND.EX P0, PT, R9, RZ, PT, P0 ;  /* 0x000000ff0900720c */ /* 0x000fda0003f05300 */
[----:B------:R-:W-:Y:S05]  /*0470*/  @!P0 BRA `(.L_x_164) ;  /* 0x0000001000808947 */ /* 0x000fea0003800000 */
[----:B------:R-:W-:-:S04]  /*0480*/  UISETP.NE.U32.AND UP0, UPT, UR12, URZ, UPT ;  /* 0x000000ff0c00728c */ /* 0x000fc8000bf05070 */
[----:B------:R-:W-:-:S09]  /*0490*/  UISETP.NE.AND.EX UP0, UPT, UR13, URZ, UPT, UP0 ;  /* 0x000000ff0d00728c */ /* 0x000fd2000bf05300 */
[----:B------:R-:W-:Y:S05]  /*04a0*/  BRA.U !UP0, `(.L_x_165) ;  /* 0x0000000508207547 */ /* 0x000fea000b800000 */
[----:B------:R-:W-:Y:S02]  /*04b0*/  IMAD.MOV.U32 R19, RZ, RZ, RZ ;  /* 0x000000ffff137224 */ /* 0x000fe400078e00ff */
[----:B------:R-:W-:-:S07]  /*04c0*/  IMAD.MOV.U32 R17, RZ, RZ, RZ ;  /* 0x000000ffff117224 */ /* 0x000fce00078e00ff */
.L_x_173:
[C---:B------:R-:W-:Y:S01]  /*04d0*/  LEA R7, P0, R19.reuse, R0, 0x7 ;  /* 0x0000000013077211 */ /* 0x040fe200078038ff */
[----:B------:R-:W-:Y:S03]  /*04e0*/  BSSY.RECONVERGENT B0, `(.L_x_166) ;  /* 0x0000041000007945 */ /* 0x000fe60003800200 */
[----:B------:R-:W-:Y:S02]  /*04f0*/  LEA.HI.X R14, R19, RZ, R17, 0x7, P0 ;  /* 0x000000ff130e7211 */ /* 0x000fe400000f3c11 */
[----:B------:R-:W-:Y:S02]  /*0500*/  ISETP.GT.U32.AND P1, PT, R7, R4, PT ;  /* 0x000000040700720c */ /* 0x000fe40003f24070 */
[----:B------:R-:W-:Y:S02]  /*0510*/  IADD3 R19, P0, PT, R19, 0x1, RZ ;  /* 0x0000000113137810 */ /* 0x000fe40007f1e0ff */
[----:B------:R-:W-:-:S03]  /*0520*/  ISETP.GT.U32.AND.EX P1, PT, R14, R5, PT, P1 ;  /* 0x000000050e00720c */ /* 0x000fc60003f24110 */
[----:B------:R-:W-:Y:S01]  /*0530*/  IMAD.X R17, RZ, RZ, R17, P0 ;  /* 0x000000ffff117224 */ /* 0x000fe200000e0611 */
[----:B------:R-:W-:-:S04]  /*0540*/  ISETP.NE.U32.AND P0, PT, R19, R8, PT ;  /* 0x000000081300720c */ /* 0x000fc80003f05070 */
[----:B------:R-:W-:-:S05]  /*0550*/  ISETP.NE.AND.EX P0, PT, R17, R9, PT, P0 ;  /* 0x000000091100720c */ /* 0x000fca0003f05300 */
[----:B------:R-:W-:Y:S08]  /*0560*/  @P1 BRA `(.L_x_167) ;  /* 0x0000000000e01947 */ /* 0x000ff00003800000 */
[----:B------:R-:W0:Y:S01]  /*0570*/  LDCU.64 UR14, c[0x0][0x380] ;  /* 0x00007000ff0e77ac */ /* 0x000e220008000a00 */
[----:B------:R-:W-:-:S05]  /*0580*/  IADD3 R7, P1, PT, R12, R7, RZ ;  /* 0x000000070c077210 */ /* 0x000fca0007f3e0ff */
[----:B------:R-:W-:Y:S01]  /*0590*/  IMAD.X R14, R13, 0x1, R14, P1 ;  /* 0x000000010d0e7824 */ /* 0x000fe200008e060e */
[----:B0-----:R-:W-:-:S04]  /*05a0*/  LEA R6, P1, R7, UR14, 0x3 ;  /* 0x0000000e07067c11 */ /* 0x001fc8000f8218ff */
[----:B------:R-:W-:-:S06]  /*05b0*/  LEA.HI.X R7, R7, UR15, R14, 0x3, P1 ;  /* 0x0000000f07077c11 */ /* 0x000fcc00088f1c0e */
[----:B------:R-:W1:Y:S01]  /*05c0*/  LDG.E.64 R6, desc[UR18][R6.64] ;  /* 0x0000001206067981 */ /* 0x000e62000c1e1b00 */
[----:B------:R-:W-:Y:S01]  /*05d0*/  BSSY.RECONVERGENT B1, `(.L_x_168) ;  /* 0x000002f000017945 */ /* 0x000fe20003800200 */
[----:B------:R-:W-:Y:S02]  /*05e0*/  IMAD.MOV.U32 R21, RZ, RZ, RZ ;  /* 0x000000ffff157224 */ /* 0x000fe400078e00ff */
[----:B------:R-:W-:Y:S01]  /*05f0*/  IMAD.MOV.U32 R16, RZ, RZ, RZ ;  /* 0x000000ffff107224 */ /* 0x000fe200078e00ff */
[----:B-1----:R-:W-:-:S04]  /*0600*/  ISETP.GE.U32.AND P1, PT, R6, R10, PT ;  /* 0x0000000a0600720c */ /* 0x002fc80003f26070 */
[----:B------:R-:W-:-:S13]  /*0610*/  ISETP.GE.U32.AND.EX P1, PT, R7, R11, PT, P1 ;  /* 0x0000000b0700720c */ /* 0x000fda0003f26110 */
[----:B------:R-:W-:Y:S05]  /*0620*/  @!P1 BRA `(.L_x_169) ;  /* 0x0000000000a49947 */ /* 0x000fea0003800000 */
[----:B------:R-:W0:Y:S02]  /*0630*/  LDS.64 R14, [UR11] ;  /* 0x0000000bff0e7984 */ /* 0x000e240008000a00 */
[----:B0-----:R-:W-:-:S04]  /*0640*/  ISETP.GT.U32.AND P1, PT, R6, R14, PT ;  /* 0x0000000e0600720c */ /* 0x001fc80003f24070 */
[----:B------:R-:W-:-:S13]  /*0650*/  ISETP.GT.U32.AND.EX P1, PT, R7, R15, PT, P1 ;  /* 0x0000000f0700720c */ /* 0x000fda0003f24110 */
[----:B------:R-:W-:Y:S05]  /*0660*/  @P1 BRA `(.L_x_169) ;  /* 0x0000000000941947 */ /* 0x000fea0003800000 */
[C---:B------:R-:W-:Y:S01]  /*0670*/  ISETP.NE.U32.AND P1, PT, R6.reuse, R14, PT ;  /* 0x0000000e0600720c */ /* 0x040fe20003f25070 */
[----:B------:R-:W-:Y:S01]  /*0680*/  IMAD.MOV.U32 R21, RZ, RZ, 0x1 ;  /* 0x00000001ff157424 */ /* 0x000fe200078e00ff */
[----:B------:R-:W-:Y:S02]  /*0690*/  ISETP.EQ.U32.AND P2, PT, R6, R10, PT ;  /* 0x0000000a0600720c */ /* 0x000fe40003f42070 */
[----:B------:R-:W-:-:S04]  /*06a0*/  ISETP.NE.AND.EX P1, PT, R7, R15, PT, P1 ;  /* 0x0000000f0700720c */ /* 0x000fc80003f25310 */
[----:B------:R-:W-:-:S13]  /*06b0*/  ISETP.EQ.OR.EX P1, PT, R7, R11, !P1, P2 ;  /* 0x0000000b0700720c */ /* 0x000fda0004f22720 */
[----:B------:R-:W-:Y:S05]  /*06c0*/  @P1 BRA `(.L_x_169) ;  /* 0x00000000007c1947 */ /* 0x000fea0003800000 */
[----:B------:R-:W-:Y:S02]  /*06d0*/  IMAD.MOV.U32 R23, RZ, RZ, 0x1 ;  /* 0x00000001ff177424 */ /* 0x000fe400078e00ff */
[----:B------:R-:W-:Y:S02]  /*06e0*/  IMAD.MOV.U32 R25, RZ, RZ, RZ ;  /* 0x000000ffff197224 */ /* 0x000fe400078e00ff */
[----:B------:R-:W-:Y:S02]  /*06f0*/  IMAD.U32 R18, RZ, RZ, UR12 ;  /* 0x0000000cff127e24 */ /* 0x000fe4000f8e00ff */
[----:B------:R-:W-:-:S07]  /*0700*/  IMAD.U32 R20, RZ, RZ, UR13 ;  /* 0x0000000dff147e24 */ /* 0x000fce000f8e00ff */
.L_x_172:
[----:B------:R-:W-:Y:S01]  /*0710*/  IADD3 R14, P1, PT, R18, R23, RZ ;  /* 0x00000017120e7210 */ /* 0x000fe20007f3e0ff */
[----:B------:R-:W-:Y:S04]  /*0720*/  BSSY.RELIABLE B2, `(.L_x_170) ;  /* 0x0000015000027945 */ /* 0x000fe80003800100 */
[----:B------:R-:W-:-:S05]  /*0730*/  IMAD.X R21, R20, 0x1, R25, P1 ;  /* 0x0000000114157824 */ /* 0x000fca00008e0619 */
[--C-:B------:R-:W-:Y:S02]  /*0740*/  SHF.R.U64 R22, R14, 0x1, R21.reuse ;  /* 0x000000010e167819 */ /* 0x100fe40000001215 */
[----:B------:R-:W-:Y:S02]  /*0750*/  SHF.R.U32.HI R21, RZ, 0x1, R21 ;  /* 0x00000001ff157819 */ /* 0x000fe40000011615 */
[----:B------:R-:W-:-:S06]  /*0760*/  LEA R14, R22, UR6, 0x3 ;  /* 0x00000006160e7c11 */ /* 0x000fcc000f8e18ff */
[----:B------:R-:W0:Y:S02]  /*0770*/  LDS.64 R14, [R14] ;  /* 0x000000000e0e7984 */ /* 0x000e240000000a00 */
[----:B0-----:R-:W-:-:S04]  /*0780*/  ISETP.GE.U32.AND P1, PT, R14, R6, PT ;  /* 0x000000060e00720c */ /* 0x001fc80003f26070 */
[----:B------:R-:W-:-:S13]  /*0790*/  ISETP.GE.U32.AND.EX P1, PT, R15, R7, PT, P1 ;  /* 0x000000070f00720c */ /* 0x000fda0003f26110 */
[----:B------:R-:W-:-:S05]  /*07a0*/  @!P1 IADD3 R23, P2, PT, R22, 0x1, RZ ;  /* 0x0000000116179810 */ /* 0x000fca0007f5e0ff */
[----:B------:R-:W-:Y:S01]  /*07b0*/  @!P1 IMAD.X R25, RZ, RZ, R21, P2 ;  /* 0x000000ffff199224 */ /* 0x000fe200010e0615 */
[----:B------:R-:W-:Y:S07]  /*07c0*/  @!P1 BRA `(.L_x_171) ;  /* 0x0000000000289947 */ /* 0x000fee0003800000 */
[----:B------:R-:W-:-:S04]  /*07d0*/  ISETP.GT.U32.AND P1, PT, R14, R6, PT ;  /* 0x000000060e00720c */ /* 0x000fc80003f24070 */
[----:B------:R-:W-:-:S13]  /*07e0*/  ISETP.GT.U32.AND.EX P1, PT, R15, R7, PT, P1 ;  /* 0x000000070f00720c */ /* 0x000fda0003f24110 */
[----:B------:R-:W-:-:S04]  /*07f0*/  @P1 IADD3 R18, P2, PT, R22, -0x1, RZ ;  /* 0xffffffff16121810 */ /* 0x000fc80007f5e0ff */
[----:B------:R-:W-:Y:S01]  /*0800*/  @P1 IADD3.X R20, PT, PT, R21, -0x1, RZ, P2, !PT ;  /* 0xffffffff15141810 */ /* 0x000fe200017fe4ff */
[----:B------:R-:W-:Y:S08]  /*0810*/  @P1 BRA `(.L_x_171) ;  /* 0x0000000000141947 */ /* 0x000ff00003800000 */
[----:B------:R-:W-:Y:S01]  /*0820*/  ISETP.NE.U32.AND P1, PT, R14, R6, PT ;  /* 0x000000060e00720c */ /* 0x000fe20003f25070 */
[----:B------:R-:W-:-:S03]  /*0830*/  IMAD.MOV.U32 R21, RZ, RZ, 0x1 ;  /* 0x00000001ff157424 */ /* 0x000fc600078e00ff */
[----:B------:R-:W-:-:S13]  /*0840*/  ISETP.NE.AND.EX P1, PT, R15, R7, PT, P1 ;  /* 0x000000070f00720c */ /* 0x000fda0003f25310 */
[----:B------:R-:W-:Y:S05]  /*0850*/  @!P1 BREAK.RELIABLE B2 ;  /* 0x0000000000029942 */ /* 0x000fea0003800100 */
[----:B------:R-:W-:Y:S05]  /*0860*/  @!P1 BRA `(.L_x_169) ;  /* 0x0000000000149947 */ /* 0x000fea0003800000 */
.L_x_171:
[----:B------:R-:W-:Y:S05]  /*0870*/  BSYNC.RELIABLE B2 ;  /* 0x0000000000027941 */ /* 0x000fea0003800100 */
.L_x_170:
[----:B------:R-:W-:-:S04]  /*0880*/  ISETP.GT.U32.AND P1, PT, R23, R18, PT ;  /* 0x000000121700720c */ /* 0x000fc80003f24070 */
[----:B------:R-:W-:-:S13]  /*0890*/  ISETP.GT.U32.AND.EX P1, PT, R25, R20, PT, P1 ;  /* 0x000000141900720c */ /* 0x000fda0003f24110 */
[----:B------:R-:W-:Y:S05]  /*08a0*/  @!P1 BRA `(.L_x_172) ;  /* 0xfffffffc00989947 */ /* 0x000fea000383ffff */
[----:B------:R-:W-:-:S07]  /*08b0*/  IMAD.MOV.U32 R21, RZ, RZ, RZ ;  /* 0x000000ffff157224 */ /* 0x000fce00078e00ff */
.L_x_169:
[----:B------:R-:W-:Y:S05]  /*08c0*/  BSYNC.RECONVERGENT B1 ;  /* 0x0000000000017941 */ /* 0x000fea0003800200 */
.L_x_168:
[----:B------:R-:W-:-:S05]  /*08d0*/  IADD3 R2, P1, PT, R21, R2, RZ ;  /* 0x0000000215027210 */ /* 0x000fca0007f3e0ff */
[----:B------:R-:W-:-:S08]  /*08e0*/  IMAD.X R3, R16, 0x1, R3, P1 ;  /* 0x0000000110037824 */ /* 0x000fd000008e0603 */
.L_x_167:
[----:B------:R-:W-:Y:S05]  /*08f0*/  BSYNC.RECONVERGENT B0 ;  /* 0x0000000000007941 */ /* 0x000fea0003800200 */
.L_x_166:
[----:B------:R-:W-:Y:S05]  /*0900*/  WARPSYNC.ALL ;  /* 0x0000000000007948 */ /* 0x000fea0003800000 */
[----:B------:R-:W-:Y:S05]  /*0910*/  @P0 BRA `(.L_x_173) ;  /* 0xfffffff800ec0947 */ /* 0x000fea000383ffff */
[----:B------:R-:W-:Y:S05]  /*0920*/  BRA `(.L_x_164) ;  /* 0x0000000c00547947 */ /* 0x000fea0003800000 */
.L_x_165:
[C---:B------:R-:W-:Y:S02]  /*0930*/  ISETP.GE.U32.AND P0, PT, R8.reuse, 0x4, PT ;  /* 0x000000040800780c */ /* 0x040fe40003f06070 */
[----:B------:R-:W-:Y:S02]  /*0940*/  CS2R R6, SRZ ;  /* 0x0000000000067805 */ /* 0x000fe4000001ff00 */
[----:B------:R-:W-:Y:S02]  /*0950*/  LOP3.LUT R22, R8, 0x3, RZ, 0xc0, !PT ;  /* 0x0000000308167812 */ /* 0x000fe400078ec0ff */
[----:B------:R-:W-:-:S13]  /*0960*/  ISETP.GE.U32.AND.EX P0, PT, R9, RZ, PT, P0 ;  /* 0x000000ff0900720c */ /* 0x000fda0003f06100 */
[----:B------:R-:W-:Y:S05]  /*0970*/  @!P0 BRA `(.L_x_174) ;  /* 0x0000000400c48947 */ /* 0x000fea0003800000 */
[----:B------:R-:W-:Y:S01]  /*0980*/  LOP3.LUT R7, R8, 0xfffffffc, RZ, 0xc0, !PT ;  /* 0xfffffffc08077812 */ /* 0x000fe200078ec0ff */
[----:B------:R-:W-:Y:S01]  /*0990*/  IMAD.MOV.U32 R6, RZ, RZ, R9 ;  /* 0x000000ffff067224 */ /* 0x000fe200078e0009 */
[----:B------:R-:W-:Y:S01]  /*09a0*/  CS2R R8, SRZ ;  /* 0x0000000000087805 */ /* 0x000fe2000001ff00 */
[----:B------:R-:W0:Y:S06]  /*09b0*/  LDCU.64 UR14, c[0x0][0x380] ;  /* 0x00007000ff0e77ac */ /* 0x000e2c0008000a00 */
.L_x_191:
[C---:B------:R-:W-:Y:S01]  /*09c0*/  LEA R21, P0, R8.reuse, R0, 0x7 ;  /* 0x0000000008157211 */ /* 0x040fe200078038ff */
[----:B------:R-:W-:Y:S03]  /*09d0*/  BSSY.RECONVERGENT B0, `(.L_x_175) ;  /* 0x000001f000007945 */ /* 0x000fe60003800200 */
[C---:B------:R-:W-:Y:S02]  /*09e0*/  LEA.HI.X R20, R8.reuse, RZ, R9, 0x7, P0 ;  /* 0x000000ff08147211 */ /* 0x040fe400000f3c09 */
[----:B------:R-:W-:Y:S02]  /*09f0*/  ISETP.GT.U32.AND P1, PT, R21, R4, PT ;  /* 0x000000041500720c */ /* 0x000fe40003f24070 */
[----:B------:R-:W-:Y:S02]  /*0a00*/  IADD3 R8, P0, PT, R8, 0x4, RZ ;  /* 0x0000000408087810 */ /* 0x000fe40007f1e0ff */
[----:B------:R-:W-:-:S02]  /*0a10*/  ISETP.GT.U32.AND.EX P1, PT, R20, R5, PT, P1 ;  /* 0x000000051400720c */ /* 0x000fc40003f24110 */
[----:B------:R-:W-:Y:S01]  /*0a20*/  IADD3 R15, P2, PT, R12, R21, RZ ;  /* 0x000000150c0f7210 */ /* 0x000fe20007f5e0ff */
[----:B------:R-:W-:Y:S01]  /*0a30*/  IMAD.X R9, RZ, RZ, R9, P0 ;  /* 0x000000ffff097224 */ /* 0x000fe200000e0609 */
[----:B------:R-:W-:-:S03]  /*0a40*/  ISETP.NE.U32.AND P0, PT, R8, R7, PT ;  /* 0x000000070800720c */ /* 0x000fc60003f05070 */
[----:B------:R-:W-:Y:S01]  /*0a50*/  IMAD.X R16, R13, 0x1, R20, P2 ;  /* 0x000000010d107824 */ /* 0x000fe200010e0614 */
[----:B0-----:R-:W-:Y:S02]  /*0a60*/  LEA R14, P2, R15, UR14, 0x3 ;  /* 0x0000000e0f0e7c11 */ /* 0x001fe4000f8418ff */
[----:B------:R-:W-:Y:S02]  /*0a70*/  ISETP.NE.AND.EX P0, PT, R9, R6, PT, P0 ;  /* 0x000000060900720c */ /* 0x000fe40003f05300 */
[----:B------:R-:W-:Y:S01]  /*0a80*/  LEA.HI.X R15, R15, UR15, R16, 0x3, P2 ;  /* 0x0000000f0f0f7c11 */ /* 0x000fe200090f1c10 */
[----:B------:R-:W-:Y:S10]  /*0a90*/  @P1 BRA `(.L_x_176) ;  /* 0x0000000000481947 */ /* 0x000ff40003800000 */
[----:B------:R-:W1:Y:S01]  /*0aa0*/  LDG.E.64 R16, desc[UR18][R14.64] ;  /* 0x000000120e107981 */ /* 0x000e62000c1e1b00 */
[----:B------:R-:W-:Y:S01]  /*0ab0*/  BSSY.RECONVERGENT B1, `(.L_x_177) ;  /* 0x000000d000017945 */ /* 0x000fe20003800200 */
[----:B------:R-:W-:Y:S01]  /*0ac0*/  IMAD.MOV.U32 R23, RZ, RZ, RZ ;  /* 0x000000ffff177224 */ /* 0x000fe200078e00ff */
[----:B-1----:R-:W-:-:S04]  /*0ad0*/  ISETP.GE.U32.AND P1, PT, R16, R10, PT ;  /* 0x0000000a1000720c */ /* 0x002fc80003f26070 */
[----:B------:R-:W-:-:S13]  /*0ae0*/  ISETP.GE.U32.AND.EX P1, PT, R17, R11, PT, P1 ;  /* 0x0000000b1100720c */ /* 0x000fda0003f26110 */
[----:B------:R-:W-:Y:S05]  /*0af0*/  @!P1 BRA `(.L_x_178) ;  /* 0x0000000000209947 */ /* 0x000fea0003800000 */
[----:B------:R-:W0:Y:S02]  /*0b00*/  LDS.64 R18, [UR11] ;  /* 0x0000000bff127984 */ /* 0x000e240008000a00 */
[----:B0-----:R-:W-:-:S04]  /*0b10*/  ISETP.GT.U32.AND P1, PT, R16, R18, PT ;  /* 0x000000121000720c */ /* 0x001fc80003f24070 */
[----:B------:R-:W-:-:S13]  /*0b20*/  ISETP.GT.U32.AND.EX P1, PT, R17, R19, PT, P1 ;  /* 0x000000131100720c */ /* 0x000fda0003f24110 */
[C---:B------:R-:W-:Y:S02]  /*0b30*/  @!P1 ISETP.NE.U32.AND P3, PT, R16.reuse, R18, PT ;  /* 0x000000121000920c */ /* 0x040fe40003f65070 */
[----:B------:R-:W-:Y:S02]  /*0b40*/  @!P1 ISETP.EQ.U32.AND P2, PT, R16, R10, PT ;  /* 0x0000000a1000920c */ /* 0x000fe40003f42070 */
[----:B------:R-:W-:-:S04]  /*0b50*/  @!P1 ISETP.NE.AND.EX P3, PT, R17, R19, PT, P3 ;  /* 0x000000131100920c */ /* 0x000fc80003f65330 */
[----:B------:R-:W-:-:S04]  /*0b60*/  @!P1 ISETP.EQ.OR.EX P2, PT, R17, R11, !P3, P2 ;  /* 0x0000000b1100920c */ /* 0x000fc80005f42720 */
[----:B------:R-:W-:-:S09]  /*0b70*/  @!P1 SEL R23, RZ, 0x1, !P2 ;  /* 0x00000001ff179807 */ /* 0x000fd20005000000 */
.L_x_178:
[----:B------:R-:W-:Y:S05]  /*0b80*/  BSYNC.RECONVERGENT B1 ;  /* 0x0000000000017941 */ /* 0x000fea0003800200 */
.L_x_177:
[----:B------:R-:W-:Y:S01]  /*0b90*/  IADD3 R2, P1, PT, R23, R2, RZ ;  /* 0x0000000217027210 */ /* 0x000fe20007f3e0ff */
[----:B------:R-:W-:-:S04]  /*0ba0*/  IMAD.MOV.U32 R16, RZ, RZ, RZ ;  /* 0x000000ffff107224 */ /* 0x000fc800078e00ff */
[----:B------:R-:W-:-:S08]  /*0bb0*/  IMAD.X R3, R16, 0x1, R3, P1 ;  /* 0x0000000110037824 */ /* 0x000fd000008e0603 */
.L_x_176:
[----:B------:R-:W-:Y:S05]  /*0bc0*/  BSYNC.RECONVERGENT B0 ;  /* 0x0000000000007941 */ /* 0x000fea0003800200 */
.L_x_175:
[----:B------:R-:W-:Y:S01]  /*0bd0*/  IADD3 R17, P2, PT, R21, 0x80, RZ ;  /* 0x0000008015117810 */ /* 0x000fe20007f5e0ff */
[----:B------:R-:W-:Y:S03]  /*0be0*/  BSSY.RECONVERGENT B0, `(.L_x_179) ;  /* 0x0000017000007945 */ /* 0x000fe60003800200 */
[----:B------:R-:W-:Y:S01]  /*0bf0*/  ISETP.GT.U32.AND P1, PT, R17, R4, PT ;  /* 0x000000041100720c */ /* 0x000fe20003f24070 */
[----:B------:R-:W-:-:S05]  /*0c00*/  IMAD.X R16, RZ, RZ, R20, P2 ;  /* 0x000000ffff107224 */ /* 0x000fca00010e0614 */
[----:B------:R-:W-:-:S13]  /*0c10*/  ISETP.GT.U32.AND.EX P1, PT, R16, R5, PT, P1 ;  /* 0x000000051000720c */ /* 0x000fda0003f24110 */
[----:B------:R-:W-:Y:S05]  /*0c20*/  @P1 BRA `(.L_x_180) ;  /* 0x0000000000481947 */ /* 0x000fea0003800000 */
        /* <DEDUP_REMOVED lines=14> */
.L_x_182:
[----:B------:R-:W-:Y:S05]  /*0d10*/  BSYNC.RECONVERGENT B1 ;  /* 0x0000000000017941 */ /* 0x000fea0003800200 */
.L_x_181:
[----:B------:R-:W-:Y:S01]  /*0d20*/  IADD3 R2, P1, PT, R23, R2, RZ ;  /* 0x0000000217027210 */ /* 0x000fe20007f3e0ff */
[----:B------:R-:W-:-:S04]  /*0d30*/  IMAD.MOV.U32 R16, RZ, RZ, RZ ;  /* 0x000000ffff107224 */ /* 0x000fc800078e00ff */
[----:B------:R-:W-:-:S08]  /*0d40*/  IMAD.X R3, R16, 0x1, R3, P1 ;  /* 0x0000000110037824 */ /* 0x000fd000008e0603 */
.L_x_180:
[----:B------:R-:W-:Y:S05]  /*0d50*/  BSYNC.RECONVERGENT B0 ;  /* 0x0000000000007941 */ /* 0x000fea0003800200 */
.L_x_179:
        /* <DEDUP_REMOVED lines=20> */
.L_x_186:
[----:B------:R-:W-:Y:S05]  /*0ea0*/  BSYNC.RECONVERGENT B1 ;  /* 0x0000000000017941 */ /* 0x000fea0003800200 */
.L_x_185:
[----:B------:R-:W-:Y:S01]  /*0eb0*/  IADD3 R2, P1, PT, R23, R2, RZ ;  /* 0x0000000217027210 */ /* 0x000fe20007f3e0ff */
[----:B------:R-:W-:-:S04]  /*0ec0*/  IMAD.MOV.U32 R16, RZ, RZ, RZ ;  /* 0x000000ffff107224 */ /* 0x000fc800078e00ff */
[----:B------:R-:W-:-:S08]  /*0ed0*/  IMAD.X R3, R16, 0x1, R3, P1 ;  /* 0x0000000110037824 */ /* 0x000fd000008e0603 */
.L_x_184:
[----:B------:R-:W-:Y:S05]  /*0ee0*/  BSYNC.RECONVERGENT B0 ;  /* 0x0000000000007941 */ /* 0x000fea0003800200 */
.L_x_183:
        /* <DEDUP_REMOVED lines=20> */
.L_x_190:
[----:B------:R-:W-:Y:S05]  /*1030*/  BSYNC.RECONVERGENT B1 ;  /* 0x0000000000017941 */ /* 0x000fea0003800200 */
.L_x_189:
[----:B------:R-:W-:Y:S01]  /*1040*/  IADD3 R2, P1, PT, R19, R2, RZ ;  /* 0x0000000213027210 */ /* 0x000fe20007f3e0ff */
[----:B------:R-:W-:-:S04]  /*1050*/  IMAD.MOV.U32 R14, RZ, RZ, RZ ;  /* 0x000000ffff0e7224 */ /* 0x000fc800078e00ff */
[----:B------:R-:W-:-:S08]  /*1060*/  IMAD.X R3, R14, 0x1, R3, P1 ;  /* 0x000000010e037824 */ /* 0x000fd000008e0603 */
.L_x_188:
[----:B------:R-:W-:Y:S05]  /*1070*/  BSYNC.RECONVERGENT B0 ;  /* 0x0000000000007941 */ /* 0x000fea0003800200 */
.L_x_187:
[----:B------:R-:W-:Y:S05]  /*1080*/  @P0 BRA `(.L_x_191) ;  /* 0xfffffff8004c0947 */ /* 0x000fea000383ffff */
.L_x_174:
[----:B------:R-:W-:-:S04]  /*1090*/  ISETP.NE.U32.AND P0, PT, R22, RZ, PT ;  /* 0x000000ff1600720c */ /* 0x000fc80003f05070 */
[----:B------:R-:W-:-:S13]  /*10a0*/  ISETP.NE.AND.EX P0, PT, RZ, RZ, PT, P0 ;  /* 0x000000ffff00720c */ /* 0x000fda0003f05300 */
[----:B------:R-:W-:Y:S05]  /*10b0*/  @!P0 BRA `(.L_x_164) ;  /* 0x0000000400708947 */ /* 0x000fea0003800000 */
[----:B------:R-:W0:Y:S01]  /*10c0*/  LDCU.64 UR14, c[0x0][0x380] ;  /* 0x00007000ff0e77ac */ /* 0x000e220008000a00 */
[C---:B------:R-:W-:Y:S01]  /*10d0*/  LEA R9, P0, R7.reuse, R0, 0x7 ;  /* 0x0000000007097211 */ /* 0x040fe200078038ff */
[----:B------:R-:W-:Y:S03]  /*10e0*/  BSSY.RECONVERGENT B0, `(.L_x_192) ;  /* 0x000001d000007945 */ /* 0x000fe60003800200 */
[----:B------:R-:W-:Y:S02]  /*10f0*/  LEA.HI.X R8, R7, RZ, R6, 0x7, P0 ;  /* 0x000000ff07087211 */ /* 0x000fe400000f3c06 */
[----:B------:R-:W-:Y:S02]  /*1100*/  ISETP.GT.U32.AND P0, PT, R9, R4, PT ;  /* 0x000000040900720c */ /* 0x000fe40003f04070 */
[----:B------:R-:W-:Y:S02]  /*1110*/  IADD3 R7, P1, PT, R12, R9, RZ ;  /* 0x000000090c077210 */ /* 0x000fe40007f3e0ff */
[----:B------:R-:W-:-:S03]  /*1120*/  ISETP.GT.U32.AND.EX P0, PT, R8, R5, PT, P0 ;  /* 0x000000050800720c */ /* 0x000fc60003f04100 */
[----:B------:R-:W-:Y:S01]  /*1130*/  IMAD.X R12, R13, 0x1, R8, P1 ;  /* 0x000000010d0c7824 */ /* 0x000fe200008e0608 */
[----:B0-----:R-:W-:-:S04]  /*1140*/  LEA R6, P1, R7, UR14, 0x3 ;  /* 0x0000000e07067c11 */ /* 0x001fc8000f8218ff */
[----:B------:R-:W-:-:S05]  /*1150*/  LEA.HI.X R7, R7, UR15, R12, 0x3, P1 ;  /* 0x0000000f07077c11 */ /* 0x000fca00088f1c0c */
        /* <DEDUP_REMOVED lines=11> */
[----:B------:R-:W-:Y:S01]  /*1210*/  ISETP.NE.U32.AND P0, PT, R12, R10, PT ;  /* 0x0000000a0c00720c */ /* 0x000fe20003f05070 */
[----:B------:R-:W-:-:S03]  /*1220*/  IMAD.MOV.U32 R17, RZ, RZ, 0x1 ;  /* 0x00000001ff117424 */ /* 0x000fc600078e00ff */
[----:B------:R-:W-:-:S13]  /*1230*/  ISETP.NE.AND.EX P0, PT, R13, R11, PT, P0 ;  /* 0x0000000b0d00720c */ /* 0x000fda0003f05300 */
[----:B------:R-:W-:-:S04]  /*1240*/  @P0 ISETP.NE.U32.AND P1, PT, R12, R14, PT ;  /* 0x0000000e0c00020c */ /* 0x000fc80003f25070 */
[----:B------:R-:W-:-:S04]  /*1250*/  @P0 ISETP.NE.AND.EX P1, PT, R13, R15, PT, P1 ;  /* 0x0000000f0d00020c */ /* 0x000fc80003f25310 */
[----:B------:R-:W-:-:S09]  /*1260*/  @P0 SEL R17, RZ, 0x1, P1 ;  /* 0x00000001ff110807 */ /* 0x000fd20000800000 */
.L_x_195:
[----:B------:R-:W-:Y:S05]  /*1270*/  BSYNC.RECONVERGENT B1 ;  /* 0x0000000000017941 */ /* 0x000fea0003800200 */
.L_x_194:
[----:B------:R-:W-:Y:S01]  /*1280*/  IADD3 R2, P0, PT, R17, R2, RZ ;  /* 0x0000000211027210 */ /* 0x000fe20007f1e0ff */
[----:B------:R-:W-:-:S04]  /*1290*/  IMAD.MOV.U32 R12, RZ, RZ, RZ ;  /* 0x000000ffff0c7224 */ /* 0x000fc800078e00ff */
[----:B------:R-:W-:-:S08]  /*12a0*/  IMAD.X R3, R12, 0x1, R3, P0 ;  /* 0x000000010c037824 */ /* 0x000fd000000e0603 */
.L_x_193:
[----:B------:R-:W-:Y:S05]  /*12b0*/  BSYNC.RECONVERGENT B0 ;  /* 0x0000000000007941 */ /* 0x000fea0003800200 */
.L_x_192:
[----:B------:R-:W-:-:S04]  /*12c0*/  ISETP.NE.U32.AND P0, PT, R22, 0x1, PT ;  /* 0x000000011600780c */ /* 0x000fc80003f05070 */
[----:B------:R-:W-:-:S13]  /*12d0*/  ISETP.NE.AND.EX P0, PT, RZ, RZ, PT, P0 ;  /* 0x000000ffff00720c */ /* 0x000fda0003f05300 */
[----:B------:R-:W-:Y:S05]  /*12e0*/  @!P0 BRA `(.L_x_164) ;  /* 0x0000000000e48947 */ /* 0x000fea0003800000 */
        /* <DEDUP_REMOVED lines=22> */
.L_x_199:
[----:B------:R-:W-:Y:S05]  /*1450*/  BSYNC.RECONVERGENT B1 ;  /* 0x0000000000017941 */ /* 0x000fea0003800200 */
.L_x_198:
[----:B------:R-:W-:Y:S01]  /*1460*/  IADD3 R2, P0, PT, R17, R2, RZ ;  /* 0x0000000211027210 */ /* 0x000fe20007f1e0ff */
[----:B------:R-:W-:-:S04]  /*1470*/  IMAD.MOV.U32 R12, RZ, RZ, RZ ;  /* 0x000000ffff0c7224 */ /* 0x000fc800078e00ff */
[----:B------:R-:W-:-:S08]  /*1480*/  IMAD.X R3, R12, 0x1, R3, P0 ;  /* 0x000000010c037824 */ /* 0x000fd000000e0603 */
.L_x_197:
[----:B------:R-:W-:Y:S05]  /*1490*/  BSYNC.RECONVERGENT B0 ;  /* 0x0000000000007941 */ /* 0x000fea0003800200 */
.L_x_196:
[----:B------:R-:W-:Y:S01]  /*14a0*/  IADD3 R9, P2, PT, R9, 0x100, RZ ;  /* 0x0000010009097810 */ /* 0x000fe20007f5e0ff */
[----:B------:R-:W-:Y:S01]  /*14b0*/  BSSY.RECONVERGENT B0, `(.L_x_164) ;  /* 0x000001c000007945 */ /* 0x000fe20003800200 */
[----:B------:R-:W-:Y:S02]  /*14c0*/  ISETP.NE.U32.AND P0, PT, R22, 0x2, PT ;  /* 0x000000021600780c */ /* 0x000fe40003f05070 */
[----:B------:R-:W-:Y:S01]  /*14d0*/  ISETP.GT.U32.AND P1, PT, R9, R4, PT ;  /* 0x000000040900720c */ /* 0x000fe20003f24070 */
[----:B------:R-:W-:Y:S01]  /*14e0*/  IMAD.X R8, RZ, RZ, R8, P2 ;  /* 0x000000ffff087224 */ /* 0x000fe200010e0608 */
[----:B------:R-:W-:-:S04]  /*14f0*/  ISETP.NE.AND.EX P0, PT, RZ, RZ, PT, P0 ;  /* 0x000000ffff00720c */ /* 0x000fc80003f05300 */
[----:B------:R-:W-:-:S04]  /*1500*/  ISETP.GT.U32.AND.EX P1, PT, R8, R5, PT, P1 ;  /* 0x000000050800720c */ /* 0x000fc80003f24110 */
[----:B------:R-:W-:-:S13]  /*1510*/  PLOP3.LUT P0, PT, P0, P1, PT, 0x8f, 0xf8 ;  /* 0x0000000000f8781c */ /* 0x000fda0000703177 */
        /* <DEDUP_REMOVED lines=17> */
.L_x_202:
[----:B------:R-:W-:Y:S05]  /*1630*/  BSYNC.RECONVERGENT B1 ;  /* 0x0000000000017941 */ /* 0x000fea0003800200 */
.L_x_201:
[----:B------:R-:W-:Y:S01]  /*1640*/  IADD3 R2, P0, PT, R9, R2, RZ ;  /* 0x0000000209027210 */ /* 0x000fe20007f1e0ff */
[----:B------:R-:W-:-:S04]  /*1650*/  IMAD.MOV.U32 R4, RZ, RZ, RZ ;  /* 0x000000ffff047224 */ /* 0x000fc800078e00ff */
[----:B------:R-:W-:-:S08]  /*1660*/  IMAD.X R3, R4, 0x1, R3, P0 ;  /* 0x0000000104037824 */ /* 0x000fd000000e0603 */
.L_x_200:
[----:B------:R-:W-:Y:S05]  /*1670*/  BSYNC.RECONVERGENT B0 ;  /* 0x0000000000007941 */ /* 0x000fea0003800200 */
.L_x_164:
[----:B------:R-:W-:Y:S02]  /*1680*/  UISETP.NE.U32.AND UP0, UPT, UR4, UR8, UPT ;  /* 0x000000080400728c */ /* 0x000fe4000bf05070 */
[----:B------:R-:W-:Y:S02]  /*1690*/  UIADD3 UR7, UP1, UPT, UR4, 0x1, URZ ;  /* 0x0000000104077890 */ /* 0x000fe4000ff3e0ff */
[----:B------:R-:W-:Y:S02]  /*16a0*/  UISETP.NE.AND.EX UP0, UPT, UR5, UR9, UPT, UP0 ;  /* 0x000000090500728c */ /* 0x000fe4000bf05300 */
[----:B------:R-:W-:-:S07]  /*16b0*/  UIADD3.X UR10, UPT, UPT, URZ, UR5, URZ, UP1, !UPT ;  /* 0x00000005ff0a7290 */ /* 0x000fce0008ffe4ff */
[----:B------:R-:W-:Y:S05]  /*16c0*/  BRA.U !UP0, `(.L_x_203) ;  /* 0x0000002108b07547 */ /* 0x000fea000b800000 */
[----:B------:R-:W-:Y:S01]  /*16d0*/  UMOV UR4, UR7 ;  /* 0x0000000700047c82 */ /* 0x000fe20008000000 */
[----:B------:R-:W-:Y:S01]  /*16e0*/  UMOV UR5, UR10 ;  /* 0x0000000a00057c82 */ /* 0x000fe20008000000 */
[----:B------:R-:W-:Y:S05]  /*16f0*/  BRA `(.L_x_204) ;  /* 0xffffffec00147947 */ /* 0x000fea000383ffff */
.L_x_163:
[----:B------:R-:W-:-:S04]  /*1700*/  UIADD3 UR4, UP0, UPT, UR8, 0x1, URZ ;  /* 0x0000000108047890 */ /* 0x000fc8000ff1e0ff */
[----:B------:R-:W-:-:S09]  /*1710*/  UIADD3.X UR5, UPT, UPT, URZ, UR9, URZ, UP0, !UPT ;  /* 0x00000009ff057290 */ /* 0x000fd200087fe4ff */
[----:B------:R-:W0:Y:S02]  /*1720*/  I2F.U64 R2, UR4 ;  /* 0x0000000400027d12 */ /* 0x000e240008301000 */
[----:B0-----:R-:W-:-:S06]  /*1730*/  FMUL R4, R2, 0.0078125 ;  /* 0x3c00000002047820 */ /* 0x001fcc0000400000 */
[----:B------:R-:W0:Y:S02]  /*1740*/  F2I.U64.CEIL R2, R4 ;  /* 0x0000000400027311 */ /* 0x000e240000209800 */
[----:B0-----:R-:W-:-:S04]  /*1750*/  ISETP.NE.U32.AND P0, PT, R2, RZ, PT ;  /* 0x000000ff0200720c */ /* 0x001fc80003f05070 */
[----:B------:R-:W-:Y:S02]  /*1760*/  ISETP.NE.AND.EX P0, PT, R3, RZ, PT, P0 ;  /* 0x000000ff0300720c */ /* 0x000fe40003f05300 */
[----:B------:R-:W-:-:S11]  /*1770*/  CS2R R2, SRZ ;  /* 0x0000000000027805 */ /* 0x000fd6000001ff00 */
[----:B------:R-:W-:Y:S05]  /*1780*/  @!P0 BRA `(.L_x_203) ;  /* 0x0000002000808947 */ /* 0x000fea0003800000 */
[----:B------:R-:W-:Y:S01]  /*1790*/  UIADD3 UR6, UPT, UPT, UR6, 0x10, URZ ;  /* 0x0000001006067890 */ /* 0x000fe2000fffe0ff */
[----:B------:R-:W-:Y:S01]  /*17a0*/  CS2R R2, SRZ ;  /* 0x0000000000027805 */ /* 0x000fe2000001ff00 */
[----:B------:R-:W-:Y:S01]  /*17b0*/  UMOV UR4, URZ ;  /* 0x000000ff00047c82 */ /* 0x000fe20008000000 */
[----:B------:R-:W-:Y:S01]  /*17c0*/  UMOV UR5, URZ ;  /* 0x000000ff00057c82 */ /* 0x000fe20008000000 */
[----:B------:R-:W-:Y:S01]  /*17d0*/  ULEA UR10, UR10, UR6, 0x18 ;  /* 0x000000060a0a7291 */ /* 0x000fe2000f8ec0ff */
[----:B------:R-:W-:Y:S01]  /*17e0*/  UMOV UR11, UR8 ;  /* 0x00000008000b7c82 */ /* 0x000fe20008000000 */
[----:B------:R-:W-:-:S10]  /*17f0*/  UMOV UR12, UR9 ;  /* 0x00000009000c7c82 */ /* 0x000fd40008000000 */
.L_x_262:
[----:B------:R-:W-:Y:S01]  /*1800*/  UIADD3 UR6, UP0, UPT, UR8, 0x1, URZ ;  /* 0x0000000108067890 */ /* 0x000fe2000ff1e0ff */
[----:B0-----:R-:W-:Y:S02]  /*1810*/  IMAD.U32 R7, RZ, RZ, UR4 ;  /* 0x00000004ff077e24 */ /* 0x001fe4000f8e00ff */
[----:B------:R-:W-:Y:S01]  /*1820*/  IMAD.U32 R9, RZ, RZ, UR4 ;  /* 0x00000004ff097e24 */ /* 0x000fe2000f8e00ff */
[----:B------:R-:W-:Y:S01]  /*1830*/  UIADD3.X UR7, UPT, UPT, URZ, UR9, URZ, UP0, !UPT ;  /* 0x00000009ff077290 */ /* 0x000fe200087fe4ff */
[----:B------:R-:W-:Y:S01]  /*1840*/  IMAD.U32 R6, RZ, RZ, UR5 ;  /* 0x00000005ff067e24 */ /* 0x000fe2000f8e00ff */
[----:B------:R-:W-:Y:S01]  /*1850*/  UIADD3 UR4, UP0, UPT, UR4, 0x1, URZ ;  /* 0x0000000104047890 */ /* 0x000fe2000ff1e0ff */
[----:B------:R-:W-:-:S03]  /*1860*/  LEA R7, P1, R7, R0, 0x7 ;  /* 0x0000000007077211 */ /* 0x000fc600078238ff */
[----:B------:R-:W-:Y:S01]  /*1870*/  UIADD3.X UR5, UPT, UPT, URZ, UR5, URZ, UP0, !UPT ;  /* 0x00000005ff057290 */ /* 0x000fe200087fe4ff */
[----:B------:R-:W-:Y:S01]  /*1880*/  LEA.HI.X R9, R9, RZ, R6, 0x7, P1 ;  /* 0x000000ff09097211 */ /* 0x000fe200008f3c06 */
[----:B------:R-:W-:Y:S01]  /*1890*/  UISETP.GE.U32.AND UP0, UPT, UR11, 0x80, UPT ;  /* 0x000000800b00788c */ /* 0x000fe2000bf06070 */
[----:B------:R-:W0:Y:S03]  /*18a0*/  I2F.U64 R4, UR6 ;  /* 0x0000000600047d12 */ /* 0x000e260008301000 */
[----:B------:R-:W-:Y:S01]  /*18b0*/  UISETP.GE.U32.AND.EX UP0, UPT, UR12, URZ, UPT, UP0 ;  /* 0x000000ff0c00728c */ /* 0x000fe2000bf06100 */
[----:B0-----:R-:W-:-:S06]  /*18c0*/  FMUL R4, R4, 0.0078125 ;  /* 0x3c00000004047820 */ /* 0x001fcc0000400000 */
[----:B------:R-:W0:Y:S02]  /*18d0*/  F2I.U64.CEIL R4, R4 ;  /* 0x0000000400047311 */ /* 0x000e240000209800 */
[----:B0-----:R-:W-:-:S04]  /*18e0*/  ISETP.NE.U32.AND P0, PT, R4, UR4, PT ;  /* 0x0000000404007c0c */ /* 0x001fc8000bf05070 */
[----:B------:R-:W-:Y:S01]  /*18f0*/  ISETP.NE.AND.EX P0, PT, R5, UR5, PT, P0 ;  /* 0x0000000505007c0c */ /* 0x000fe2000bf05300 */
[----:B------:R-:W-:-:S12]  /*1900*/  BRA.U !UP0, `(.L_x_205) ;  /* 0x00000009081c7547 */ /* 0x000fd8000b800000 */
[----:B------:R-:W-:Y:S01]  /*1910*/  ISETP.GT.U32.AND P1, PT, R7, UR8, PT ;  /* 0x0000000807007c0c */ /* 0x000fe2000bf24070 */
[----:B------:R-:W-:Y:S03]  /*1920*/  BSSY.RECONVERGENT B0, `(.L_x_206) ;  /* 0x000000f000007945 */ /* 0x000fe60003800200 */
[----:B------:R-:W-:-:S13]  /*1930*/  ISETP.GT.U32.AND.EX P1, PT, R9, UR9, PT, P1 ;  /* 0x0000000909007c0c */ /* 0x000fda000bf24110 */
[----:B------:R-:W-:Y:S05]  /*1940*/  @P1 BRA `(.L_x_207) ;  /* 0x0000000000301947 */ /* 0x000fea0003800000 */
[----:B------:R-:W0:Y:S01]  /*1950*/  S2UR UR7, SR_CgaCtaId ;  /* 0x00000000000779c3 */ /* 0x000e220000008800 */
[----:B------:R-:W-:Y:S02]  /*1960*/  UMOV UR6, 0x400 ;  /* 0x0000040000067882 */ /* 0x000fe40000000000 */
[----:B0-----:R-:W-:-:S09]  /*1970*/  ULEA UR6, UR7, UR6, 0x18 ;  /* 0x0000000607067291 */ /* 0x001fd2000f8ec0ff */
[----:B------:R-:W0:Y:S02]  /*1980*/  LDS.64 R4, [UR6] ;  /* 0x00000006ff047984 */ /* 0x000e240008000a00 */
[----:B------:R-:W1:Y:S01]  /*1990*/  LDCU.64 UR6, c[0x0][0x380] ;  /* 0x00007000ff0677ac */ /* 0x000e620008000a00 */
[----:B0-----:R-:W-:-:S05]  /*19a0*/  IADD3 R6, P1, PT, R4, R7, RZ ;  /* 0x0000000704067210 */ /* 0x001fca0007f3e0ff */
[----:B------:R-:W-:Y:S01]  /*19b0*/  IMAD.X R5, R5, 0x1, R9, P1 ;  /* 0x0000000105057824 */ /* 0x000fe200008e0609 */
[----:B-1----:R-:W-:-:S04]  /*19c0*/  LEA R4, P1, R6, UR6, 0x3 ;  /* 0x0000000606047c11 */ /* 0x002fc8000f8218ff */
[----:B------:R-:W-:-:S06]  /*19d0*/  LEA.HI.X R5, R6, UR7, R5, 0x3, P1 ;  /* 0x0000000706057c11 */ /* 0x000fcc00088f1c05 */
[----:B------:R-:W2:Y:S01]  /*19e0*/  LDG.E.64 R4, desc[UR18][R4.64] ;  /* 0x0000001204047981 */ /* 0x000ea2000c1e1b00 */
[----:B------:R-:W-:-:S05]  /*19f0*/  LEA R7, R0, UR10, 0x3 ;  /* 0x0000000a00077c11 */ /* 0x000fca000f8e18ff */
[----:B--2---:R0:W-:Y:S02]  /*1a00*/  STS.64 [R7], R4 ;  /* 0x0000000407007388 */ /* 0x0041e40000000a00 */
.L_x_207:
[----:B------:R-:W-:Y:S05]  /*1a10*/  BSYNC.RECONVERGENT B0 ;  /* 0x0000000000007941 */ /* 0x000fea0003800200 */
.L_x_206:
[----:B------:R-:W1:Y:S08]  /*1a20*/  S2UR UR7, SR_CgaCtaId ;  /* 0x00000000000779c3 */ /* 0x000e700000008800 */
[----:B------:R-:W-:Y:S06]  /*1a30*/  BAR.SYNC.DEFER_BLOCKING 0x0 ;  /* 0x0000000000007b1d */ /* 0x000fec0000010000 */
[----:B------:R-:W-:-:S02]  /*1a40*/  UMOV UR6, 0x400 ;  /* 0x0000040000067882 */ /* 0x000fc40000000000 */
[----:B-1----:R-:W-:-:S09]  /*1a50*/  ULEA UR6, UR7, UR6, 0x18 ;  /* 0x0000000607067291 */ /* 0x002fd2000f8ec0ff */
[----:B0-----:R-:W0:Y:S02]  /*1a60*/  LDS.128 R4, [UR6] ;  /* 0x00000006ff047984 */ /* 0x001e240008000c00 */
[----:B0-----:R-:W-:-:S04]  /*1a70*/  ISETP.GT.U32.AND P1, PT, R4, R6, PT ;  /* 0x000000060400720c */ /* 0x001fc80003f24070 */
[----:B------:R-:W-:-:S13]  /*1a80*/  ISETP.GT.U32.AND.EX P1, PT, R5, R7, PT, P1 ;  /* 0x000000070500720c */ /* 0x000fda0003f24110 */
[----:B------:R-:W-:Y:S05]  /*1a90*/  @P1 BRA `(.L_x_208) ;  /* 0x0000000400a81947 */ /* 0x000fea0003800000 */
[----:B------:R-:W-:Y:S02]  /*1aa0*/  IMAD.MOV.U32 R17, RZ, RZ, R4 ;  /* 0x000000ffff117224 */ /* 0x000fe400078e0004 */
[----:B------:R-:W-:-:S07]  /*1ab0*/  IMAD.MOV.U32 R16, RZ, RZ, R5 ;  /* 0x000000ffff107224 */ /* 0x000fce00078e0005 */
.L_x_218:
[----:B0-----:R-:W0:Y:S08]  /*1ac0*/  LDC.64 R4, c[0x0][0x380] ;  /* 0x0000e000ff047b82 */ /* 0x001e300000000a00 */
[----:B------:R-:W1:Y:S01]  /*1ad0*/  LDC.64 R6, c[0x0][0x388] ;  /* 0x0000e200ff067b82 */ /* 0x000e620000000a00 */
[----:B0-----:R-:W-:-:S04]  /*1ae0*/  LEA R4, P1, R17, R4, 0x3 ;  /* 0x0000000411047211 */ /* 0x001fc800078218ff */
[----:B------:R-:W-:-:S06]  /*1af0*/  LEA.HI.X R5, R17, R5, R16, 0x3, P1 ;  /* 0x0000000511057211 */ /* 0x000fcc00008f1c10 */
[----:B------:R-:W1:Y:S02]  /*1b00*/  LDG.E.64 R4, desc[UR18][R4.64] ;  /* 0x0000001204047981 */ /* 0x000e64000c1e1b00 */
[----:B-1----:R-:W-:-:S04]  /*1b10*/  LEA R6, P1, R4, R6, 0x3 ;  /* 0x0000000604067211 */ /* 0x002fc800078218ff */
[----:B------:R-:W-:-:S05]  /*1b20*/  LEA.HI.X R7, R4, R7, R5, 0x3, P1 ;  /* 0x0000000704077211 */ /* 0x000fca00008f1c05 */
[----:B------:R-:W2:Y:S04]  /*1b30*/  LDG.E.64 R10, desc[UR18][R6.64] ;  /* 0x00000012060a7981 */ /* 0x000ea8000c1e1b00 */
[----:B------:R-:W2:Y:S02]  /*1b40*/  LDG.E.64 R20, desc[UR18][R6.64+0x8] ;  /* 0x0000081206147981 */ /* 0x000ea4000c1e1b00 */
[----:B--2---:R-:W-:-:S05]  /*1b50*/  IADD3 R12, P1, PT, -R10, R20, RZ ;  /* 0x000000140a0c7210 */ /* 0x004fca0007f3e1ff */
[----:B------:R-:W-:-:S04]  /*1b60*/  IMAD.X R13, R21, 0x1, ~R11, P1 ;  /* 0x00000001150d7824 */ /* 0x000fc800008e0e0b */
[----:B------:R-:W0:Y:S02]  /*1b70*/  I2F.U64 R12, R12 ;  /* 0x0000000c000c7312 */ /* 0x000e240000301000 */
[----:B0-----:R-:W-:-:S06]  /*1b80*/  FMUL R8, R12, 0.0078125 ;  /* 0x3c0000000c087820 */ /* 0x001fcc0000400000 */
[----:B------:R-:W0:Y:S02]  /*1b90*/  F2I.U64.CEIL R8, R8 ;  /* 0x0000000800087311 */ /* 0x000e240000209800 */
[----:B0-----:R-:W-:-:S04]  /*1ba0*/  ISETP.NE.U32.AND P1, PT, R8, RZ, PT ;  /* 0x000000ff0800720c */ /* 0x001fc80003f25070 */
[----:B------:R-:W-:-:S13]  /*1bb0*/  ISETP.NE.AND.EX P1, PT, R9, RZ, PT, P1 ;  /* 0x000000ff0900720c */ /* 0x000fda0003f25310 */
[----:B------:R-:W-:Y:S05]  /*1bc0*/  @!P1 BRA `(.L_x_209) ;  /* 0x0000000400349947 */ /* 0x000fea0003800000 */
[----:B------:R-:W0:Y:S01]  /*1bd0*/  S2UR UR7, SR_CgaCtaId ;  /* 0x00000000000779c3 */ /* 0x000e220000008800 */
[----:B------:R-:W-:Y:S01]  /*1be0*/  UMOV UR6, 0x400 ;  /* 0x0000040000067882 */ /* 0x000fe20000000000 */
[----:B------:R-:W-:Y:S01]  /*1bf0*/  LOP3.LUT R13, RZ, R10, RZ, 0x33, !PT ;  /* 0x0000000aff0d7212 */ /* 0x000fe200078e33ff */
[----:B------:R-:W-:Y:S01]  /*1c00*/  IMAD.MOV.U32 R19, RZ, RZ, RZ ;  /* 0x000000ffff137224 */ /* 0x000fe200078e00ff */
[----:B------:R-:W-:Y:S02]  /*1c10*/  LOP3.LUT R15, RZ, R11, RZ, 0x33, !PT ;  /* 0x0000000bff0f7212 */ /* 0x000fe400078e33ff */
[----:B------:R-:W-:-:S05]  /*1c20*/  IADD3 R18, P1, PT, R20, R13, RZ ;  /* 0x0000000d14127210 */ /* 0x000fca0007f3e0ff */
[----:B------:R-:W-:Y:S02]  /*1c30*/  IMAD.X R20, R21, 0x1, R15, P1 ;  /* 0x0000000115147824 */ /* 0x000fe400008e060f */
[----:B------:R-:W-:Y:S01]  /*1c40*/  IMAD.MOV.U32 R21, RZ, RZ, RZ ;  /* 0x000000ffff157224 */ /* 0x000fe200078e00ff */
[----:B0-----:R-:W-:-:S09]  /*1c50*/  ULEA UR6, UR7, UR6, 0x18 ;  /* 0x0000000607067291 */ /* 0x001fd2000f8ec0ff */
[----:B------:R-:W0:Y:S04]  /*1c60*/  LDS.64 R6, [UR6+0x10] ;  /* 0x00001006ff067984 */ /* 0x000e280008000a00 */
[----:B------:R-:W1:Y:S02]  /*1c70*/  LDS.64 R4, [UR6+0x408] ;  /* 0x00040806ff047984 */ /* 0x000e640008000a00 */
.L_x_217:
        /* <DEDUP_REMOVED lines=10> */
[----:B------:R-:W2:Y:S01]  /*1d20*/  LDCU.64 UR6, c[0x0][0x380] ;  /* 0x00007000ff0677ac */ /* 0x000ea20008000a00 */
[----:B------:R-:W-:-:S05]  /*1d30*/  IADD3 R13, P2, PT, R10, R13, RZ ;  /* 0x0000000d0a0d7210 */ /* 0x000fca0007f5e0ff */
[----:B------:R-:W-:Y:S01]  /*1d40*/  IMAD.X R14, R11, 0x1, R15, P2 ;  /* 0x000000010b0e7824 */ /* 0x000fe200010e060f */
[----:B--2---:R-:W-:-:S04]  /*1d50*/  LEA R12, P2, R13, UR6, 0x3 ;  /* 0x000000060d0c7c11 */ /* 0x004fc8000f8418ff */
[----:B------:R-:W-:-:S06]  /*1d60*/  LEA.HI.X R13, R13, UR7, R14, 0x3, P2 ;  /* 0x000000070d0d7c11 */ /* 0x000fcc00090f1c0e */
[----:B------:R-:W1:Y:S01]  /*1d70*/  LDG.E.64 R12, desc[UR18][R12.64] ;  /* 0x000000120c0c7981 */ /* 0x000e62000c1e1b00 */
[----:B------:R-:W-:Y:S01]  /*1d80*/  BSSY.RECONVERGENT B1, `(.L_x_212) ;  /* 0x000002c000017945 */ /* 0x000fe20003800200 */
[----:B------:R-:W-:Y:S02]  /*1d90*/  IMAD.MOV.U32 R15, RZ, RZ, RZ ;  /* 0x000000ffff0f7224 */ /* 0x000fe400078e00ff */
[----:B------:R-:W-:Y:S01]  /*1da0*/  IMAD.MOV.U32 R22, RZ, RZ, RZ ;  /* 0x000000ffff167224 */ /* 0x000fe200078e00ff */
[C---:B-1----:R-:W-:Y:S02]  /*1db0*/  ISETP.GT.U32.AND P3, PT, R12.reuse, R4, PT ;  /* 0x000000040c00720c */ /* 0x042fe40003f64070 */
[----:B0-----:R-:W-:Y:S02]  /*1dc0*/  ISETP.LT.U32.AND P2, PT, R12, R6, PT ;  /* 0x000000060c00720c */ /* 0x001fe40003f41070 */
[----:B------:R-:W-:-:S04]  /*1dd0*/  ISETP.GT.U32.AND.EX P3, PT, R13, R5, PT, P3 ;  /* 0x000000050d00720c */ /* 0x000fc80003f64130 */
[----:B------:R-:W-:-:S13]  /*1de0*/  ISETP.LT.U32.OR.EX P2, PT, R13, R7, P3, P2 ;  /* 0x000000070d00720c */ /* 0x000fda0001f41520 */
[----:B------:R-:W-:Y:S05]  /*1df0*/  @P2 BRA `(.L_x_213) ;  /* 0x0000000000902947 */ /* 0x000fea0003800000 */
[C---:B------:R-:W-:Y:S01]  /*1e00*/  ISETP.NE.U32.AND P3, PT, R12.reuse, R4, PT ;  /* 0x000000040c00720c */ /* 0x040fe20003f65070 */
[----:B------:R-:W-:Y:S01]  /*1e10*/  IMAD.MOV.U32 R15, RZ, RZ, 0x1 ;  /* 0x00000001ff0f7424 */ /* 0x000fe200078e00ff */
[----:B------:R-:W-:Y:S02]  /*1e20*/  ISETP.EQ.U32.AND P2, PT, R12, R6, PT ;  /* 0x000000060c00720c */ /* 0x000fe40003f42070 */
[----:B------:R-:W-:-:S04]  /*1e30*/  ISETP.NE.AND.EX P3, PT, R13, R5, PT, P3 ;  /* 0x000000050d00720c */ /* 0x000fc80003f65330 */
[----:B------:R-:W-:-:S13]  /*1e40*/  ISETP.EQ.OR.EX P2, PT, R13, R7, !P3, P2 ;  /* 0x000000070d00720c */ /* 0x000fda0005f42720 */
[----:B------:R-:W-:Y:S05]  /*1e50*/  @P2 BRA `(.L_x_213) ;  /* 0x0000000000782947 */ /* 0x000fea0003800000 */
[----:B------:R-:W-:Y:S01]  /*1e60*/  IMAD.MOV.U32 R23, RZ, RZ, 0x1 ;  /* 0x00000001ff177424 */ /* 0x000fe200078e00ff */
[----:B------:R-:W-:Y:S01]  /*1e70*/  CS2R R24, SRZ ;  /* 0x0000000000187805 */ /* 0x000fe2000001ff00 */
[----:B------:R-:W-:-:S07]  /*1e80*/  IMAD.MOV.U32 R26, RZ, RZ, 0x7e ;  /* 0x0000007eff1a7424 */ /* 0x000fce00078e00ff */
.L_x_216:
        /* <DEDUP_REMOVED lines=17> */
[----:B------:R-:W-:-:S04]  /*1fa0*/  ISETP.NE.U32.AND P2, PT, R14, R12, PT ;  /* 0x0000000c0e00720c */ /* 0x000fc80003f45070 */
[----:B------:R-:W-:Y:S01]  /*1fb0*/  ISETP.NE.AND.EX P2, PT, R15, R13, PT, P2 ;  /* 0x0000000d0f00720c */ /* 0x000fe20003f45320 */
[----:B------:R-:W-:-:S12]  /*1fc0*/  IMAD.MOV.U32 R15, RZ, RZ, 0x1 ;  /* 0x00000001ff0f7424 */ /* 0x000fd800078e00ff */
[----:B------:R-:W-:Y:S05]  /*1fd0*/  @!P2 BREAK.RELIABLE B2 ;  /* 0x000000000002a942 */ /* 0x000fea0003800100 */
[----:B------:R-:W-:Y:S05]  /*1fe0*/  @!P2 BRA `(.L_x_213) ;  /* 0x000000000014a947 */ /* 0x000fea0003800000 */
.L_x_215:
[----:B------:R-:W-:Y:S05]  /*1ff0*/  BSYNC.RELIABLE B2 ;  /* 0x0000000000027941 */ /* 0x000fea0003800100 */
.L_x_214:
[----:B------:R-:W-:-:S04]  /*2000*/  ISETP.GT.U32.AND P2, PT, R23, R26, PT ;  /* 0x0000001a1700720c */ /* 0x000fc80003f44070 */
[----:B------:R-:W-:-:S13]  /*2010*/  ISETP.GT.U32.AND.EX P2, PT, R24, R25, PT, P2 ;  /* 0x000000191800720c */ /* 0x000fda0003f44120 */
[----:B------:R-:W-:Y:S05]  /*2020*/  @!P2 BRA `(.L_x_216) ;  /* 0xfffffffc0098a947 */ /* 0x000fea000383ffff */
[----:B------:R-:W-:-:S07]  /*2030*/  IMAD.MOV.U32 R15, RZ, RZ, RZ ;  /* 0x000000ffff0f7224 */ /* 0x000fce00078e00ff */
.L_x_213:
[----:B------:R-:W-:Y:S05]  /*2040*/  BSYNC.RECONVERGENT B1 ;  /* 0x0000000000017941 */ /* 0x000fea0003800200 */
.L_x_212:
[----:B------:R-:W-:-:S05]  /*2050*/  IADD3 R2, P2, PT, R15, R2, RZ ;  /* 0x000000020f027210 */ /* 0x000fca0007f5e0ff */
[----:B------:R-:W-:-:S08]  /*2060*/  IMAD.X R3, R22, 0x1, R3, P2 ;  /* 0x0000000116037824 */ /* 0x000fd000010e0603 */
.L_x_211:
[----:B------:R-:W-:Y:S05]  /*2070*/  BSYNC.RECONVERGENT B0 ;  /* 0x0000000000007941 */ /* 0x000fea0003800200 */
.L_x_210:
[----:B------:R-:W-:Y:S05]  /*2080*/  WARPSYNC.ALL ;  /* 0x0000000000007948 */ /* 0x000fea0003800000 */
[----:B------:R-:W-:Y:S05]  /*2090*/  @P1 BRA `(.L_x_217) ;  /* 0xfffffff800f81947 */ /* 0x000fea000383ffff */
.L_x_209:
[----:B------:R-:W2:Y:S08]  /*20a0*/  S2UR UR7, SR_CgaCtaId ;  /* 0x00000000000779c3 */ /* 0x000eb00000008800 */
[----:B------:R-:W-:Y:S01]  /*20b0*/  BAR.SYNC.DEFER_BLOCKING 0x0 ;  /* 0x0000000000007b1d */ /* 0x000fe20000010000 */
[----:B------:R-:W-:-:S05]  /*20c0*/  IADD3 R17, P1, PT, R17, 0x1, RZ ;  /* 0x0000000111117810 */ /* 0x000fca0007f3e0ff */
[----:B------:R-:W-:Y:S01]  /*20d0*/  UMOV UR6, 0x400 ;  /* 0x0000040000067882 */ /* 0x000fe20000000000 */
[----:B------:R-:W-:Y:S01]  /*20e0*/  IMAD.X R16, RZ, RZ, R16, P1 ;  /* 0x000000ffff107224 */ /* 0x000fe200008e0610 */
[----:B--2---:R-:W-:-:S09]  /*20f0*/  ULEA UR6, UR7, UR6, 0x18 ;  /* 0x0000000607067291 */ /* 0x004fd2000f8ec0ff */
[----:B-1----:R-:W1:Y:S02]  /*2100*/  LDS.64 R4, [UR6+0x8] ;  /* 0x00000806ff047984 */ /* 0x002e640008000a00 */
[----:B-1----:R-:W-:-:S04]  /*2110*/  ISETP.GT.U32.AND P1, PT, R17, R4, PT ;  /* 0x000000041100720c */ /* 0x002fc80003f24070 */
[----:B------:R-:W-:-:S13]  /*2120*/  ISETP.GT.U32.AND.EX P1, PT, R16, R5, PT, P1 ;  /* 0x000000051000720c */ /* 0x000fda0003f24110 */
[----:B------:R-:W-:Y:S05]  /*2130*/  @!P1 BRA `(.L_x_218) ;  /* 0xfffffff800609947 */ /* 0x000fea000383ffff */
.L_x_208:
[----:B------:R-:W-:Y:S01]  /*2140*/  BAR.SYNC.DEFER_BLOCKING 0x0 ;  /* 0x0000000000007b1d */ /* 0x000fe20000010000 */
[----:B------:R-:W-:-:S04]  /*2150*/  UIADD3 UR11, UP0, UPT, UR11, -0x80, URZ ;  /* 0xffffff800b0b7890 */ /* 0x000fc8000ff1e0ff */
[----:B------:R-:W-:Y:S01]  /*2160*/  UIADD3.X UR12, UPT, UPT, UR12, -0x1, URZ, UP0, !UPT ;  /* 0xffffffff0c0c7890 */ /* 0x000fe200087fe4ff */
[----:B------:R-:W-:Y:S11]  /*2170*/  BRA `(.L_x_219) ;  /* 0x0000001800007947 */ /* 0x000ff60003800000 */
.L_x_205:
        /* <DEDUP_REMOVED lines=16> */
.L_x_221:
[----:B------:R-:W-:Y:S05]  /*2280*/  BSYNC.RECONVERGENT B0 ;  /* 0x0000000000007941 */ /* 0x000fea0003800200 */
.L_x_220:
        /* <DEDUP_REMOVED lines=8> */
[C---:B------:R-:W-:Y:S01]  /*2310*/  R2UR UR6, R4.reuse ;  /* 0x00000000040672ca */ /* 0x040fe200000e0000 */
[----:B------:R-:W-:Y:S01]  /*2320*/  ULEA UR17, UR11, UR10, 0x3 ;  /* 0x0000000a0b117291 */ /* 0x000fe2000f8e18ff */
[C---:B------:R-:W-:Y:S02]  /*2330*/  R2UR UR7, R5.reuse ;  /* 0x00000000050772ca */ /* 0x040fe400000e0000 */
[----:B------:R-:W-:Y:S02]  /*2340*/  R2UR UR14, R4 ;  /* 0x00000000040e72ca */ /* 0x000fe400000e0000 */
[----:B------:R-:W-:-:S07]  /*2350*/  R2UR UR15, R5 ;  /* 0x00000000050f72ca */ /* 0x000fce00000e0000 */
[----:B------:R-:W-:-:S08]  /*2360*/  UMOV UR16, UR6 ;  /* 0x0000000600107c82 */ /* 0x000fd00008000000 */
.L_x_261:
[----:B------:R-:W0:Y:S02]  /*2370*/  LDCU.128 UR20, c[0x0][0x380] ;  /* 0x00007000ff1477ac */ /* 0x000e240008000c00 */
[----:B0-----:R-:W-:-:S04]  /*2380*/  ULEA UR6, UP0, UR16, UR20, 0x3 ;  /* 0x0000001410067291 */ /* 0x001fc8000f8018ff */
[----:B------:R-:W-:Y:S02]  /*2390*/  ULEA.HI.X UR7, UR16, UR21, UR15, 0x3, UP0 ;  /* 0x0000001510077291 */ /* 0x000fe400080f1c0f */
[----:B------:R-:W-:-:S04]  /*23a0*/  IMAD.U32 R4, RZ, RZ, UR6 ;  /* 0x00000006ff047e24 */ /* 0x000fc8000f8e00ff */
[----:B------:R-:W-:-:S06]  /*23b0*/  IMAD.U32 R5, RZ, RZ, UR7 ;  /* 0x00000007ff057e24 */ /* 0x000fcc000f8e00ff */
[----:B------:R-:W2:Y:S02]  /*23c0*/  LDG.E.64 R4, desc[UR18][R4.64] ;  /* 0x0000001204047981 */ /* 0x000ea4000c1e1b00 */
[----:B--2---:R-:W-:-:S04]  /*23d0*/  LEA R6, P1, R4, UR22, 0x3 ;  /* 0x0000001604067c11 */ /* 0x004fc8000f8218ff */
[----:B------:R-:W-:-:S05]  /*23e0*/  LEA.HI.X R7, R4, UR23, R5, 0x3, P1 ;  /* 0x0000001704077c11 */ /* 0x000fca00088f1c05 */
[----:B------:R-:W2:Y:S04]  /*23f0*/  LDG.E.64 R8, desc[UR18][R6.64] ;  /* 0x0000001206087981 */ /* 0x000ea8000c1e1b00 */
[----:B------:R-:W3:Y:S01]  /*2400*/  LDG.E.64 R10, desc[UR18][R6.64+0x8] ;  /* 0x00000812060a7981 */ /* 0x000ee2000c1e1b00 */
[----:B--2---:R-:W-:Y:S02]  /*2410*/  R2UR UR22, R8 ;  /* 0x00000000081672ca */ /* 0x004fe400000e0000 */
[----:B------:R-:W-:Y:S02]  /*2420*/  R2UR UR23, R9 ;  /* 0x00000000091772ca */ /* 0x000fe400000e0000 */
[----:B---3--:R-:W-:Y:S02]  /*2430*/  R2UR UR6, R10 ;  /* 0x000000000a0672ca */ /* 0x008fe400000e0000 */
[----:B------:R-:W-:-:S07]  /*2440*/  R2UR UR7, R11 ;  /* 0x000000000b0772ca */ /* 0x000fce00000e0000 */
[----:B------:R-:W-:Y:S02]  /*2450*/  ULOP3.LUT UR13, URZ, UR22, URZ, 0x33, !UPT ;  /* 0x00000016ff0d7292 */ /* 0x000fe4000f8e33ff */
[----:B------:R-:W-:Y:S02]  /*2460*/  ULOP3.LUT UR14, URZ, UR23, URZ, 0x33, !UPT ;  /* 0x00000017ff0e7292 */ /* 0x000fe4000f8e33ff */
[----:B------:R-:W-:Y:S02]  /*2470*/  UIADD3 UR20, UP0, UPT, -UR22, UR6, URZ ;  /* 0x0000000616147290 */ /* 0x000fe4000ff1e1ff */
[----:B------:R-:W-:Y:S02]  /*2480*/  UIADD3 UR13, UP1, UPT, UR6, UR13, URZ ;  /* 0x0000000d060d7290 */ /* 0x000fe4000ff3e0ff */
[----:B------:R-:W-:Y:S02]  /*2490*/  UIADD3.X UR21, UPT, UPT, ~UR23, UR7, URZ, UP0, !UPT ;  /* 0x0000000717157290 */ /* 0x000fe400087fe5ff */
[----:B------:R-:W-:-:S07]  /*24a0*/  UIADD3.X UR14, UPT, UPT, UR7, UR14, URZ, UP1, !UPT ;  /* 0x0000000e070e7290 */ /* 0x000fce0008ffe4ff */
[----:B------:R-:W0:Y:S02]  /*24b0*/  I2F.U64 R8, UR20 ;  /* 0x0000001400087d12 */ /* 0x000e240008301000 */
[----:B0-----:R-:W-:-:S06]  /*24c0*/  FMUL R8, R8, 0.0078125 ;  /* 0x3c00000008087820 */ /* 0x001fcc0000400000 */
[----:B------:R-:W0:Y:S02]  /*24d0*/  F2I.U64.CEIL R4, R8 ;  /* 0x0000000800047311 */ /* 0x000e240000209800 */
[----:B0-----:R-:W-:Y:S02]  /*24e0*/  R2UR UR24, R4 ;  /* 0x00000000041872ca */ /* 0x001fe400000e0000 */
[----:B------:R-:W-:-:S11]  /*24f0*/  R2UR UR25, R5 ;  /* 0x00000000051972ca */ /* 0x000fd600000e0000 */
[----:B------:R-:W-:-:S04]  /*2500*/  UISETP.NE.U32.AND UP0, UPT, UR24, URZ, UPT ;  /* 0x000000ff1800728c */ /* 0x000fc8000bf05070 */
[----:B------:R-:W-:-:S09]  /*2510*/  UISETP.NE.AND.EX UP0, UPT, UR25, URZ, UPT, UP0 ;  /* 0x000000ff1900728c */ /* 0x000fd2000bf05300 */
[----:B------:R-:W-:Y:S05]  /*2520*/  BRA.U !UP0, `(.L_x_222) ;  /* 0x0000001108e87547 */ /* 0x000fea000b800000 */
[----:B------:R-:W0:Y:S01]  /*2530*/  S2UR UR7, SR_CgaCtaId ;  /* 0x00000000000779c3 */ /* 0x000e220000008800 */
[----:B------:R-:W-:Y:S01]  /*2540*/  UMOV UR6, 0x400 ;  /* 0x0000040000067882 */ /* 0x000fe20000000000 */
[----:B------:R-:W-:-:S04]  /*2550*/  UISETP.NE.U32.AND UP0, UPT, UR11, 0x1, UPT ;  /* 0x000000010b00788c */ /* 0x000fc8000bf05070 */
[----:B------:R-:W-:Y:S02]  /*2560*/  UISETP.NE.AND.EX UP0, UPT, UR12, URZ, UPT, UP0 ;  /* 0x000000ff0c00728c */ /* 0x000fe4000bf05300 */
[----:B0-----:R-:W-:-:S09]  /*2570*/  ULEA UR6, UR7, UR6, 0x18 ;  /* 0x0000000607067291 */ /* 0x001fd2000f8ec0ff */
[----:B------:R-:W0:Y:S02]  /*2580*/  LDS.64 R4, [UR6+0x10] ;  /* 0x00001006ff047984 */ /* 0x000e240008000a00 */
[----:B0-----:R-:W-:Y:S02]  /*2590*/  R2UR UR20, R4 ;  /* 0x00000000041472ca */ /* 0x001fe400000e0000 */
[----:B------:R-:W-:Y:S01]  /*25a0*/  R2UR UR21, R5 ;  /* 0x00000000051572ca */ /* 0x000fe200000e0000 */
[----:B------:R-:W-:-:S14]  /*25b0*/  BRA.U !UP0, `(.L_x_223) ;  /* 0x0000000508247547 */ /* 0x000fdc000b800000 */
[----:B------:R-:W-:-:S07]  /*25c0*/  CS2R R14, SRZ ;  /* 0x00000000000e7805 */ /* 0x000fce000001ff00 */
.L_x_231:
[C---:B------:R-:W-:Y:S01]  /*25d0*/  LEA R5, P1, R15.reuse, R0, 0x7 ;  /* 0x000000000f057211 */ /* 0x040fe200078238ff */
[----:B------:R-:W-:Y:S03]  /*25e0*/  BSSY.RECONVERGENT B0, `(.L_x_224) ;  /* 0x0000043000007945 */ /* 0x000fe60003800200 */
[----:B------:R-:W-:Y:S02]  /*25f0*/  LEA.HI.X R6, R15, RZ, R14, 0x7, P1 ;  /* 0x000000ff0f067211 */ /* 0x000fe400008f3c0e */
[----:B------:R-:W-:Y:S02]  /*2600*/  ISETP.GT.U32.AND P2, PT, R5, UR13, PT ;  /* 0x0000000d05007c0c */ /* 0x000fe4000bf44070 */
[----:B------:R-:W-:Y:S02]  /*2610*/  IADD3 R15, P1, PT, R15, 0x1, RZ ;  /* 0x000000010f0f7810 */ /* 0x000fe40007f3e0ff */
[----:B------:R-:W-:-:S03]  /*2620*/  ISETP.GT.U32.AND.EX P2, PT, R6, UR14, PT, P2 ;  /* 0x0000000e06007c0c */ /* 0x000fc6000bf44120 */
[----:B------:R-:W-:Y:S01]  /*2630*/  IMAD.X R14, RZ, RZ, R14, P1 ;  /* 0x000000ffff0e7224 */ /* 0x000fe200008e060e */
[----:B------:R-:W-:-:S04]  /*2640*/  ISETP.NE.U32.AND P1, PT, R15, UR24, PT ;  /* 0x000000180f007c0c */ /* 0x000fc8000bf25070 */
[----:B------:R-:W-:-:S05]  /*2650*/  ISETP.NE.AND.EX P1, PT, R14, UR25, PT, P1 ;  /* 0x000000190e007c0c */ /* 0x000fca000bf25310 */
[----:B------:R-:W-:Y:S08]  /*2660*/  @P2 BRA `(.L_x_225) ;  /* 0x0000000000e82947 */ /* 0x000ff00003800000 */
[----:B------:R-:W0:Y:S01]  /*2670*/  LDCU.64 UR6, c[0x0][0x380] ;  /* 0x00007000ff0677ac */ /* 0x000e220008000a00 */
[----:B------:R-:W-:-:S04]  /*2680*/  IADD3 R5, P2, PT, R5, UR22, RZ ;  /* 0x0000001605057c10 */ /* 0x000fc8000ff5e0ff */
[----:B------:R-:W-:Y:S02]  /*2690*/  IADD3.X R6, PT, PT, R6, UR23, RZ, P2, !PT ;  /* 0x0000001706067c10 */ /* 0x000fe400097fe4ff */
[----:B0-----:R-:W-:-:S04]  /*26a0*/  LEA R4, P2, R5, UR6, 0x3 ;  /* 0x0000000605047c11 */ /* 0x001fc8000f8418ff */
[----:B------:R-:W-:-:S06]  /*26b0*/  LEA.HI.X R5, R5, UR7, R6, 0x3, P2 ;  /* 0x0000000705057c11 */ /* 0x000fcc00090f1c06 */
[----:B------:R-:W2:Y:S01]  /*26c0*/  LDG.E.64 R4, desc[UR18][R4.64] ;  /* 0x0000001204047981 */ /* 0x000ea2000c1e1b00 */
[----:B------:R-:W-:Y:S01]  /*26d0*/  BSSY.RECONVERGENT B1, `(.L_x_226) ;  /* 0x0000031000017945 */ /* 0x000fe20003800200 */
[----:B------:R-:W-:Y:S02]  /*26e0*/  IMAD.MOV.U32 R9, RZ, RZ, RZ ;  /* 0x000000ffff097224 */ /* 0x000fe400078e00ff */
[----:B------:R-:W-:Y:S01]  /*26f0*/  IMAD.MOV.U32 R12, RZ, RZ, RZ ;  /* 0x000000ffff0c7224 */ /* 0x000fe200078e00ff */
[----:B--2---:R-:W-:-:S04]  /*2700*/  ISETP.GE.U32.AND P2, PT, R4, UR20, PT ;  /* 0x0000001404007c0c */ /* 0x004fc8000bf46070 */
[----:B------:R-:W-:-:S13]  /*2710*/  ISETP.GE.U32.AND.EX P2, PT, R5, UR21, PT, P2 ;  /* 0x0000001505007c0c */ /* 0x000fda000bf46120 */
[----:B------:R-:W-:Y:S05]  /*2720*/  @!P2 BRA `(.L_x_227) ;  /* 0x0000000000aca947 */ /* 0x000fea0003800000 */
[----:B------:R-:W0:Y:S02]  /*2730*/  LDS.64 R6, [UR17] ;  /* 0x00000011ff067984 */ /* 0x000e240008000a00 */
[----:B0-----:R-:W-:-:S04]  /*2740*/  ISETP.GT.U32.AND P2, PT, R4, R6, PT ;  /* 0x000000060400720c */ /* 0x001fc80003f44070 */
[----:B------:R-:W-:-:S13]  /*2750*/  ISETP.GT.U32.AND.EX P2, PT, R5, R7, PT, P2 ;  /* 0x000000070500720c */ /* 0x000fda0003f44120 */
[----:B------:R-:W-:Y:S05]  /*2760*/  @P2 BRA `(.L_x_227) ;  /* 0x00000000009c2947 */ /* 0x000fea0003800000 */
[C---:B------:R-:W-:Y:S01]  /*2770*/  ISETP.NE.U32.AND P3, PT, R4.reuse, R6, PT ;  /* 0x000000060400720c */ /* 0x040fe20003f65070 */
[----:B------:R-:W-:Y:S01]  /*2780*/  IMAD.MOV.U32 R9, RZ, RZ, 0x1 ;  /* 0x00000001ff097424 */ /* 0x000fe200078e00ff */
[----:B------:R-:W-:Y:S02]  /*2790*/  ISETP.EQ.U32.AND P2, PT, R4, UR20, PT ;  /* 0x0000001404007c0c */ /* 0x000fe4000bf42070 */
[----:B------:R-:W-:-:S04]  /*27a0*/  ISETP.NE.AND.EX P3, PT, R5, R7, PT, P3 ;  /* 0x000000070500720c */ /* 0x000fc80003f65330 */
[----:B------:R-:W-:-:S13]  /*27b0*/  ISETP.EQ.OR.EX P2, PT, R5, UR21, !P3, P2 ;  /* 0x0000001505007c0c */ /* 0x000fda000df42720 */
[----:B------:R-:W-:Y:S05]  /*27c0*/  @P2 BRA `(.L_x_227) ;  /* 0x0000000000842947 */ /* 0x000fea0003800000 */
[----:B------:R-:W-:Y:S01]  /*27d0*/  UIADD3 UR6, UP0, UPT, UR11, -0x1, URZ ;  /* 0xffffffff0b067890 */ /* 0x000fe2000ff1e0ff */
[----:B------:R-:W-:Y:S02]  /*27e0*/  IMAD.MOV.U32 R8, RZ, RZ, 0x1 ;  /* 0x00000001ff087424 */ /* 0x000fe400078e00ff */
[----:B------:R-:W-:Y:S01]  /*27f0*/  IMAD.MOV.U32 R10, RZ, RZ, RZ ;  /* 0x000000ffff0a7224 */ /* 0x000fe200078e00ff */
[----:B------:R-:W-:Y:S02]  /*2800*/  UIADD3.X UR7, UPT, UPT, UR12, -0x1, URZ, UP0, !UPT ;  /* 0xffffffff0c077890 */ /* 0x000fe400087fe4ff */
[----:B------:R-:W-:-:S04]  /*2810*/  IMAD.U32 R11, RZ, RZ, UR6 ;  /* 0x00000006ff0b7e24 */ /* 0x000fc8000f8e00ff */
[----:B------:R-:W-:-:S07]  /*2820*/  IMAD.U32 R13, RZ, RZ, UR7 ;  /* 0x00000007ff0d7e24 */ /* 0x000fce000f8e00ff */
.L_x_230:
        /* <DEDUP_REMOVED lines=22> */
.L_x_229:
[----:B------:R-:W-:Y:S05]  /*2990*/  BSYNC.RELIABLE B2 ;  /* 0x0000000000027941 */ /* 0x000fea0003800100 */
.L_x_228:
[----:B------:R-:W-:-:S04]  /*29a0*/  ISETP.GT.U32.AND P2, PT, R8, R11, PT ;  /* 0x0000000b0800720c */ /* 0x000fc80003f44070 */
[----:B------:R-:W-:-:S13]  /*29b0*/  ISETP.GT.U32.AND.EX P2, PT, R10, R13, PT, P2 ;  /* 0x0000000d0a00720c */ /* 0x000fda0003f44120 */
[----:B------:R-:W-:Y:S05]  /*29c0*/  @!P2 BRA `(.L_x_230) ;  /* 0xfffffffc0098a947 */ /* 0x000fea000383ffff */
[----:B------:R-:W-:-:S07]  /*29d0*/  IMAD.MOV.U32 R9, RZ, RZ, RZ ;  /* 0x000000ffff097224 */ /* 0x000fce00078e00ff */
.L_x_227:
[----:B------:R-:W-:Y:S05]  /*29e0*/  BSYNC.RECONVERGENT B1 ;  /* 0x0000000000017941 */ /* 0x000fea0003800200 */
.L_x_226:
[----:B------:R-:W-:-:S05]  /*29f0*/  IADD3 R2, P2, PT, R9, R2, RZ ;  /* 0x0000000209027210 */ /* 0x000fca0007f5e0ff */
[----:B------:R-:W-:-:S08]  /*2a00*/  IMAD.X R3, R12, 0x1, R3, P2 ;  /* 0x000000010c037824 */ /* 0x000fd000010e0603 */
.L_x_225:
[----:B------:R-:W-:Y:S05]  /*2a10*/  BSYNC.RECONVERGENT B0 ;  /* 0x0000000000007941 */ /* 0x000fea0003800200 */
.L_x_224:
[----:B------:R-:W-:Y:S05]  /*2a20*/  WARPSYNC.ALL ;  /* 0x0000000000007948 */ /* 0x000fea0003800000 */
[----:B------:R-:W-:Y:S05]  /*2a30*/  @P1 BRA `(.L_x_231) ;  /* 0xfffffff800e41947 */ /* 0x000fea000383ffff */
[----:B------:R-:W-:Y:S05]  /*2a40*/  BRA `(.L_x_222) ;  /* 0x0000000c00a07947 */ /* 0x000fea0003800000 */
.L_x_223:
[----:B------:R-:W-:Y:S01]  /*2a50*/  UISETP.GE.U32.AND UP0, UPT, UR24, 0x4, UPT ;  /* 0x000000041800788c */ /* 0x000fe2000bf06070 */
[----:B------:R-:W-:Y:S01]  /*2a60*/  CS2R R4, SRZ ;  /* 0x0000000000047805 */ /* 0x000fe2000001ff00 */
[----:B------:R-:W-:Y:S02]  /*2a70*/  ULOP3.LUT UR26, UR24, 0x3, URZ, 0xc0, !UPT ;  /* 0x00000003181a7892 */ /* 0x000fe4000f8ec0ff */
[----:B------:R-:W-:-:S09]  /*2a80*/  UISETP.GE.U32.AND.EX UP0, UPT, UR25, URZ, UPT, UP0 ;  /* 0x000000ff1900728c */ /* 0x000fd2000bf06100 */
[----:B------:R-:W-:Y:S05]  /*2a90*/  BRA.U !UP0, `(.L_x_232) ;  /* 0x0000000908107547 */ /* 0x000fea000b800000 */
[----:B------:R-:W-:Y:S01]  /*2aa0*/  ULOP3.LUT UR6, UR24, 0xfffffffc, URZ, 0xc0, !UPT ;  /* 0xfffffffc18067892 */ /* 0x000fe2000f8ec0ff */
[----:B------:R-:W-:Y:S01]  /*2ab0*/  IMAD.U32 R5, RZ, RZ, UR25 ;  /* 0x00000019ff057e24 */ /* 0x000fe2000f8e00ff */
[----:B------:R-:W0:Y:S01]  /*2ac0*/  LDCU.64 UR28, c[0x0][0x380] ;  /* 0x00007000ff1c77ac */ /* 0x000e220008000a00 */
[----:B------:R-:W-:Y:S02]  /*2ad0*/  IMAD.U32 R4, RZ, RZ, UR24 ;  /* 0x00000018ff047e24 */ /* 0x000fe4000f8e00ff */
[----:B------:R-:W-:Y:S01]  /*2ae0*/  IMAD.MOV.U32 R4, RZ, RZ, R5 ;  /* 0x000000ffff047224 */ /* 0x000fe200078e0005 */
[----:B------:R-:W-:Y:S01]  /*2af0*/  UMOV UR7, URZ ;  /* 0x000000ff00077c82 */ /* 0x000fe20008000000 */
[----:B------:R-:W-:Y:S01]  /*2b00*/  IMAD.U32 R5, RZ, RZ, UR6 ;  /* 0x00000006ff057e24 */ /* 0x000fe2000f8e00ff */
[----:B------:R-:W-:-:S06]  /*2b10*/  UMOV UR6, URZ ;  /* 0x000000ff00067c82 */ /* 0x000fcc0008000000 */
.L_x_249:
[----:B------:R-:W-:Y:S01]  /*2b20*/  IMAD.U32 R7, RZ, RZ, UR6 ;  /* 0x00000006ff077e24 */ /* 0x000fe2000f8e00ff */
[----:B------:R-:W-:Y:S01]  /*2b30*/  BSSY.RECONVERGENT B0, `(.L_x_233) ;  /* 0x000001e000007945 */ /* 0x000fe20003800200 */
[----:B------:R-:W-:Y:S02]  /*2b40*/  IMAD.U32 R6, RZ, RZ, UR6 ;  /* 0x00000006ff067e24 */ /* 0x000fe4000f8e00ff */
[----:B------:R-:W-:Y:S01]  /*2b50*/  IMAD.U32 R9, RZ, RZ, UR7 ;  /* 0x00000007ff097e24 */ /* 0x000fe2000f8e00ff */
[----:B------:R-:W-:-:S04]  /*2b60*/  LEA R7, P1, R7, R0, 0x7 ;  /* 0x0000000007077211 */ /* 0x000fc800078238ff */
[----:B------:R-:W-:Y:S02]  /*2b70*/  LEA.HI.X R6, R6, RZ, R9, 0x7, P1 ;  /* 0x000000ff06067211 */ /* 0x000fe400008f3c09 */
[----:B------:R-:W-:-:S04]  /*2b80*/  ISETP.GT.U32.AND P1, PT, R7, UR13, PT ;  /* 0x0000000d07007c0c */ /* 0x000fc8000bf24070 */
[----:B------:R-:W-:-:S13]  /*2b90*/  ISETP.GT.U32.AND.EX P1, PT, R6, UR14, PT, P1 ;  /* 0x0000000e06007c0c */ /* 0x000fda000bf24110 */
[----:B------:R-:W-:Y:S05]  /*2ba0*/  @P1 BRA `(.L_x_234) ;  /* 0x0000000000581947 */ /* 0x000fea0003800000 */
[----:B------:R-:W-:-:S04]  /*2bb0*/  IADD3 R9, P1, PT, R7, UR22, RZ ;  /* 0x0000001607097c10 */ /* 0x000fc8000ff3e0ff */
[----:B------:R-:W-:Y:S02]  /*2bc0*/  IADD3.X R10, PT, PT, R6, UR23, RZ, P1, !PT ;  /* 0x00000017060a7c10 */ /* 0x000fe40008ffe4ff */
[----:B0-----:R-:W-:-:S04]  /*2bd0*/  LEA R8, P1, R9, UR28, 0x3 ;  /* 0x0000001c09087c11 */ /* 0x001fc8000f8218ff */
[----:B------:R-:W-:-:S06]  /*2be0*/  LEA.HI.X R9, R9, UR29, R10, 0x3, P1 ;  /* 0x0000001d09097c11 */ /* 0x000fcc00088f1c0a */
[----:B------:R-:W2:Y:S01]  /*2bf0*/  LDG.E.64 R8, desc[UR18][R8.64] ;  /* 0x0000001208087981 */ /* 0x000ea2000c1e1b00 */
[----:B------:R-:W-:Y:S01]  /*2c00*/  BSSY.RECONVERGENT B1, `(.L_x_235) ;  /* 0x000000d000017945 */ /* 0x000fe20003800200 */
[----:B------:R-:W-:Y:S01]  /*2c10*/  IMAD.MOV.U32 R13, RZ, RZ, RZ ;  /* 0x000000ffff0d7224 */ /* 0x000fe200078e00ff */
[----:B--2---:R-:W-:-:S04]  /*2c20*/  ISETP.GE.U32.AND P1, PT, R8, UR20, PT ;  /* 0x0000001408007c0c */ /* 0x004fc8000bf26070 */
[----:B------:R-:W-:-:S13]  /*2c30*/  ISETP.GE.U32.AND.EX P1, PT, R9, UR21, PT, P1 ;  /* 0x0000001509007c0c */ /* 0x000fda000bf26110 */
[----:B------:R-:W-:Y:S05]  /*2c40*/  @!P1 BRA `(.L_x_236) ;  /* 0x0000000000209947 */ /* 0x000fea0003800000 */
[----:B------:R-:W0:Y:S02]  /*2c50*/  LDS.64 R10, [UR17] ;  /* 0x00000011ff0a7984 */ /* 0x000e240008000a00 */
[----:B0-----:R-:W-:-:S04]  /*2c60*/  ISETP.GT.U32.AND P1, PT, R8, R10, PT ;  /* 0x0000000a0800720c */ /* 0x001fc80003f24070 */
[----:B------:R-:W-:-:S13]  /*2c70*/  ISETP.GT.U32.AND.EX P1, PT, R9, R11, PT, P1 ;  /* 0x0000000b0900720c */ /* 0x000fda0003f24110 */
[C---:B------:R-:W-:Y:S02]  /*2c80*/  @!P1 ISETP.NE.U32.AND P3, PT, R8.reuse, R10, PT ;  /* 0x0000000a0800920c */ /* 0x040fe40003f65070 */
[----:B------:R-:W-:Y:S02]  /*2c90*/  @!P1 ISETP.EQ.U32.AND P2, PT, R8, UR20, PT ;  /* 0x0000001408009c0c */ /* 0x000fe4000bf42070 */
[----:B------:R-:W-:-:S04]  /*2ca0*/  @!P1 ISETP.NE.AND.EX P3, PT, R9, R11, PT, P3 ;  /* 0x0000000b0900920c */ /* 0x000fc80003f65330 */
[----:B------:R-:W-:-:S04]  /*2cb0*/  @!P1 ISETP.EQ.OR.EX P2, PT, R9, UR21, !P3, P2 ;  /* 0x0000001509009c0c */ /* 0x000fc8000df42720 */
[----:B------:R-:W-:-:S09]  /*2cc0*/  @!P1 SEL R13, RZ, 0x1, !P2 ;  /* 0x00000001ff0d9807 */ /* 0x000fd20005000000 */
.L_x_236:
[----:B------:R-:W-:Y:S05]  /*2cd0*/  BSYNC.RECONVERGENT B1 ;  /* 0x0000000000017941 */ /* 0x000fea0003800200 */
.L_x_235:
[----:B------:R-:W-:Y:S01]  /*2ce0*/  IADD3 R2, P1, PT, R13, R2, RZ ;  /* 0x000000020d027210 */ /* 0x000fe20007f3e0ff */
[----:B------:R-:W-:-:S04]  /*2cf0*/  IMAD.MOV.U32 R8, RZ, RZ, RZ ;  /* 0x000000ffff087224 */ /* 0x000fc800078e00ff */
[----:B------:R-:W-:-:S08]  /*2d00*/  IMAD.X R3, R8, 0x1, R3, P1 ;  /* 0x0000000108037824 */ /* 0x000fd000008e0603 */
.L_x_234:
[----:B0-----:R-:W-:Y:S05]  /*2d10*/  BSYNC.RECONVERGENT B0 ;  /* 0x0000000000007941 */ /* 0x001fea0003800200 */
.L_x_233:
[----:B------:R-:W-:Y:S01]  /*2d20*/  IADD3 R8, P2, PT, R7, 0x80, RZ ;  /* 0x0000008007087810 */ /* 0x000fe20007f5e0ff */
[----:B------:R-:W-:Y:S03]  /*2d30*/  BSSY.RECONVERGENT B0, `(.L_x_237) ;  /* 0x000001b000007945 */ /* 0x000fe60003800200 */
[----:B------:R-:W-:Y:S01]  /*2d40*/  ISETP.GT.U32.AND P1, PT, R8, UR13, PT ;  /* 0x0000000d08007c0c */ /* 0x000fe2000bf24070 */
[----:B------:R-:W-:-:S05]  /*2d50*/  IMAD.X R8, RZ, RZ, R6, P2 ;  /* 0x000000ffff087224 */ /* 0x000fca00010e0606 */
[----:B------:R-:W-:-:S13]  /*2d60*/  ISETP.GT.U32.AND.EX P1, PT, R8, UR14, PT, P1 ;  /* 0x0000000e08007c0c */ /* 0x000fda000bf24110 */
[----:B------:R-:W-:Y:S05]  /*2d70*/  @P1 BRA `(.L_x_238) ;  /* 0x0000000000581947 */ /* 0x000fea0003800000 */
[----:B------:R-:W-:-:S04]  /*2d80*/  IADD3 R9, P1, PT, R7, UR22, RZ ;  /* 0x0000001607097c10 */ /* 0x000fc8000ff3e0ff */
[----:B------:R-:W-:Y:S02]  /*2d90*/  IADD3.X R10, PT, PT, R6, UR23, RZ, P1, !PT ;  /* 0x00000017060a7c10 */ /* 0x000fe40008ffe4ff */
[----:B------:R-:W-:-:S04]  /*2da0*/  LEA R8, P1, R9, UR28, 0x3 ;  /* 0x0000001c09087c11 */ /* 0x000fc8000f8218ff */
        /* <DEDUP_REMOVED lines=15> */
.L_x_240:
[----:B------:R-:W-:Y:S05]  /*2ea0*/  BSYNC.RECONVERGENT B1 ;  /* 0x0000000000017941 */ /* 0x000fea0003800200 */
.L_x_239:
[----:B------:R-:W-:Y:S01]  /*2eb0*/  IADD3 R2, P1, PT, R13, R2, RZ ;  /* 0x000000020d027210 */ /* 0x000fe20007f3e0ff */
[----:B------:R-:W-:-:S04]  /*2ec0*/  IMAD.MOV.U32 R8, RZ, RZ, RZ ;  /* 0x000000ffff087224 */ /* 0x000fc800078e00ff */
[----:B------:R-:W-:-:S08]  /*2ed0*/  IMAD.X R3, R8, 0x1, R3, P1 ;  /* 0x0000000108037824 */ /* 0x000fd000008e0603 */
.L_x_238:
[----:B------:R-:W-:Y:S05]  /*2ee0*/  BSYNC.RECONVERGENT B0 ;  /* 0x0000000000007941 */ /* 0x000fea0003800200 */
.L_x_237:
        /* <DEDUP_REMOVED lines=24> */
.L_x_244:
[----:B------:R-:W-:Y:S05]  /*3070*/  BSYNC.RECONVERGENT B1 ;  /* 0x0000000000017941 */ /* 0x000fea0003800200 */
.L_x_243:
[----:B------:R-:W-:Y:S01]  /*3080*/  IADD3 R2, P1, PT, R13, R2, RZ ;  /* 0x000000020d027210 */ /* 0x000fe20007f3e0ff */
[----:B------:R-:W-:-:S04]  /*3090*/  IMAD.MOV.U32 R8, RZ, RZ, RZ ;  /* 0x000000ffff087224 */ /* 0x000fc800078e00ff */
[----:B------:R-:W-:-:S08]  /*30a0*/  IMAD.X R3, R8, 0x1, R3, P1 ;  /* 0x0000000108037824 */ /* 0x000fd000008e0603 */
.L_x_242:
[----:B------:R-:W-:Y:S05]  /*30b0*/  BSYNC.RECONVERGENT B0 ;  /* 0x0000000000007941 */ /* 0x000fea0003800200 */
.L_x_241:
        /* <DEDUP_REMOVED lines=24> */
.L_x_248:
[----:B------:R-:W-:Y:S05]  /*3240*/  BSYNC.RECONVERGENT B1 ;  /* 0x0000000000017941 */ /* 0x000fea0003800200 */
.L_x_247:
[----:B------:R-:W-:Y:S01]  /*3250*/  IADD3 R2, P1, PT, R11, R2, RZ ;  /* 0x000000020b027210 */ /* 0x000fe20007f3e0ff */
[----:B------:R-:W-:-:S04]  /*3260*/  IMAD.MOV.U32 R6, RZ, RZ, RZ ;  /* 0x000000ffff067224 */ /* 0x000fc800078e00ff */
[----:B------:R-:W-:-:S08]  /*3270*/  IMAD.X R3, R6, 0x1, R3, P1 ;  /* 0x0000000106037824 */ /* 0x000fd000008e0603 */
.L_x_246:
[----:B------:R-:W-:Y:S05]  /*3280*/  BSYNC.RECONVERGENT B0 ;  /* 0x0000000000007941 */ /* 0x000fea0003800200 */
.L_x_245:
[----:B------:R-:W-:-:S04]  /*3290*/  UIADD3 UR6, UP0, UPT, UR6, 0x4, URZ ;  /* 0x0000000406067890 */ /* 0x000fc8000ff1e0ff */
[----:B------:R-:W-:Y:S02]  /*32a0*/  UIADD3.X UR7, UPT, UPT, URZ, UR7, URZ, UP0, !UPT ;  /* 0x00000007ff077290 */ /* 0x000fe400087fe4ff */
[----:B------:R-:W-:-:S04]  /*32b0*/  ISETP.NE.U32.AND P1, PT, R5, UR6, PT ;  /* 0x0000000605007c0c */ /* 0x000fc8000bf25070 */
[----:B------:R-:W-:-:S13]  /*32c0*/  ISETP.NE.AND.EX P1, PT, R4, UR7, PT, P1 ;  /* 0x0000000704007c0c */ /* 0x000fda000bf25310 */
[----:B------:R-:W-:Y:S05]  /*32d0*/  @P1 BRA `(.L_x_249) ;  /* 0xfffffff800101947 */ /* 0x000fea000383ffff */
.L_x_232:
[----:B------:R-:W-:-:S04]  /*32e0*/  UISETP.NE.U32.AND UP0, UPT, UR26, URZ, UPT ;  /* 0x000000ff1a00728c */ /* 0x000fc8000bf05070 */
[----:B------:R-:W-:-:S09]  /*32f0*/  UISETP.NE.AND.EX UP0, UPT, URZ, URZ, UPT, UP0 ;  /* 0x000000ffff00728c */ /* 0x000fd2000bf05300 */
[----:B------:R-:W-:Y:S05]  /*3300*/  BRA.U !UP0, `(.L_x_222) ;  /* 0x0000000508707547 */ /* 0x000fea000b800000 */
[----:B------:R-:W0:Y:S01]  /*3310*/  LDCU.64 UR6, c[0x0][0x380] ;  /* 0x00007000ff0677ac */ /* 0x000e220008000a00 */
[C---:B------:R-:W-:Y:S01]  /*3320*/  LEA R10, P1, R5.reuse, R0, 0x7 ;  /* 0x00000000050a7211 */ /* 0x040fe200078238ff */
[----:B------:R-:W-:Y:S03]  /*3330*/  BSSY.RECONVERGENT B0, `(.L_x_250) ;  /* 0x000001d000007945 */ /* 0x000fe60003800200 */
[----:B------:R-:W-:Y:S02]  /*3340*/  LEA.HI.X R12, R5, RZ, R4, 0x7, P1 ;  /* 0x000000ff050c7211 */ /* 0x000fe400008f3c04 */
[C---:B------:R-:W-:Y:S02]  /*3350*/  ISETP.GT.U32.AND P1, PT, R10.reuse, UR13, PT ;  /* 0x0000000d0a007c0c */ /* 0x040fe4000bf24070 */
[----:B------:R-:W-:Y:S02]  /*3360*/  IADD3 R5, P2, PT, R10, UR22, RZ ;  /* 0x000000160a057c10 */ /* 0x000fe4000ff5e0ff */
[----:B------:R-:W-:-:S02]  /*3370*/  ISETP.GT.U32.AND.EX P1, PT, R12, UR14, PT, P1 ;  /* 0x0000000e0c007c0c */ /* 0x000fc4000bf24110 */
[----:B------:R-:W-:Y:S02]  /*3380*/  IADD3.X R6, PT, PT, R12, UR23, RZ, P2, !PT ;  /* 0x000000170c067c10 */ /* 0x000fe400097fe4ff */
[----:B0-----:R-:W-:-:S04]  /*3390*/  LEA R4, P2, R5, UR6, 0x3 ;  /* 0x0000000605047c11 */ /* 0x001fc8000f8418ff */
[----:B------:R-:W-:-:S05]  /*33a0*/  LEA.HI.X R5, R5, UR7, R6, 0x3, P2 ;  /* 0x0000000705057c11 */ /* 0x000fca00090f1c06 */
[----:B------:R-:W-:Y:S05]  /*33b0*/  @P1 BRA `(.L_x_251) ;  /* 0x0000000000501947 */ /* 0x000fea0003800000 */
        /* <DEDUP_REMOVED lines=10> */
[----:B------:R-:W-:Y:S01]  /*3460*/  ISETP.NE.U32.AND P1, PT, R6, UR20, PT ;  /* 0x0000001406007c0c */ /* 0x000fe2000bf25070 */
[----:B------:R-:W-:-:S03]  /*3470*/  IMAD.MOV.U32 R11, RZ, RZ, 0x1 ;  /* 0x00000001ff0b7424 */ /* 0x000fc600078e00ff */
[----:B------:R-:W-:-:S13]  /*3480*/  ISETP.NE.AND.EX P1, PT, R7, UR21, PT, P1 ;  /* 0x0000001507007c0c */ /* 0x000fda000bf25310 */
[----:B------:R-:W-:-:S04]  /*3490*/  @P1 ISETP.NE.U32.AND P2, PT, R6, R8, PT ;  /* 0x000000080600120c */ /* 0x000fc80003f45070 */
[----:B------:R-:W-:-:S04]  /*34a0*/  @P1 ISETP.NE.AND.EX P2, PT, R7, R9, PT, P2 ;  /* 0x000000090700120c */ /* 0x000fc80003f45320 */
[----:B------:R-:W-:-:S09]  /*34b0*/  @P1 SEL R11, RZ, 0x1, P2 ;  /* 0x00000001ff0b1807 */ /* 0x000fd20001000000 */
.L_x_253:
[----:B------:R-:W-:Y:S05]  /*34c0*/  BSYNC.RECONVERGENT B1 ;  /* 0x0000000000017941 */ /* 0x000fea0003800200 */
.L_x_252:
[----:B------:R-:W-:Y:S01]  /*34d0*/  IADD3 R2, P1, PT, R11, R2, RZ ;  /* 0x000000020b027210 */ /* 0x000fe20007f3e0ff */
[----:B------:R-:W-:-:S04]  /*34e0*/  IMAD.MOV.U32 R6, RZ, RZ, RZ ;  /* 0x000000ffff067224 */ /* 0x000fc800078e00ff */
[----:B------:R-:W-:-:S08]  /*34f0*/  IMAD.X R3, R6, 0x1, R3, P1 ;  /* 0x0000000106037824 */ /* 0x000fd000008e0603 */
.L_x_251:
[----:B------:R-:W-:Y:S05]  /*3500*/  BSYNC.RECONVERGENT B0 ;  /* 0x0000000000007941 */ /* 0x000fea0003800200 */
.L_x_250:
[----:B------:R-:W-:-:S04]  /*3510*/  UISETP.NE.U32.AND UP0, UPT, UR26, 0x1, UPT ;  /* 0x000000011a00788c */ /* 0x000fc8000bf05070 */
[----:B------:R-:W-:-:S09]  /*3520*/  UISETP.NE.AND.EX UP0, UPT, URZ, URZ, UPT, UP0 ;  /* 0x000000ffff00728c */ /* 0x000fd2000bf05300 */
[----:B------:R-:W-:Y:S05]  /*3530*/  BRA.U !UP0, `(.L_x_222) ;  /* 0x0000000108e47547 */ /* 0x000fea000b800000 */
[----:B------:R-:W-:Y:S01]  /*3540*/  IADD3 R6, P2, PT, R10, 0x80, RZ ;  /* 0x000000800a067810 */ /* 0x000fe20007f5e0ff */
[----:B------:R-:W-:Y:S03]  /*3550*/  BSSY.RECONVERGENT B0, `(.L_x_254) ;  /* 0x0000019000007945 */ /* 0x000fe60003800200 */
[----:B------:R-:W-:Y:S01]  /*3560*/  ISETP.GT.U32.AND P1, PT, R6, UR13, PT ;  /* 0x0000000d06007c0c */ /* 0x000fe2000bf24070 */
[----:B------:R-:W-:-:S05]  /*3570*/  IMAD.X R6, RZ, RZ, R12, P2 ;  /* 0x000000ffff067224 */ /* 0x000fca00010e060c */
[----:B------:R-:W-:-:S13]  /*3580*/  ISETP.GT.U32.AND.EX P1, PT, R6, UR14, PT, P1 ;  /* 0x0000000e06007c0c */ /* 0x000fda000bf24110 */
        /* <DEDUP_REMOVED lines=17> */
.L_x_257:
[----:B------:R-:W-:Y:S05]  /*36a0*/  BSYNC.RECONVERGENT B1 ;  /* 0x0000000000017941 */ /* 0x000fea0003800200 */
.L_x_256:
[----:B------:R-:W-:Y:S01]  /*36b0*/  IADD3 R2, P1, PT, R11, R2, RZ ;  /* 0x000000020b027210 */ /* 0x000fe20007f3e0ff */
[----:B------:R-:W-:-:S04]  /*36c0*/  IMAD.MOV.U32 R6, RZ, RZ, RZ ;  /* 0x000000ffff067224 */ /* 0x000fc800078e00ff */
[----:B------:R-:W-:-:S08]  /*36d0*/  IMAD.X R3, R6, 0x1, R3, P1 ;  /* 0x0000000106037824 */ /* 0x000fd000008e0603 */
.L_x_255:
[----:B------:R-:W-:Y:S05]  /*36e0*/  BSYNC.RECONVERGENT B0 ;  /* 0x0000000000007941 */ /* 0x000fea0003800200 */
.L_x_254:
[----:B------:R-:W-:Y:S01]  /*36f0*/  IADD3 R6, P2, PT, R10, 0x100, RZ ;  /* 0x000001000a067810 */ /* 0x000fe20007f5e0ff */
[----:B------:R-:W-:Y:S01]  /*3700*/  UISETP.NE.U32.AND UP0, UPT, UR26, 0x2, UPT ;  /* 0x000000021a00788c */ /* 0x000fe2000bf05070 */
[----:B------:R-:W-:Y:S02]  /*3710*/  BSSY.RECONVERGENT B0, `(.L_x_222) ;  /* 0x000001b000007945 */ /* 0x000fe40003800200 */
[----:B------:R-:W-:Y:S01]  /*3720*/  ISETP.GT.U32.AND P1, PT, R6, UR13, PT ;  /* 0x0000000d06007c0c */ /* 0x000fe2000bf24070 */
[----:B------:R-:W-:Y:S01]  /*3730*/  IMAD.X R6, RZ, RZ, R12, P2 ;  /* 0x000000ffff067224 */ /* 0x000fe200010e060c */
[----:B------:R-:W-:-:S04]  /*3740*/  UISETP.NE.AND.EX UP0, UPT, URZ, URZ, UPT, UP0 ;  /* 0x000000ffff00728c */ /* 0x000fc8000bf05300 */
[----:B------:R-:W-:-:S04]  /*3750*/  ISETP.GT.U32.AND.EX P1, PT, R6, UR14, PT, P1 ;  /* 0x0000000e06007c0c */ /* 0x000fc8000bf24110 */
[----:B------:R-:W-:-:S13]  /*3760*/  PLOP3.LUT P1, PT, P1, PT, UP0, 0xd5, 0x5d ;  /* 0x00000000005d781c */ /* 0x000fda0000f2fa0d */
        /* <DEDUP_REMOVED lines=17> */
.L_x_260:
[----:B------:R-:W-:Y:S05]  /*3880*/  BSYNC.RECONVERGENT B1 ;  /* 0x0000000000017941 */ /* 0x000fea0003800200 */
.L_x_259:
[----:B------:R-:W-:Y:S01]  /*3890*/  IADD3 R2, P1, PT, R9, R2, RZ ;  /* 0x0000000209027210 */ /* 0x000fe20007f3e0ff */
[----:B------:R-:W-:-:S04]  /*38a0*/  IMAD.MOV.U32 R4, RZ, RZ, RZ ;  /* 0x000000ffff047224 */ /* 0x000fc800078e00ff */
[----:B------:R-:W-:-:S08]  /*38b0*/  IMAD.X R3, R4, 0x1, R3, P1 ;  /* 0x0000000104037824 */ /* 0x000fd000008e0603 */
.L_x_258:
[----:B------:R-:W-:Y:S05]  /*38c0*/  BSYNC.RECONVERGENT B0 ;  /* 0x0000000000007941 */ /* 0x000fea0003800200 */
.L_x_222:
[----:B------:R-:W0:Y:S08]  /*38d0*/  S2UR UR7, SR_CgaCtaId ;  /* 0x00000000000779c3 */ /* 0x000e300000008800 */
[----:B------:R-:W-:Y:S01]  /*38e0*/  BAR.SYNC.DEFER_BLOCKING 0x0 ;  /* 0x0000000000007b1d */ /* 0x000fe20000010000 */
[----:B------:R-:W-:-:S04]  /*38f0*/  UIADD3 UR16, UP0, UPT, UR16, 0x1, URZ ;  /* 0x0000000110107890 */ /* 0x000fc8000ff1e0ff */
[----:B------:R-:W-:Y:S01]  /*3900*/  UIADD3.X UR15, UPT, UPT, URZ, UR15, URZ, UP0, !UPT ;  /* 0x0000000fff0f7290 */ /* 0x000fe200087fe4ff */
[----:B------:R-:W-:-:S05]  /*3910*/  UMOV UR6, 0x400 ;  /* 0x0000040000067882 */ /* 0x000fca0000000000 */
[----:B------:R-:W-:Y:S01]  /*3920*/  IMAD.U32 R7, RZ, RZ, UR15 ;  /* 0x0000000fff077e24 */ /* 0x000fe2000f8e00ff */
[----:B0-----:R-:W-:-:S09]  /*3930*/  ULEA UR6, UR7, UR6, 0x18 ;  /* 0x0000000607067291 */ /* 0x001fd2000f8ec0ff */
[----:B------:R-:W0:Y:S02]  /*3940*/  LDS.64 R4, [UR6+0x8] ;  /* 0x00000806ff047984 */ /* 0x000e240008000a00 */
[----:B0-----:R-:W-:-:S04]  /*3950*/  ISETP.LT.U32.AND P1, PT, R4, UR16, PT ;  /* 0x0000001004007c0c */ /* 0x001fc8000bf21070 */
[----:B------:R-:W-:-:S13]  /*3960*/  ISETP.GT.U32.AND.EX P1, PT, R7, R5, PT, P1 ;  /* 0x000000050700720c */ /* 0x000fda0003f24110 */
[----:B------:R-:W-:Y:S05]  /*3970*/  @!P1 BRA `(.L_x_261) ;  /* 0xffffffe8007c9947 */ /* 0x000fea000383ffff */
.L_x_219:
[----:B------:R-:W-:Y:S05]  /*3980*/  @P0 BRA `(.L_x_262) ;  /* 0xffffffdc009c0947 */ /* 0x000fea000383ffff */
.L_x_203:
[----:B------:R-:W2:Y:S01]  /*3990*/  S2UR UR15, SR_CgaCtaId ;  /* 0x00000000000f79c3 */ /* 0x000ea20000008800 */
[----:B------:R-:W-:Y:S01]  /*39a0*/  UMOV UR14, 0x400 ;  /* 0x00000400000e7882 */ /* 0x000fe20000000000 */
[----:B------:R-:W-:Y:S01]  /*39b0*/  ISETP.NE.AND P0, PT, R0, RZ, PT ;  /* 0x000000ff0000720c */ /* 0x000fe20003f05270 */
[----:B------:R-:W-:-:S04]  /*39c0*/  UIADD3 UR7, UPT, UPT, UR14, 0x410, URZ ;  /* 0x000004100e077890 */ /* 0x000fc8000fffe0ff */
[----:B--2---:R-:W-:-:S06]  /*39d0*/  ULEA UR7, UR15, UR7, 0x18 ;  /* 0x000000070f077291 */ /* 0x004fcc000f8ec0ff */
[----:B------:R-:W-:-:S05]  /*39e0*/  LEA R5, R0, UR7, 0x3 ;  /* 0x0000000700057c11 */ /* 0x000fca000f8e18ff */
[----:B------:R2:W-:Y:S01]  /*39f0*/  STS.64 [R5], R2 ;  /* 0x0000000205007388 */ /* 0x0005e20000000a00 */
[----:B------:R-:W-:Y:S06]  /*3a00*/  BAR.SYNC.DEFER_BLOCKING 0x0 ;  /* 0x0000000000007b1d */ /* 0x000fec0000010000 */
[----:B------:R-:W-:Y:S05]  /*3a10*/  @P0 EXIT ;  /* 0x000000000000094d */ /* 0x000fea0003800000 */
[----:B------:R-:W-:Y:S01]  /*3a20*/  ULEA UR4, UR15, UR14, 0x18 ;  /* 0x0000000e0f047291 */ /* 0x000fe2000f8ec0ff */
[----:B------:R-:W3:Y:S08]  /*3a30*/  S2R R0, SR_CTAID.X ;  /* 0x0000000000007919 */ /* 0x000ef00000002500 */
[----:B0-2---:R-:W-:Y:S04]  /*3a40*/  LDS.128 R4, [UR4+0x410] ;  /* 0x00041004ff047984 */ /* 0x005fe80008000c00 */
[----:B------:R-:W0:Y:S04]  /*3a50*/  LDS.128 R20, [UR4+0x420] ;  /* 0x00042004ff147984 */ /* 0x000e280008000c00 */
[----:B------:R-:W2:Y:S04]  /*3a60*/  LDS.128 R16, [UR4+0x430] ;  /* 0x00043004ff107984 */ /* 0x000ea80008000c00 */
[----:B------:R-:W4:Y:S04]  /*3a70*/  LDS.128 R12, [UR4+0x440] ;  /* 0x00044004ff0c7984 */ /* 0x000f280008000c00 */
[----:B-1----:R-:W1:Y:S04]  /*3a80*/  LDS.128 R8, [UR4+0x450] ;  /* 0x00045004ff087984 */ /* 0x002e680008000c00 */
[----:B------:R-:W5:Y:S01]  /*3a90*/  LDS.128 R24, [UR4+0x460] ;  /* 0x00046004ff187984 */ /* 0x000f620008000c00 */
[----:B0-----:R-:W-:-:S04]  /*3aa0*/  IADD3 R3, P0, P1, R20, R6, R4 ;  /* 0x0000000614037210 */ /* 0x001fc8000791e004 */
[----:B------:R-:W-:Y:S02]  /*3ab0*/  IADD3.X R21, PT, PT, R21, R7, R5, P0, P1 ;  /* 0x0000000715157210 */ /* 0x000fe400007e2405 */
[----:B------:R-:W0:Y:S01]  /*3ac0*/  LDS.128 R4, [UR4+0x470] ;  /* 0x00047004ff047984 */ /* 0x000e220008000c00 */
[----:B--2---:R-:W-:-:S04]  /*3ad0*/  IADD3 R3, P0, P1, R16, R22, R3 ;  /* 0x0000001610037210 */ /* 0x004fc8000791e003 */
[----:B------:R-:W-:Y:S02]  /*3ae0*/  IADD3.X R17, PT, PT, R17, R23, R21, P0, P1 ;  /* 0x0000001711117210 */ /* 0x000fe400007e2415 */
[----:B------:R-:W2:Y:S01]  /*3af0*/  LDS.128 R20, [UR4+0x480] ;  /* 0x00048004ff147984 */ /* 0x000ea20008000c00 */
[----:B----4-:R-:W-:-:S04]  /*3b00*/  IADD3 R3, P0, P1, R12, R18, R3 ;  /* 0x000000120c037210 */ /* 0x010fc8000791e003 */
[----:B------:R-:W-:Y:S02]  /*3b10*/  IADD3.X R13, PT, PT, R13, R19, R17, P0, P1 ;  /* 0x000000130d0d7210 */ /* 0x000fe400007e2411 */
[----:B------:R-:W4:Y:S01]  /*3b20*/  LDS.128 R16, [UR4+0x490] ;  /* 0x00049004ff107984 */ /* 0x000f220008000c00 */
[----:B-1----:R-:W-:-:S04]  /*3b30*/  IADD3 R3, P0, P1, R8, R14, R3 ;  /* 0x0000000e08037210 */ /* 0x002fc8000791e003 */
[----:B------:R-:W-:Y:S02]  /*3b40*/  IADD3.X R9, PT, PT, R9, R15, R13, P0, P1 ;  /* 0x0000000f09097210 */ /* 0x000fe400007e240d */
[----:B------:R-:W1:Y:S01]  /*3b50*/  LDS.128 R12, [UR4+0x4a0] ;  /* 0x0004a004ff0c7984 */ /* 0x000e620008000c00 */
[----:B-----5:R-:W-:-:S04]  /*3b60*/  IADD3 R3, P0, P1, R24, R10, R3 ;  /* 0x0000000a18037210 */ /* 0x020fc8000791e003 */
[----:B------:R-:W-:Y:S02]  /*3b70*/  IADD3.X R25, PT, PT, R25, R11, R9, P0, P1 ;  /* 0x0000000b19197210 */ /* 0x000fe400007e2409 */
        /* <DEDUP_REMOVED lines=160> */
[----:B------:R-:W-:Y:S01]  /*4580*/  BAR.SYNC.DEFER_BLOCKING 0x0 ;  /* 0x0000000000007b1d */ /* 0x000fe20000010000 */
[----:B-1----:R-:W-:-:S04]  /*4590*/  IADD3 R3, P0, P1, R24, R10, R3 ;  /* 0x0000000a18037210 */ /* 0x002fc8000791e003 */
[----:B------:R-:W-:Y:S02]  /*45a0*/  IADD3.X R11, PT, PT, R25, R11, R9, P0, P1 ;  /* 0x0000000b190b7210 */ /* 0x000fe400007e2409 */
[----:B-----5:R-:W-:Y:S02]  /*45b0*/  IADD3 R9, P0, P1, R4, R26, R3 ;  /* 0x0000001a04097210 */ /* 0x020fe4000791e003 */
[----:B------:R-:W3:Y:S02]  /*45c0*/  LDC.64 R2, c[0x0][0x390] ;  /* 0x0000e400ff027b82 */ /* 0x000ee40000000a00 */
[----:B------:R-:W-:Y:S02]  /*45d0*/  IADD3.X R27, PT, PT, R5, R27, R11, P0, P1 ;  /* 0x0000001b051b7210 */ /* 0x000fe400007e240b */
[----:B0-----:R-:W-:-:S04]  /*45e0*/  IADD3 R5, P0, P1, R20, R6, R9 ;  /* 0x0000000614057210 */ /* 0x001fc8000791e009 */
[----:B------:R-:W-:Y:S02]  /*45f0*/  IADD3.X R7, PT, PT, R21, R7, R27, P0, P1 ;  /* 0x0000000715077210 */ /* 0x000fe400007e241b */
[----:B--2---:R-:W-:-:S04]  /*4600*/  IADD3 R5, P0, P1, R16, R22, R5 ;  /* 0x0000001610057210 */ /* 0x004fc8000791e005 */
[----:B------:R-:W-:Y:S01]  /*4610*/  IADD3.X R17, PT, PT, R17, R23, R7, P0, P1 ;  /* 0x0000001711117210 */ /* 0x000fe200007e2407 */
[----:B---3--:R-:W-:Y:S01]  /*4620*/  IMAD.WIDE.U32 R2, R0, 0x8, R2 ;  /* 0x0000000800027825 */ /* 0x008fe200078e0002 */
[----:B----4-:R-:W-:-:S04]  /*4630*/  IADD3 R5, P0, P1, R12, R18, R5 ;  /* 0x000000120c057210 */ /* 0x010fc8000791e005 */
[----:B------:R-:W-:Y:S02]  /*4640*/  IADD3.X R13, PT, PT, R13, R19, R17, P0, P1 ;  /* 0x000000130d0d7210 */ /* 0x000fe400007e2411 */
[----:B------:R-:W-:-:S05]  /*4650*/  IADD3 R4, P0, PT, R5, R14, RZ ;  /* 0x0000000e05047210 */ /* 0x000fca0007f1e0ff */
[----:B------:R-:W-:-:S05]  /*4660*/  IMAD.X R5, R13, 0x1, R15, P0 ;  /* 0x000000010d057824 */ /* 0x000fca00000e060f */
[----:B------:R-:W-:Y:S01]  /*4670*/  STG.E.64 desc[UR18][R2.64], R4 ;  /* 0x0000000402007986 */ /* 0x000fe2000c101b12 */
[----:B------:R-:W-:Y:S05]  /*4680*/  EXIT ;  /* 0x000000000000794d */ /* 0x000fea0003800000 */
.L_x_263:
        /* <DEDUP_REMOVED lines=15> */
.L_x_270:


//--------------------- .nv.shared._ZN3cub18CUB_300001_SM_10006detail6reduce28DeviceReduceSingleTileKernelINS2_10policy_hubIyyN4cuda3std3__44plusIvEEE10Policy1000EPySC_iS9_yyNS7_10__identityEEEvT0_T1_T2_T3_T4_T6_ --------------------------
	.section	.nv.shared._ZN3cub18CUB_300001_SM_10006detail6reduce28DeviceReduceSingleTileKernelINS2_10policy_hubIyyN4cuda3std3__44plusIvEEE10Policy1000EPySC_iS9_yyNS7_10__identityEEEvT0_T1_T2_T3_T4_T6_,"aw",@nobits
	.sectionflags	@""
	.align	8
.nv.shared._ZN3cub18CUB_300001_SM_10006detail6reduce28DeviceReduceSingleTileKernelINS2_10policy_hubIyyN4cuda3std3__44plusIvEEE10Policy1000EPySC_iS9_yyNS7_10__identityEEEvT0_T1_T2_T3_T4_T6_:
	.zero		1176


//--------------------- .nv.shared.reserved.0     --------------------------
	.section	.nv.shared.reserved.0,"aw",@nobits
	.weak		__nv_reservedSMEM_offset_0_alias
	.size		__nv_reservedSMEM_offset_0_alias, 0, 64
	.other		__nv_reservedSMEM_offset_0_alias,@"STO_CUDA_RESERVED_SHARED STV_DEFAULT"
__nv_reservedSMEM_offset_0_alias:
	.zero		0
	.zero		64


//--------------------- .nv.global                --------------------------
	.section	.nv.global,"aw",@nobits
.nv.global:
	.type		_ZN34_INTERNAL_1807fe05_4_k_cu_23b4b2cd6thrust24THRUST_300001_SM_1000_NS12placeholders2_5E,@object
	.size		_ZN34_INTERNAL_1807fe05_4_k_cu_23b4b2cd6thrust24THRUST_300001_SM_1000_NS12placeholders2_5E,(_ZN34_INTERNAL_1807fe05_4_k_cu_23b4b2cd4cuda3std3__45__cpo6cbeginE - _ZN34_INTERNAL_1807fe05_4_k_cu_23b4b2cd6thrust24THRUST_300001_SM_1000_NS12placeholders2_5E)
_ZN34_INTERNAL_1807fe05_4_k_cu_23b4b2cd6thrust24THRUST_300001_SM_1000_NS12placeholders2_5E:
	.zero		1
	.type		_ZN34_INTERNAL_1807fe05_4_k_cu_23b4b2cd4cuda3std3__45__cpo6cbeginE,@object
	.size		_ZN34_INTERNAL_1807fe05_4_k_cu_23b4b2cd4cuda3std3__45__cpo6cbeginE,(_ZN34_INTERNAL_1807fe05_4_k_cu_23b4b2cd4cuda3std6ranges3__45__cpo6cbeginE - _ZN34_INTERNAL_1807fe05_4_k_cu_23b4b2cd4cuda3std3__45__cpo6cbeginE)
_ZN34_INTERNAL_1807fe05_4_k_cu_23b4b2cd4cuda3std3__45__cpo6cbeginE:
	.zero		1
	.type		_ZN34_INTERNAL_1807fe05_4_k_cu_23b4b2cd4cuda3std6ranges3__45__cpo6cbeginE,@object
	.size		_ZN34_INTERNAL_1807fe05_4_k_cu_23b4b2cd4cuda3std6ranges3__45__cpo6cbeginE,(_ZN34_INTERNAL_1807fe05_4_k_cu_23b4b2cd4cuda3std3__48in_placeE - _ZN34_INTERNAL_1807fe05_4_k_cu_23b4b2cd4cuda3std6ranges3__45__cpo6cbeginE)
_ZN34_INTERNAL_1807fe05_4_k_cu_23b4b2cd4cuda3std6ranges3__45__cpo6cbeginE:
	.zero		1
	.type		_ZN34_INTERNAL_1807fe05_4_k_cu_23b4b2cd4cuda3std3__48in_placeE,@object
	.size		_ZN34_INTERNAL_1807fe05_4_k_cu_23b4b2cd4cuda3std3__48in_placeE,(_ZN34_INTERNAL_1807fe05_4_k_cu_23b4b2cd4cuda3std6ranges3__45__cpo4sizeE - _ZN34_INTERNAL_1807fe05_4_k_cu_23b4b2cd4cuda3std3__48in_placeE)
_ZN34_INTERNAL_1807fe05_4_k_cu_23b4b2cd4cuda3std3__48in_placeE:
	.zero		1
	.type		_ZN34_INTERNAL_1807fe05_4_k_cu_23b4b2cd4cuda3std6ranges3__45__cpo4sizeE,@object
	.size		_ZN34_INTERNAL_1807fe05_4_k_cu_23b4b2cd4cuda3std6ranges3__45__cpo4sizeE,(_ZN34_INTERNAL_1807fe05_4_k_cu_23b4b2cd6thrust24THRUST_300001_SM_1000_NS12placeholders2_9E - _ZN34_INTERNAL_1807fe05_4_k_cu_23b4b2cd4cuda3std6ranges3__45__cpo4sizeE)
_ZN34_INTERNAL_1807fe05_4_k_cu_23b4b2cd4cuda3std6ranges3__45__cpo4sizeE:
	.zero		1
	.type		_ZN34_INTERNAL_1807fe05_4_k_cu_23b4b2cd6thrust24THRUST_300001_SM_1000_NS12placeholders2_9E,@object
	.size		_ZN34_INTERNAL_1807fe05_4_k_cu_23b4b2cd6thrust24THRUST_300001_SM_1000_NS12placeholders2_9E,(_ZN34_INTERNAL_1807fe05_4_k_cu_23b4b2cd4cuda3std3__45__cpo7crbeginE - _ZN34_INTERNAL_1807fe05_4_k_cu_23b4b2cd6thrust24THRUST_300001_SM_1000_NS12placeholders2_9E)
_ZN34_INTERNAL_1807fe05_4_k_cu_23b4b2cd6thrust24THRUST_300001_SM_1000_NS12placeholders2_9E:
	.zero		1
	.type		_ZN34_INTERNAL_1807fe05_4_k_cu_23b4b2cd4cuda3std3__45__cpo7crbeginE,@object
	.size		_ZN34_INTERNAL_1807fe05_4_k_cu_23b4b2cd4cuda3std3__45__cpo7crbeginE,(_ZN34_INTERNAL_1807fe05_4_k_cu_23b4b2cd4cuda3std6ranges3__45__cpo4nextE - _ZN34_INTERNAL_1807fe05_4_k_cu_23b4b2cd4cuda3std3__45__cpo7crbeginE)
_ZN34_INTERNAL_1807fe05_4_k_cu_23b4b2cd4cuda3std3__45__cpo7crbeginE:
	.zero		1
	.type		_ZN34_INTERNAL_1807fe05_4_k_cu_23b4b2cd4cuda3std6ranges3__45__cpo4nextE,@object
	.size		_ZN34_INTERNAL_1807fe05_4_k_cu_23b4b2cd4cuda3std6ranges3__45__cpo4nextE,(_ZN34_INTERNAL_1807fe05_4_k_cu_23b4b2cd4cuda3std6ranges3__45__cpo4swapE - _ZN34_INTERNAL_1807fe05_4_k_cu_23b4b2cd4cuda3std6ranges3__45__cpo4nextE)
_ZN34_INTERNAL_1807fe05_4_k_cu_23b4b2cd4cuda3std6ranges3__45__cpo4nextE:
	.zero		1
	.type		_ZN34_INTERNAL_1807fe05_4_k_cu_23b4b2cd4cuda3std6ranges3__45__cpo4swapE,@object
	.size		_ZN34_INTERNAL_1807fe05_4_k_cu_23b4b2cd4cuda3std6ranges3__45__cpo4swapE,(_ZN34_INTERNAL_1807fe05_4_k_cu_23b4b2cd6thrust24THRUST_300001_SM_1000_NS12placeholders2_1E - _ZN34_INTERNAL_1807fe05_4_k_cu_23b4b2cd4cuda3std6ranges3__45__cpo4swapE)
_ZN34_INTERNAL_1807fe05_4_k_cu_23b4b2cd4cuda3std6ranges3__45__cpo4swapE:
	.zero		1
	.type		_ZN34_INTERNAL_1807fe05_4_k_cu_23b4b2cd6thrust24THRUST_300001_SM_1000_NS12placeholders2_1E,@object
	.size		_ZN34_INTERNAL_1807fe05_4_k_cu_23b4b2cd6thrust24THRUST_300001_SM_1000_NS12placeholders2_1E,(_ZN34_INTERNAL_1807fe05_4_k_cu_23b4b2cd6thrust24THRUST_300001_SM_1000_NS12placeholders2_3E - _ZN34_INTERNAL_1807fe05_4_k_cu_23b4b2cd6thrust24THRUST_300001_SM_1000_NS12placeholders2_1E)
_ZN34_INTERNAL_1807fe05_4_k_cu_23b4b2cd6thrust24THRUST_300001_SM_1000_NS12placeholders2_1E:
	.zero		1
	.type		_ZN34_INTERNAL_1807fe05_4_k_cu_23b4b2cd6thrust24THRUST_300001_SM_1000_NS12placeholders2_3E,@object
	.size		_ZN34_INTERNAL_1807fe05_4_k_cu_23b4b2cd6thrust24THRUST_300001_SM_1000_NS12placeholders2_3E,(_ZN34_INTERNAL_1807fe05_4_k_cu_23b4b2cd4cuda3std3__45__cpo5beginE - _ZN34_INTERNAL_1807fe05_4_k_cu_23b4b2cd6thrust24THRUST_300001_SM_1000_NS12placeholders2_3E)
_ZN34_INTERNAL_1807fe05_4_k_cu_23b4b2cd6thrust24THRUST_300001_SM_1000_NS12placeholders2_3E:
	.zero		1
	.type		_ZN34_INTERNAL_1807fe05_4_k_cu_23b4b2cd4cuda3std3__45__cpo5beginE,@object
	.size		_ZN34_INTERNAL_1807fe05_4_k_cu_23b4b2cd4cuda3std3__45__cpo5beginE,(_ZN34_INTERNAL_1807fe05_4_k_cu_23b4b2cd4cuda3std6ranges3__45__cpo5beginE - _ZN34_INTERNAL_1807fe05_4_k_cu_23b4b2cd4cuda3std3__45__cpo5beginE)
_ZN34_INTERNAL_1807fe05_4_k_cu_23b4b2cd4cuda3std3__45__cpo5beginE:
	.zero		1
	.type		_ZN34_INTERNAL_1807fe05_4_k_cu_23b4b2cd4cuda3std6ranges3__45__cpo5beginE,@object
	.size		_ZN34_INTERNAL_1807fe05_4_k_cu_23b4b2cd4cuda3std6ranges3__45__cpo5beginE,(_ZN34_INTERNAL_1807fe05_4_k_cu_23b4b2cd4cuda3std3__436_GLOBAL__N__1807fe05_4_k_cu_23b4b2cd6ignoreE - _ZN34_INTERNAL_1807fe05_4_k_cu_23b4b2cd4cuda3std6ranges3__45__cpo5beginE)
_ZN34_INTERNAL_1807fe05_4_k_cu_23b4b2cd4cuda3std6ranges3__45__cpo5beginE:
	.zero		1
	.type		_ZN34_INTERNAL_1807fe05_4_k_cu_23b4b2cd4cuda3std3__436_GLOBAL__N__1807fe05_4_k_cu_23b4b2cd6ignoreE,@object
	.size		_ZN34_INTERNAL_1807fe05_4_k_cu_23b4b2cd4cuda3std3__436_GLOBAL__N__1807fe05_4_k_cu_23b4b2cd6ignoreE,(_ZN34_INTERNAL_1807fe05_4_k_cu_23b4b2cd4cuda3std6ranges3__45__cpo4dataE - _ZN34_INTERNAL_1807fe05_4_k_cu_23b4b2cd4cuda3std3__436_GLOBAL__N__1807fe05_4_k_cu_23b4b2cd6ignoreE)
_ZN34_INTERNAL_1807fe05_4_k_cu_23b4b2cd4cuda3std3__436_GLOBAL__N__1807fe05_4_k_cu_23b4b2cd6ignoreE:
	.zero		1
	.type		_ZN34_INTERNAL_1807fe05_4_k_cu_23b4b2cd4cuda3std6ranges3__45__cpo4dataE,@object
	.size		_ZN34_INTERNAL_1807fe05_4_k_cu_23b4b2cd4cuda3std6ranges3__45__cpo4dataE,(_ZN34_INTERNAL_1807fe05_4_k_cu_23b4b2cd6thrust24THRUST_300001_SM_1000_NS12placeholders2_7E - _ZN34_INTERNAL_1807fe05_4_k_cu_23b4b2cd4cuda3std6ranges3__45__cpo4dataE)
_ZN34_INTERNAL_1807fe05_4_k_cu_23b4b2cd4cuda3std6ranges3__45__cpo4dataE:
	.zero		1
	.type		_ZN34_INTERNAL_1807fe05_4_k_cu_23b4b2cd6thrust24THRUST_300001_SM_1000_NS12placeholders2_7E,@object
	.size		_ZN34_INTERNAL_1807fe05_4_k_cu_23b4b2cd6thrust24THRUST_300001_SM_1000_NS12placeholders2_7E,(_ZN34_INTERNAL_1807fe05_4_k_cu_23b4b2cd4cuda3std3__45__cpo6rbeginE - _ZN34_INTERNAL_1807fe05_4_k_cu_23b4b2cd6thrust24THRUST_300001_SM_1000_NS12placeholders2_7E)
_ZN34_INTERNAL_1807fe05_4_k_cu_23b4b2cd6thrust24THRUST_300001_SM_1000_NS12placeholders2_7E:
	.zero		1
	.type		_ZN34_INTERNAL_1807fe05_4_k_cu_23b4b2cd4cuda3std3__45__cpo6rbeginE,@object
	.size		_ZN34_INTERNAL_1807fe05_4_k_cu_23b4b2cd4cuda3std3__45__cpo6rbeginE,(_ZN34_INTERNAL_1807fe05_4_k_cu_23b4b2cd4cuda3std6ranges3__45__cpo7advanceE - _ZN34_INTERNAL_1807fe05_4_k_cu_23b4b2cd4cuda3std3__45__cpo6rbeginE)
_ZN34_INTERNAL_1807fe05_4_k_cu_23b4b2cd4cuda3std3__45__cpo6rbeginE:
	.zero		1
	.type		_ZN34_INTERNAL_1807fe05_4_k_cu_23b4b2cd4cuda3std6ranges3__45__cpo7advanceE,@object
	.size		_ZN34_INTERNAL_1807fe05_4_k_cu_23b4b2cd4cuda3std6ranges3__45__cpo7advanceE,(_ZN34_INTERNAL_1807fe05_4_k_cu_23b4b2cd4cuda3std3__47nulloptE - _ZN34_INTERNAL_1807fe05_4_k_cu_23b4b2cd4cuda3std6ranges3__45__cpo7advanceE)
_ZN34_INTERNAL_1807fe05_4_k_cu_23b4b2cd4cuda3std6ranges3__45__cpo7advanceE:
	.zero		1
	.type		_ZN34_INTERNAL_1807fe05_4_k_cu_23b4b2cd4cuda3std3__47nulloptE,@object
	.size		_ZN34_INTERNAL_1807fe05_4_k_cu_23b4b2cd4cuda3std3__47nulloptE,(_ZN34_INTERNAL_1807fe05_4_k_cu_23b4b2cd4cuda3std6ranges3__45__cpo8distanceE - _ZN34_INTERNAL_1807fe05_4_k_cu_23b4b2cd4cuda3std3__47nulloptE)
_ZN34_INTERNAL_1807fe05_4_k_cu_23b4b2cd4cuda3std3__47nulloptE:
	.zero		1
	.type		_ZN34_INTERNAL_1807fe05_4_k_cu_23b4b2cd4cuda3std6ranges3__45__cpo8distanceE,@object
	.size		_ZN34_INTERNAL_1807fe05_4_k_cu_23b4b2cd4cuda3std6ranges3__45__cpo8distanceE,(_ZN34_INTERNAL_1807fe05_4_k_cu_23b4b2cd6thrust24THRUST_300001_SM_1000_NS12placeholders2_6E - _ZN34_INTERNAL_1807fe05_4_k_cu_23b4b2cd4cuda3std6ranges3__45__cpo8distanceE)
_ZN34_INTERNAL_1807fe05_4_k_cu_23b4b2cd4cuda3std6ranges3__45__cpo8distanceE:
	.zero		1
	.type		_ZN34_INTERNAL_1807fe05_4_k_cu_23b4b2cd6thrust24THRUST_300001_SM_1000_NS12placeholders2_6E,@object
	.size		_ZN34_INTERNAL_1807fe05_4_k_cu_23b4b2cd6thrust24THRUST_300001_SM_1000_NS12placeholders2_6E,(_ZN34_INTERNAL_1807fe05_4_k_cu_23b4b2cd4cuda3std3__45__cpo4cendE - _ZN34_INTERNAL_1807fe05_4_k_cu_23b4b2cd6thrust24THRUST_300001_SM_1000_NS12placeholders2_6E)
_ZN34_INTERNAL_1807fe05_4_k_cu_23b4b2cd6thrust24THRUST_300001_SM_1000_NS12placeholders2_6E:
	.zero		1
	.type		_ZN34_INTERNAL_1807fe05_4_k_cu_23b4b2cd4cuda3std3__45__cpo4cendE,@object
	.size		_ZN34_INTERNAL_1807fe05_4_k_cu_23b4b2cd4cuda3std3__45__cpo4cendE,(_ZN34_INTERNAL_1807fe05_4_k_cu_23b4b2cd4cuda3std6ranges3__45__cpo4cendE - _ZN34_INTERNAL_1807fe05_4_k_cu_23b4b2cd4cuda3std3__45__cpo4cendE)
_ZN34_INTERNAL_1807fe05_4_k_cu_23b4b2cd4cuda3std3__45__cpo4cendE:
	.zero		1
	.type		_ZN34_INTERNAL_1807fe05_4_k_cu_23b4b2cd4cuda3std6ranges3__45__cpo4cendE,@object
	.size		_ZN34_INTERNAL_1807fe05_4_k_cu_23b4b2cd4cuda3std6ranges3__45__cpo4cendE,(_ZN34_INTERNAL_1807fe05_4_k_cu_23b4b2cd4cuda3std3__420unreachable_sentinelE - _ZN34_INTERNAL_1807fe05_4_k_cu_23b4b2cd4cuda3std6ranges3__45__cpo4cendE)
_ZN34_INTERNAL_1807fe05_4_k_cu_23b4b2cd4cuda3std6ranges3__45__cpo4cendE:
	.zero		1
	.type		_ZN34_INTERNAL_1807fe05_4_k_cu_23b4b2cd4cuda3std3__420unreachable_sentinelE,@object
	.size		_ZN34_INTERNAL_1807fe05_4_k_cu_23b4b2cd4cuda3std3__420unreachable_sentinelE,(_ZN34_INTERNAL_1807fe05_4_k_cu_23b4b2cd4cuda3std6ranges3__45__cpo5ssizeE - _ZN34_INTERNAL_1807fe05_4_k_cu_23b4b2cd4cuda3std3__420unreachable_sentinelE)
_ZN34_INTERNAL_1807fe05_4_k_cu_23b4b2cd4cuda3std3__420unreachable_sentinelE:
	.zero		1
	.type		_ZN34_INTERNAL_1807fe05_4_k_cu_23b4b2cd4cuda3std6ranges3__45__cpo5ssizeE,@object
	.size		_ZN34_INTERNAL_1807fe05_4_k_cu_23b4b2cd4cuda3std6ranges3__45__cpo5ssizeE,(_ZN34_INTERNAL_1807fe05_4_k_cu_23b4b2cd6thrust24THRUST_300001_SM_1000_NS12placeholders3_10E - _ZN34_INTERNAL_1807fe05_4_k_cu_23b4b2cd4cuda3std6ranges3__45__cpo5ssizeE)
_ZN34_INTERNAL_1807fe05_4_k_cu_23b4b2cd4cuda3std6ranges3__45__cpo5ssizeE:
	.zero		1
	.type		_ZN34_INTERNAL_1807fe05_4_k_cu_23b4b2cd6thrust24THRUST_300001_SM_1000_NS12placeholders3_10E,@object
	.size		_ZN34_INTERNAL_1807fe05_4_k_cu_23b4b2cd6thrust24THRUST_300001_SM_1000_NS12placeholders3_10E,(_ZN34_INTERNAL_1807fe05_4_k_cu_23b4b2cd4cuda3std3__45__cpo5crendE - _ZN34_INTERNAL_1807fe05_4_k_cu_23b4b2cd6thrust24THRUST_300001_SM_1000_NS12placeholders3_10E)
_ZN34_INTERNAL_1807fe05_4_k_cu_23b4b2cd6thrust24THRUST_300001_SM_1000_NS12placeholders3_10E:
	.zero		1
	.type		_ZN34_INTERNAL_1807fe05_4_k_cu_23b4b2cd4cuda3std3__45__cpo5crendE,@object
	.size		_ZN34_INTERNAL_1807fe05_4_k_cu_23b4b2cd4cuda3std3__45__cpo5crendE,(_ZN34_INTERNAL_1807fe05_4_k_cu_23b4b2cd4cuda3std6ranges3__45__cpo4prevE - _ZN34_INTERNAL_1807fe05_4_k_cu_23b4b2cd4cuda3std3__45__cpo5crendE)
_ZN34_INTERNAL_1807fe05_4_k_cu_23b4b2cd4cuda3std3__45__cpo5crendE:
	.zero		1
	.type		_ZN34_INTERNAL_1807fe05_4_k_cu_23b4b2cd4cuda3std6ranges3__45__cpo4prevE,@object
	.size		_ZN34_INTERNAL_1807fe05_4_k_cu_23b4b2cd4cuda3std6ranges3__45__cpo4prevE,(_ZN34_INTERNAL_1807fe05_4_k_cu_23b4b2cd4cuda3std6ranges3__45__cpo9iter_moveE - _ZN34_INTERNAL_1807fe05_4_k_cu_23b4b2cd4cuda3std6ranges3__45__cpo4prevE)
_ZN34_INTERNAL_1807fe05_4_k_cu_23b4b2cd4cuda3std6ranges3__45__cpo4prevE:
	.zero		1
	.type		_ZN34_INTERNAL_1807fe05_4_k_cu_23b4b2cd4cuda3std6ranges3__45__cpo9iter_moveE,@object
	.size		_ZN34_INTERNAL_1807fe05_4_k_cu_23b4b2cd4cuda3std6ranges3__45__cpo9iter_moveE,(_ZN34_INTERNAL_1807fe05_4_k_cu_23b4b2cd6thrust24THRUST_300001_SM_1000_NS12placeholders2_2E - _ZN34_INTERNAL_1807fe05_4_k_cu_23b4b2cd4cuda3std6ranges3__45__cpo9iter_moveE)
_ZN34_INTERNAL_1807fe05_4_k_cu_23b4b2cd4cuda3std6ranges3__45__cpo9iter_moveE:
	.zero		1
	.type		_ZN34_INTERNAL_1807fe05_4_k_cu_23b4b2cd6thrust24THRUST_300001_SM_1000_NS12placeholders2_2E,@object
	.size		_ZN34_INTERNAL_1807fe05_4_k_cu_23b4b2cd6thrust24THRUST_300001_SM_1000_NS12placeholders2_2E,(_ZN34_INTERNAL_1807fe05_4_k_cu_23b4b2cd6thrust24THRUST_300001_SM_1000_NS12placeholders2_4E - _ZN34_INTERNAL_1807fe05_4_k_cu_23b4b2cd6thrust24THRUST_300001_SM_1000_NS12placeholders2_2E)
_ZN34_INTERNAL_1807fe05_4_k_cu_23b4b2cd6thrust24THRUST_300001_SM_1000_NS12placeholders2_2E:
	.zero		1
	.type		_ZN34_INTERNAL_1807fe05_4_k_cu_23b4b2cd6thrust24THRUST_300001_SM_1000_NS12placeholders2_4E,@object
	.size		_ZN34_INTERNAL_1807fe05_4_k_cu_23b4b2cd6thrust24THRUST_300001_SM_1000_NS12placeholders2_4E,(_ZN34_INTERNAL_1807fe05_4_k_cu_23b4b2cd4cuda3std3__45__cpo3endE - _ZN34_INTERNAL_1807fe05_4_k_cu_23b4b2cd6thrust24THRUST_300001_SM_1000_NS12placeholders2_4E)
_ZN34_INTERNAL_1807fe05_4_k_cu_23b4b2cd6thrust24THRUST_300001_SM_1000_NS12placeholders2_4E:
	.zero		1
	.type		_ZN34_INTERNAL_1807fe05_4_k_cu_23b4b2cd4cuda3std3__45__cpo3endE,@object
	.size		_ZN34_INTERNAL_1807fe05_4_k_cu_23b4b2cd4cuda3std3__45__cpo3endE,(_ZN34_INTERNAL_1807fe05_4_k_cu_23b4b2cd4cuda3std6ranges3__45__cpo3endE - _ZN34_INTERNAL_1807fe05_4_k_cu_23b4b2cd4cuda3std3__45__cpo3endE)
_ZN34_INTERNAL_1807fe05_4_k_cu_23b4b2cd4cuda3std3__45__cpo3endE:
	.zero		1
	.type		_ZN34_INTERNAL_1807fe05_4_k_cu_23b4b2cd4cuda3std6ranges3__45__cpo3endE,@object
	.size		_ZN34_INTERNAL_1807fe05_4_k_cu_23b4b2cd4cuda3std6ranges3__45__cpo3endE,(_ZN34_INTERNAL_1807fe05_4_k_cu_23b4b2cd4cuda3std3__419piecewise_constructE - _ZN34_INTERNAL_1807fe05_4_k_cu_23b4b2cd4cuda3std6ranges3__45__cpo3endE)
_ZN34_INTERNAL_1807fe05_4_k_cu_23b4b2cd4cuda3std6ranges3__45__cpo3endE:
	.zero		1
	.type		_ZN34_INTERNAL_1807fe05_4_k_cu_23b4b2cd4cuda3std3__419piecewise_constructE,@object
	.size		_ZN34_INTERNAL_1807fe05_4_k_cu_23b4b2cd4cuda3std3__419piecewise_constructE,(_ZN34_INTERNAL_1807fe05_4_k_cu_23b4b2cd4cuda3std6ranges3__45__cpo5cdataE - _ZN34_INTERNAL_1807fe05_4_k_cu_23b4b2cd4cuda3std3__419piecewise_constructE)
_ZN34_INTERNAL_1807fe05_4_k_cu_23b4b2cd4cuda3std3__419piecewise_constructE:
	.zero		1
	.type		_ZN34_INTERNAL_1807fe05_4_k_cu_23b4b2cd4cuda3std6ranges3__45__cpo5cdataE,@object
	.size		_ZN34_INTERNAL_1807fe05_4_k_cu_23b4b2cd4cuda3std6ranges3__45__cpo5cdataE,(_ZN34_INTERNAL_1807fe05_4_k_cu_23b4b2cd6thrust24THRUST_300001_SM_1000_NS12placeholders2_8E - _ZN34_INTERNAL_1807fe05_4_k_cu_23b4b2cd4cuda3std6ranges3__45__cpo5cdataE)
_ZN34_INTERNAL_1807fe05_4_k_cu_23b4b2cd4cuda3std6ranges3__45__cpo5cdataE:
	.zero		1
	.type		_ZN34_INTERNAL_1807fe05_4_k_cu_23b4b2cd6thrust24THRUST_300001_SM_1000_NS12placeholders2_8E,@object
	.size		_ZN34_INTERNAL_1807fe05_4_k_cu_23b4b2cd6thrust24THRUST_300001_SM_1000_NS12placeholders2_8E,(_ZN34_INTERNAL_1807fe05_4_k_cu_23b4b2cd4cuda3std3__45__cpo4rendE - _ZN34_INTERNAL_1807fe05_4_k_cu_23b4b2cd6thrust24THRUST_300001_SM_1000_NS12placeholders2_8E)
_ZN34_INTERNAL_1807fe05_4_k_cu_23b4b2cd6thrust24THRUST_300001_SM_1000_NS12placeholders2_8E:
	.zero		1
	.type		_ZN34_INTERNAL_1807fe05_4_k_cu_23b4b2cd4cuda3std3__45__cpo4rendE,@object
	.size		_ZN34_INTERNAL_1807fe05_4_k_cu_23b4b2cd4cuda3std3__45__cpo4rendE,(_ZN34_INTERNAL_1807fe05_4_k_cu_23b4b2cd4cuda3std6ranges3__45__cpo9iter_swapE - _ZN34_INTERNAL_1807fe05_4_k_cu_23b4b2cd4cuda3std3__45__cpo4rendE)
_ZN34_INTERNAL_1807fe05_4_k_cu_23b4b2cd4cuda3std3__45__cpo4rendE:
	.zero		1
	.type		_ZN34_INTERNAL_1807fe05_4_k_cu_23b4b2cd4cuda3std6ranges3__45__cpo9iter_swapE,@object
	.size		_ZN34_INTERNAL_1807fe05_4_k_cu_23b4b2cd4cuda3std6ranges3__45__cpo9iter_swapE,(_ZN34_INTERNAL_1807fe05_4_k_cu_23b4b2cd4cuda3std3__48unexpectE - _ZN34_INTERNAL_1807fe05_4_k_cu_23b4b2cd4cuda3std6ranges3__45__cpo9iter_swapE)
_ZN34_INTERNAL_1807fe05_4_k_cu_23b4b2cd4cuda3std6ranges3__45__cpo9iter_swapE:
	.zero		1
	.type		_ZN34_INTERNAL_1807fe05_4_k_cu_23b4b2cd4cuda3std3__48unexpectE,@object
	.size		_ZN34_INTERNAL_1807fe05_4_k_cu_23b4b2cd4cuda3std3__48unexpectE,(_ZN34_INTERNAL_1807fe05_4_k_cu_23b4b2cd6thrust24THRUST_300001_SM_1000_NS6system6detail10sequential3seqE - _ZN34_INTERNAL_1807fe05_4_k_cu_23b4b2cd4cuda3std3__48unexpectE)
_ZN34_INTERNAL_1807fe05_4_k_cu_23b4b2cd4cuda3std3__48unexpectE:
	.zero		1
	.type		_ZN34_INTERNAL_1807fe05_4_k_cu_23b4b2cd6thrust24THRUST_300001_SM_1000_NS6system6detail10sequential3seqE,@object
	.size		_ZN34_INTERNAL_1807fe05_4_k_cu_23b4b2cd6thrust24THRUST_300001_SM_1000_NS6system6detail10sequential3seqE,(.L_29 - _ZN34_INTERNAL_1807fe05_4_k_cu_23b4b2cd6thrust24THRUST_300001_SM_1000_NS6system6detail10sequential3seqE)
_ZN34_INTERNAL_1807fe05_4_k_cu_23b4b2cd6thrust24THRUST_300001_SM_1000_NS6system6detail10sequential3seqE:
	.zero		1
.L_29:


//--------------------- .nv.shared._ZN3cub18CUB_300001_SM_10006detail6reduce18DeviceReduceKernelINS2_10policy_hubIyyN4cuda3std3__44plusIvEEE10Policy1000EPyyS9_yNS7_10__identityEEEvT0_PT3_T1_NS0_13GridEvenShareISH_EET2_T4_ --------------------------
	.section	.nv.shared._ZN3cub18CUB_300001_SM_10006detail6reduce18DeviceReduceKernelINS2_10policy_hubIyyN4cuda3std3__44plusIvEEE10Policy1000EPyyS9_yNS7_10__identityEEEvT0_PT3_T1_NS0_13GridEvenShareISH_EET2_T4_,"aw",@nobits
	.sectionflags	@""
	.align	8
.nv.shared._ZN3cub18CUB_300001_SM_10006detail6reduce18DeviceReduceKernelINS2_10policy_hubIyyN4cuda3std3__44plusIvEEE10Policy1000EPyyS9_yNS7_10__identityEEEvT0_PT3_T1_NS0_13GridEvenShareISH_EET2_T4_:
	.zero		1176


//--------------------- .nv.shared._ZN3cub18CUB_300001_SM_10006detail6reduce28DeviceReduceSingleTileKernelINS2_10policy_hubIyyN4cuda3std3__44plusIvEEE10Policy1000EPySC_yS9_yyNS7_10__identityEEEvT0_T1_T2_T3_T4_T6_ --------------------------
	.section	.nv.shared._ZN3cub18CUB_300001_SM_10006detail6reduce28DeviceReduceSingleTileKernelINS2_10policy_hubIyyN4cuda3std3__44plusIvEEE10Policy1000EPySC_yS9_yyNS7_10__identityEEEvT0_T1_T2_T3_T4_T6_,"aw",@nobits
	.sectionflags	@""
	.align	8
.nv.shared._ZN3cub18CUB_300001_SM_10006detail6reduce28DeviceReduceSingleTileKernelINS2_10policy_hubIyyN4cuda3std3__44plusIvEEE10Policy1000EPySC_yS9_yyNS7_10__identityEEEvT0_T1_T2_T3_T4_T6_:
	.zero		1176


//--------------------- .nv.shared._ZN3cub18CUB_300001_SM_10006detail10radix_sort30DeviceSegmentedRadixSortKernelINS1_5radix10policy_hubIyNS0_8NullTypeEiE10Policy1000ELb1ELNS0_9SortOrderE0EyS6_PySA_iNS1_21identity_decomposer_tEEEvPKT2_PSC_PKT3_PSG_T4_T5_iiiT7_ --------------------------
	.section	.nv.shared._ZN3cub18CUB_300001_SM_10006detail10radix_sort30DeviceSegmentedRadixSortKernelINS1_5radix10policy_hubIyNS0_8NullTypeEiE10Policy1000ELb1ELNS0_9SortOrderE0EyS6_PySA_iNS1_21identity_decomposer_tEEEvPKT2_PSC_PKT3_PSG_T4_T5_iiiT7_,"aw",@nobits
	.sectionflags	@""
	.align	16
.nv.shared._ZN3cub18CUB_300001_SM_10006detail10radix_sort30DeviceSegmentedRadixSortKernelINS1_5radix10policy_hubIyNS0_8NullTypeEiE10Policy1000ELb1ELNS0_9SortOrderE0EyS6_PySA_iNS1_21identity_decomposer_tEEEvPKT2_PSC_PKT3_PSG_T4_T5_iiiT7_:
	.zero		27200


//--------------------- .nv.shared._ZN3cub18CUB_300001_SM_10006detail10radix_sort30DeviceSegmentedRadixSortKernelINS1_5radix10policy_hubIyNS0_8NullTypeEiE10Policy1000ELb0ELNS0_9SortOrderE0EyS6_PySA_iNS1_21identity_decomposer_tEEEvPKT2_PSC_PKT3_PSG_T4_T5_iiiT7_ --------------------------
	.section	.nv.shared._ZN3cub18CUB_300001_SM_10006detail10radix_sort30DeviceSegmentedRadixSortKernelINS1_5radix10policy_hubIyNS0_8NullTypeEiE10Policy1000ELb0ELNS0_9SortOrderE0EyS6_PySA_iNS1_21identity_decomposer_tEEEvPKT2_PSC_PKT3_PSG_T4_T5_iiiT7_,"aw",@nobits
	.sectionflags	@""
	.align	16
.nv.shared._ZN3cub18CUB_300001_SM_10006detail10radix_sort30DeviceSegmentedRadixSortKernelINS1_5radix10policy_hubIyNS0_8NullTypeEiE10Policy1000ELb0ELNS0_9SortOrderE0EyS6_PySA_iNS1_21identity_decomposer_tEEEvPKT2_PSC_PKT3_PSG_T4_T5_iiiT7_:
	.zero		30464


//--------------------- .nv.shared._Z13Find_TrianglePyS_S_yy --------------------------
	.section	.nv.shared._Z13Find_TrianglePyS_S_yy,"aw",@nobits
	.sectionflags	@""
	.align	8
.nv.shared._Z13Find_TrianglePyS_S_yy:
	.zero		3088


//--------------------- .nv.constant0._ZN3cub18CUB_300001_SM_10006detail6reduce28DeviceReduceSingleTileKernelINS2_10policy_hubIyyN4cuda3std3__44plusIvEEE10Policy1000EPySC_iS9_yyNS7_10__identityEEEvT0_T1_T2_T3_T4_T6_ --------------------------
	.section	.nv.constant0._ZN3cub18CUB_300001_SM_10006detail6reduce28DeviceReduceSingleTileKernelINS2_10policy_hubIyyN4cuda3std3__44plusIvEEE10Policy1000EPySC_iS9_yyNS7_10__identityEEEvT0_T1_T2_T3_T4_T6_,"a",@progbits
	.sectionflags	@""
	.align	4
.nv.constant0._ZN3cub18CUB_300001_SM_10006detail6reduce28DeviceReduceSingleTileKernelINS2_10policy_hubIyyN4cuda3std3__44plusIvEEE10Policy1000EPySC_iS9_yyNS7_10__identityEEEvT0_T1_T2_T3_T4_T6_:
	.zero		929


//--------------------- .nv.constant0._ZN3cub18CUB_300001_SM_10006detail6reduce18DeviceReduceKernelINS2_10policy_hubIyyN4cuda3std3__44plusIvEEE10Policy1000EPyyS9_yNS7_10__identityEEEvT0_PT3_T1_NS0_13GridEvenShareISH_EET2_T4_ --------------------------
	.section	.nv.constant0._ZN3cub18CUB_300001_SM_10006detail6reduce18DeviceReduceKernelINS2_10policy_hubIyyN4cuda3std3__44plusIvEEE10Policy1000EPyyS9_yNS7_10__identityEEEvT0_PT3_T1_NS0_13GridEvenShareISH_EET2_T4_,"a",@progbits
	.sectionflags	@""
	.align	4
.nv.constant0._ZN3cub18CUB_300001_SM_10006detail6reduce18DeviceReduceKernelINS2_10policy_hubIyyN4cuda3std3__44plusIvEEE10Policy1000EPyyS9_yNS7_10__identityEEEvT0_PT3_T1_NS0_13GridEvenShareISH_EET2_T4_:
	.zero		994


//--------------------- .nv.constant0._ZN3cub18CUB_300001_SM_10006detail6reduce28DeviceReduceSingleTileKernelINS2_10policy_hubIyyN4cuda3std3__44plusIvEEE10Policy1000EPySC_yS9_yyNS7_10__identityEEEvT0_T1_T2_T3_T4_T6_ --------------------------
	.section	.nv.constant0._ZN3cub18CUB_300001_SM_10006detail6reduce28DeviceReduceSingleTileKernelINS2_10policy_hubIyyN4cuda3std3__44plusIvEEE10Policy1000EPySC_yS9_yyNS7_10__identityEEEvT0_T1_T2_T3_T4_T6_,"a",@progbits
	.sectionflags	@""
	.align	4
.nv.constant0._ZN3cub18CUB_300001_SM_10006detail6reduce28DeviceReduceSingleTileKernelINS2_10policy_hubIyyN4cuda3std3__44plusIvEEE10Policy1000EPySC_yS9_yyNS7_10__identityEEEvT0_T1_T2_T3_T4_T6_:
	.zero		937


//--------------------- .nv.constant0._ZN3cub18CUB_300001_SM_10006detail10radix_sort30DeviceSegmentedRadixSortKernelINS1_5radix10policy_hubIyNS0_8NullTypeEiE10Policy1000ELb1ELNS0_9SortOrderE0EyS6_PySA_iNS1_21identity_decomposer_tEEEvPKT2_PSC_PKT3_PSG_T4_T5_iiiT7_ --------------------------
	.section	.nv.constant0._ZN3cub18CUB_300001_SM_10006detail10radix_sort30DeviceSegmentedRadixSortKernelINS1_5radix10policy_hubIyNS0_8NullTypeEiE10Policy1000ELb1ELNS0_9SortOrderE0EyS6_PySA_iNS1_21identity_decomposer_tEEEvPKT2_PSC_PKT3_PSG_T4_T5_iiiT7_,"a",@progbits
	.sectionflags	@""
	.align	4
.nv.constant0._ZN3cub18CUB_300001_SM_10006detail10radix_sort30DeviceSegmentedRadixSortKernelINS1_5radix10policy_hubIyNS0_8NullTypeEiE10Policy1000ELb1ELNS0_9SortOrderE0EyS6_PySA_iNS1_21identity_decomposer_tEEEvPKT2_PSC_PKT3_PSG_T4_T5_iiiT7_:
	.zero		957


//--------------------- .nv.constant0._ZN3cub18CUB_300001_SM_10006detail10radix_sort30DeviceSegmentedRadixSortKernelINS1_5radix10policy_hubIyNS0_8NullTypeEiE10Policy1000ELb0ELNS0_9SortOrderE0EyS6_PySA_iNS1_21identity_decomposer_tEEEvPKT2_PSC_PKT3_PSG_T4_T5_iiiT7_ --------------------------
	.section	.nv.constant0._ZN3cub18CUB_300001_SM_10006detail10radix_sort30DeviceSegmentedRadixSortKernelINS1_5radix10policy_hubIyNS0_8NullTypeEiE10Policy1000ELb0ELNS0_9SortOrderE0EyS6_PySA_iNS1_21identity_decomposer_tEEEvPKT2_PSC_PKT3_PSG_T4_T5_iiiT7_,"a",@progbits
	.sectionflags	@""
	.align	4
.nv.constant0._ZN3cub18CUB_300001_SM_10006detail10radix_sort30DeviceSegmentedRadixSortKernelINS1_5radix10policy_hubIyNS0_8NullTypeEiE10Policy1000ELb0ELNS0_9SortOrderE0EyS6_PySA_iNS1_21identity_decomposer_tEEEvPKT2_PSC_PKT3_PSG_T4_T5_iiiT7_:
	.zero		957


//--------------------- .nv.constant0._ZN3cub18CUB_300001_SM_10006detail11EmptyKernelIvEEvv --------------------------
	.section	.nv.constant0._ZN3cub18CUB_300001_SM_10006detail11EmptyKernelIvEEvv,"a",@progbits
	.sectionflags	@""
	.align	4
.nv.constant0._ZN3cub18CUB_300001_SM_10006detail11EmptyKernelIvEEvv:
	.zero		896


//--------------------- .nv.constant0._Z13Find_TrianglePyS_S_yy --------------------------
	.section	.nv.constant0._Z13Find_TrianglePyS_S_yy,"a",@progbits
	.sectionflags	@""
	.align	4
.nv.constant0._Z13Find_TrianglePyS_S_yy:
	.zero		936


//--------------------- SYMBOLS --------------------------

	.type		.nv.reservedSmem.offset0,@object
	.size		.nv.reservedSmem.offset0,0x4
	.type		.nv.reservedSmem.cap,@object
	.size		.nv.reservedSmem.cap,0x4
